//
// Generated by NVIDIA NVVM Compiler
//
// Compiler Build ID: CL-36424714
// Cuda compilation tools, release 13.0, V13.0.88
// Based on NVVM 20.0.0
//

.version 9.0
.target sm_100
.address_size 64

	// .globl	_ZN3lux4cuda14add_f32_kernelEPKfS2_Pfm
// _ZZN3lux4cuda17matmul_f32_kernelEPKfS2_PfiiiE2As has been demoted
// _ZZN3lux4cuda17matmul_f32_kernelEPKfS2_PfiiiE2Bs has been demoted
.const .align 8 .b8 _ZN3lux4cuda25POSEIDON2_ROUND_CONSTANTSE[512];
.const .align 8 .b8 _ZN3lux4cuda20POSEIDON2_MDS_MATRIXE[72];
.extern .shared .align 16 .b8 _ZN3lux4cuda5sdataE[];

.visible .entry _ZN3lux4cuda14add_f32_kernelEPKfS2_Pfm(
	.param .u64 .ptr .align 1 _ZN3lux4cuda14add_f32_kernelEPKfS2_Pfm_param_0,
	.param .u64 .ptr .align 1 _ZN3lux4cuda14add_f32_kernelEPKfS2_Pfm_param_1,
	.param .u64 .ptr .align 1 _ZN3lux4cuda14add_f32_kernelEPKfS2_Pfm_param_2,
	.param .u64 _ZN3lux4cuda14add_f32_kernelEPKfS2_Pfm_param_3
)
{
	.reg .pred 	%p<2>;
	.reg .b32 	%r<5>;
	.reg .b32 	%f<4>;
	.reg .b64 	%rd<13>;

	ld.param.u64 	%rd2, [_ZN3lux4cuda14add_f32_kernelEPKfS2_Pfm_param_0];
	ld.param.u64 	%rd3, [_ZN3lux4cuda14add_f32_kernelEPKfS2_Pfm_param_1];
	ld.param.u64 	%rd4, [_ZN3lux4cuda14add_f32_kernelEPKfS2_Pfm_param_2];
	ld.param.u64 	%rd5, [_ZN3lux4cuda14add_f32_kernelEPKfS2_Pfm_param_3];
	mov.u32 	%r1, %ctaid.x;
	mov.u32 	%r2, %ntid.x;
	mov.u32 	%r3, %tid.x;
	mad.lo.s32 	%r4, %r1, %r2, %r3;
	cvt.u64.u32 	%rd1, %r4;
	setp.le.u64 	%p1, %rd5, %rd1;
	@%p1 bra 	$L__BB0_2;
	cvta.to.global.u64 	%rd6, %rd2;
	cvta.to.global.u64 	%rd7, %rd3;
	cvta.to.global.u64 	%rd8, %rd4;
	shl.b64 	%rd9, %rd1, 2;
	add.s64 	%rd10, %rd6, %rd9;
	ld.global.f32 	%f1, [%rd10];
	add.s64 	%rd11, %rd7, %rd9;
	ld.global.f32 	%f2, [%rd11];
	add.f32 	%f3, %f1, %f2;
	add.s64 	%rd12, %rd8, %rd9;
	st.global.f32 	[%rd12], %f3;
$L__BB0_2:
	ret;

}
	// .globl	_ZN3lux4cuda14sub_f32_kernelEPKfS2_Pfm
.visible .entry _ZN3lux4cuda14sub_f32_kernelEPKfS2_Pfm(
	.param .u64 .ptr .align 1 _ZN3lux4cuda14sub_f32_kernelEPKfS2_Pfm_param_0,
	.param .u64 .ptr .align 1 _ZN3lux4cuda14sub_f32_kernelEPKfS2_Pfm_param_1,
	.param .u64 .ptr .align 1 _ZN3lux4cuda14sub_f32_kernelEPKfS2_Pfm_param_2,
	.param .u64 _ZN3lux4cuda14sub_f32_kernelEPKfS2_Pfm_param_3
)
{
	.reg .pred 	%p<2>;
	.reg .b32 	%r<5>;
	.reg .b32 	%f<4>;
	.reg .b64 	%rd<13>;

	ld.param.u64 	%rd2, [_ZN3lux4cuda14sub_f32_kernelEPKfS2_Pfm_param_0];
	ld.param.u64 	%rd3, [_ZN3lux4cuda14sub_f32_kernelEPKfS2_Pfm_param_1];
	ld.param.u64 	%rd4, [_ZN3lux4cuda14sub_f32_kernelEPKfS2_Pfm_param_2];
	ld.param.u64 	%rd5, [_ZN3lux4cuda14sub_f32_kernelEPKfS2_Pfm_param_3];
	mov.u32 	%r1, %ctaid.x;
	mov.u32 	%r2, %ntid.x;
	mov.u32 	%r3, %tid.x;
	mad.lo.s32 	%r4, %r1, %r2, %r3;
	cvt.u64.u32 	%rd1, %r4;
	setp.le.u64 	%p1, %rd5, %rd1;
	@%p1 bra 	$L__BB1_2;
	cvta.to.global.u64 	%rd6, %rd2;
	cvta.to.global.u64 	%rd7, %rd3;
	cvta.to.global.u64 	%rd8, %rd4;
	shl.b64 	%rd9, %rd1, 2;
	add.s64 	%rd10, %rd6, %rd9;
	ld.global.f32 	%f1, [%rd10];
	add.s64 	%rd11, %rd7, %rd9;
	ld.global.f32 	%f2, [%rd11];
	sub.f32 	%f3, %f1, %f2;
	add.s64 	%rd12, %rd8, %rd9;
	st.global.f32 	[%rd12], %f3;
$L__BB1_2:
	ret;

}
	// .globl	_ZN3lux4cuda14mul_f32_kernelEPKfS2_Pfm
.visible .entry _ZN3lux4cuda14mul_f32_kernelEPKfS2_Pfm(
	.param .u64 .ptr .align 1 _ZN3lux4cuda14mul_f32_kernelEPKfS2_Pfm_param_0,
	.param .u64 .ptr .align 1 _ZN3lux4cuda14mul_f32_kernelEPKfS2_Pfm_param_1,
	.param .u64 .ptr .align 1 _ZN3lux4cuda14mul_f32_kernelEPKfS2_Pfm_param_2,
	.param .u64 _ZN3lux4cuda14mul_f32_kernelEPKfS2_Pfm_param_3
)
{
	.reg .pred 	%p<2>;
	.reg .b32 	%r<5>;
	.reg .b32 	%f<4>;
	.reg .b64 	%rd<13>;

	ld.param.u64 	%rd2, [_ZN3lux4cuda14mul_f32_kernelEPKfS2_Pfm_param_0];
	ld.param.u64 	%rd3, [_ZN3lux4cuda14mul_f32_kernelEPKfS2_Pfm_param_1];
	ld.param.u64 	%rd4, [_ZN3lux4cuda14mul_f32_kernelEPKfS2_Pfm_param_2];
	ld.param.u64 	%rd5, [_ZN3lux4cuda14mul_f32_kernelEPKfS2_Pfm_param_3];
	mov.u32 	%r1, %ctaid.x;
	mov.u32 	%r2, %ntid.x;
	mov.u32 	%r3, %tid.x;
	mad.lo.s32 	%r4, %r1, %r2, %r3;
	cvt.u64.u32 	%rd1, %r4;
	setp.le.u64 	%p1, %rd5, %rd1;
	@%p1 bra 	$L__BB2_2;
	cvta.to.global.u64 	%rd6, %rd2;
	cvta.to.global.u64 	%rd7, %rd3;
	cvta.to.global.u64 	%rd8, %rd4;
	shl.b64 	%rd9, %rd1, 2;
	add.s64 	%rd10, %rd6, %rd9;
	ld.global.f32 	%f1, [%rd10];
	add.s64 	%rd11, %rd7, %rd9;
	ld.global.f32 	%f2, [%rd11];
	mul.f32 	%f3, %f1, %f2;
	add.s64 	%rd12, %rd8, %rd9;
	st.global.f32 	[%rd12], %f3;
$L__BB2_2:
	ret;

}
	// .globl	_ZN3lux4cuda14div_f32_kernelEPKfS2_Pfm
.visible .entry _ZN3lux4cuda14div_f32_kernelEPKfS2_Pfm(
	.param .u64 .ptr .align 1 _ZN3lux4cuda14div_f32_kernelEPKfS2_Pfm_param_0,
	.param .u64 .ptr .align 1 _ZN3lux4cuda14div_f32_kernelEPKfS2_Pfm_param_1,
	.param .u64 .ptr .align 1 _ZN3lux4cuda14div_f32_kernelEPKfS2_Pfm_param_2,
	.param .u64 _ZN3lux4cuda14div_f32_kernelEPKfS2_Pfm_param_3
)
{
	.reg .pred 	%p<2>;
	.reg .b32 	%r<5>;
	.reg .b32 	%f<4>;
	.reg .b64 	%rd<13>;

	ld.param.u64 	%rd2, [_ZN3lux4cuda14div_f32_kernelEPKfS2_Pfm_param_0];
	ld.param.u64 	%rd3, [_ZN3lux4cuda14div_f32_kernelEPKfS2_Pfm_param_1];
	ld.param.u64 	%rd4, [_ZN3lux4cuda14div_f32_kernelEPKfS2_Pfm_param_2];
	ld.param.u64 	%rd5, [_ZN3lux4cuda14div_f32_kernelEPKfS2_Pfm_param_3];
	mov.u32 	%r1, %ctaid.x;
	mov.u32 	%r2, %ntid.x;
	mov.u32 	%r3, %tid.x;
	mad.lo.s32 	%r4, %r1, %r2, %r3;
	cvt.u64.u32 	%rd1, %r4;
	setp.le.u64 	%p1, %rd5, %rd1;
	@%p1 bra 	$L__BB3_2;
	cvta.to.global.u64 	%rd6, %rd2;
	cvta.to.global.u64 	%rd7, %rd3;
	cvta.to.global.u64 	%rd8, %rd4;
	shl.b64 	%rd9, %rd1, 2;
	add.s64 	%rd10, %rd6, %rd9;
	ld.global.f32 	%f1, [%rd10];
	add.s64 	%rd11, %rd7, %rd9;
	ld.global.f32 	%f2, [%rd11];
	div.rn.f32 	%f3, %f1, %f2;
	add.s64 	%rd12, %rd8, %rd9;
	st.global.f32 	[%rd12], %f3;
$L__BB3_2:
	ret;

}
	// .globl	_ZN3lux4cuda14exp_f32_kernelEPKfPfm
.visible .entry _ZN3lux4cuda14exp_f32_kernelEPKfPfm(
	.param .u64 .ptr .align 1 _ZN3lux4cuda14exp_f32_kernelEPKfPfm_param_0,
	.param .u64 .ptr .align 1 _ZN3lux4cuda14exp_f32_kernelEPKfPfm_param_1,
	.param .u64 _ZN3lux4cuda14exp_f32_kernelEPKfPfm_param_2
)
{
	.reg .pred 	%p<2>;
	.reg .b32 	%r<7>;
	.reg .b32 	%f<14>;
	.reg .b64 	%rd<10>;

	ld.param.u64 	%rd2, [_ZN3lux4cuda14exp_f32_kernelEPKfPfm_param_0];
	ld.param.u64 	%rd3, [_ZN3lux4cuda14exp_f32_kernelEPKfPfm_param_1];
	ld.param.u64 	%rd4, [_ZN3lux4cuda14exp_f32_kernelEPKfPfm_param_2];
	mov.u32 	%r1, %ctaid.x;
	mov.u32 	%r2, %ntid.x;
	mov.u32 	%r3, %tid.x;
	mad.lo.s32 	%r4, %r1, %r2, %r3;
	cvt.u64.u32 	%rd1, %r4;
	setp.le.u64 	%p1, %rd4, %rd1;
	@%p1 bra 	$L__BB4_2;
	cvta.to.global.u64 	%rd5, %rd2;
	cvta.to.global.u64 	%rd6, %rd3;
	shl.b64 	%rd7, %rd1, 2;
	add.s64 	%rd8, %rd5, %rd7;
	ld.global.f32 	%f1, [%rd8];
	fma.rn.f32 	%f2, %f1, 0f3BBB989D, 0f3F000000;
	cvt.sat.f32.f32 	%f3, %f2;
	mov.f32 	%f4, 0f4B400001;
	mov.f32 	%f5, 0f437C0000;
	fma.rm.f32 	%f6, %f3, %f5, %f4;
	add.f32 	%f7, %f6, 0fCB40007F;
	neg.f32 	%f8, %f7;
	fma.rn.f32 	%f9, %f1, 0f3FB8AA3B, %f8;
	fma.rn.f32 	%f10, %f1, 0f32A57060, %f9;
	mov.b32 	%r5, %f6;
	shl.b32 	%r6, %r5, 23;
	mov.b32 	%f11, %r6;
	ex2.approx.ftz.f32 	%f12, %f10;
	mul.f32 	%f13, %f12, %f11;
	add.s64 	%rd9, %rd6, %rd7;
	st.global.f32 	[%rd9], %f13;
$L__BB4_2:
	ret;

}
	// .globl	_ZN3lux4cuda14log_f32_kernelEPKfPfm
.visible .entry _ZN3lux4cuda14log_f32_kernelEPKfPfm(
	.param .u64 .ptr .align 1 _ZN3lux4cuda14log_f32_kernelEPKfPfm_param_0,
	.param .u64 .ptr .align 1 _ZN3lux4cuda14log_f32_kernelEPKfPfm_param_1,
	.param .u64 _ZN3lux4cuda14log_f32_kernelEPKfPfm_param_2
)
{
	.reg .pred 	%p<5>;
	.reg .b32 	%r<9>;
	.reg .b32 	%f<23>;
	.reg .b64 	%rd<10>;

	ld.param.u64 	%rd2, [_ZN3lux4cuda14log_f32_kernelEPKfPfm_param_0];
	ld.param.u64 	%rd3, [_ZN3lux4cuda14log_f32_kernelEPKfPfm_param_1];
	ld.param.u64 	%rd4, [_ZN3lux4cuda14log_f32_kernelEPKfPfm_param_2];
	mov.u32 	%r1, %ctaid.x;
	mov.u32 	%r2, %ntid.x;
	mov.u32 	%r3, %tid.x;
	mad.lo.s32 	%r4, %r1, %r2, %r3;
	cvt.u64.u32 	%rd1, %r4;
	setp.le.u64 	%p1, %rd4, %rd1;
	@%p1 bra 	$L__BB5_2;
	cvta.to.global.u64 	%rd5, %rd2;
	cvta.to.global.u64 	%rd6, %rd3;
	shl.b64 	%rd7, %rd1, 2;
	add.s64 	%rd8, %rd5, %rd7;
	ld.global.f32 	%f1, [%rd8];
	setp.lt.f32 	%p2, %f1, 0f00800000;
	mul.f32 	%f2, %f1, 0f4B000000;
	selp.f32 	%f3, %f2, %f1, %p2;
	selp.f32 	%f4, 0fC1B80000, 0f00000000, %p2;
	mov.b32 	%r5, %f3;
	add.s32 	%r6, %r5, -1059760811;
	and.b32  	%r7, %r6, -8388608;
	sub.s32 	%r8, %r5, %r7;
	mov.b32 	%f5, %r8;
	cvt.rn.f32.s32 	%f6, %r7;
	fma.rn.f32 	%f7, %f6, 0f34000000, %f4;
	add.f32 	%f8, %f5, 0fBF800000;
	fma.rn.f32 	%f9, %f8, 0fBE055027, 0f3E1039F6;
	fma.rn.f32 	%f10, %f9, %f8, 0fBDF8CDCC;
	fma.rn.f32 	%f11, %f10, %f8, 0f3E0F2955;
	fma.rn.f32 	%f12, %f11, %f8, 0fBE2AD8B9;
	fma.rn.f32 	%f13, %f12, %f8, 0f3E4CED0B;
	fma.rn.f32 	%f14, %f13, %f8, 0fBE7FFF22;
	fma.rn.f32 	%f15, %f14, %f8, 0f3EAAAA78;
	fma.rn.f32 	%f16, %f15, %f8, 0fBF000000;
	mul.f32 	%f17, %f8, %f16;
	fma.rn.f32 	%f18, %f17, %f8, %f8;
	fma.rn.f32 	%f19, %f7, 0f3F317218, %f18;
	setp.gt.u32 	%p3, %r5, 2139095039;
	fma.rn.f32 	%f20, %f3, 0f7F800000, 0f7F800000;
	selp.f32 	%f21, %f20, %f19, %p3;
	setp.eq.f32 	%p4, %f3, 0f00000000;
	selp.f32 	%f22, 0fFF800000, %f21, %p4;
	add.s64 	%rd9, %rd6, %rd7;
	st.global.f32 	[%rd9], %f22;
$L__BB5_2:
	ret;

}
	// .globl	_ZN3lux4cuda15sqrt_f32_kernelEPKfPfm
.visible .entry _ZN3lux4cuda15sqrt_f32_kernelEPKfPfm(
	.param .u64 .ptr .align 1 _ZN3lux4cuda15sqrt_f32_kernelEPKfPfm_param_0,
	.param .u64 .ptr .align 1 _ZN3lux4cuda15sqrt_f32_kernelEPKfPfm_param_1,
	.param .u64 _ZN3lux4cuda15sqrt_f32_kernelEPKfPfm_param_2
)
{
	.reg .pred 	%p<2>;
	.reg .b32 	%r<5>;
	.reg .b32 	%f<3>;
	.reg .b64 	%rd<10>;

	ld.param.u64 	%rd2, [_ZN3lux4cuda15sqrt_f32_kernelEPKfPfm_param_0];
	ld.param.u64 	%rd3, [_ZN3lux4cuda15sqrt_f32_kernelEPKfPfm_param_1];
	ld.param.u64 	%rd4, [_ZN3lux4cuda15sqrt_f32_kernelEPKfPfm_param_2];
	mov.u32 	%r1, %ctaid.x;
	mov.u32 	%r2, %ntid.x;
	mov.u32 	%r3, %tid.x;
	mad.lo.s32 	%r4, %r1, %r2, %r3;
	cvt.u64.u32 	%rd1, %r4;
	setp.le.u64 	%p1, %rd4, %rd1;
	@%p1 bra 	$L__BB6_2;
	cvta.to.global.u64 	%rd5, %rd2;
	cvta.to.global.u64 	%rd6, %rd3;
	shl.b64 	%rd7, %rd1, 2;
	add.s64 	%rd8, %rd5, %rd7;
	ld.global.f32 	%f1, [%rd8];
	sqrt.rn.f32 	%f2, %f1;
	add.s64 	%rd9, %rd6, %rd7;
	st.global.f32 	[%rd9], %f2;
$L__BB6_2:
	ret;

}
	// .globl	_ZN3lux4cuda15tanh_f32_kernelEPKfPfm
.visible .entry _ZN3lux4cuda15tanh_f32_kernelEPKfPfm(
	.param .u64 .ptr .align 1 _ZN3lux4cuda15tanh_f32_kernelEPKfPfm_param_0,
	.param .u64 .ptr .align 1 _ZN3lux4cuda15tanh_f32_kernelEPKfPfm_param_1,
	.param .u64 _ZN3lux4cuda15tanh_f32_kernelEPKfPfm_param_2
)
{
	.reg .pred 	%p<4>;
	.reg .b32 	%r<5>;
	.reg .b32 	%f<17>;
	.reg .b64 	%rd<10>;

	ld.param.u64 	%rd2, [_ZN3lux4cuda15tanh_f32_kernelEPKfPfm_param_0];
	ld.param.u64 	%rd3, [_ZN3lux4cuda15tanh_f32_kernelEPKfPfm_param_1];
	ld.param.u64 	%rd4, [_ZN3lux4cuda15tanh_f32_kernelEPKfPfm_param_2];
	mov.u32 	%r1, %ctaid.x;
	mov.u32 	%r2, %ntid.x;
	mov.u32 	%r3, %tid.x;
	mad.lo.s32 	%r4, %r1, %r2, %r3;
	cvt.u64.u32 	%rd1, %r4;
	setp.le.u64 	%p1, %rd4, %rd1;
	@%p1 bra 	$L__BB7_2;
	cvta.to.global.u64 	%rd5, %rd2;
	cvta.to.global.u64 	%rd6, %rd3;
	shl.b64 	%rd7, %rd1, 2;
	add.s64 	%rd8, %rd5, %rd7;
	ld.global.f32 	%f1, [%rd8];
	abs.f32 	%f2, %f1;
	mul.f32 	%f3, %f2, 0f4038AA3B;
	ex2.approx.ftz.f32 	%f4, %f3;
	add.f32 	%f5, %f4, 0f3F800000;
	rcp.approx.ftz.f32 	%f6, %f5;
	fma.rn.f32 	%f7, %f6, 0fC0000000, 0f3F800000;
	setp.ge.f32 	%p2, %f2, 0f41102CB4;
	selp.f32 	%f8, 0f3F800000, %f7, %p2;
	copysign.f32 	%f9, %f1, %f8;
	mul.f32 	%f10, %f1, %f1;
	fma.rn.f32 	%f11, %f10, 0f3C80F082, 0fBD563CAE;
	fma.rn.f32 	%f12, %f11, %f10, 0f3E085941;
	fma.rn.f32 	%f13, %f12, %f10, 0fBEAAA9ED;
	fma.rn.f32 	%f14, %f13, %f10, 0f00000000;
	fma.rn.f32 	%f15, %f14, %f1, %f1;
	setp.ge.f32 	%p3, %f2, 0f3F19999A;
	selp.f32 	%f16, %f9, %f15, %p3;
	add.s64 	%rd9, %rd6, %rd7;
	st.global.f32 	[%rd9], %f16;
$L__BB7_2:
	ret;

}
	// .globl	_ZN3lux4cuda18sigmoid_f32_kernelEPKfPfm
.visible .entry _ZN3lux4cuda18sigmoid_f32_kernelEPKfPfm(
	.param .u64 .ptr .align 1 _ZN3lux4cuda18sigmoid_f32_kernelEPKfPfm_param_0,
	.param .u64 .ptr .align 1 _ZN3lux4cuda18sigmoid_f32_kernelEPKfPfm_param_1,
	.param .u64 _ZN3lux4cuda18sigmoid_f32_kernelEPKfPfm_param_2
)
{
	.reg .pred 	%p<2>;
	.reg .b32 	%r<7>;
	.reg .b32 	%f<15>;
	.reg .b64 	%rd<10>;

	ld.param.u64 	%rd2, [_ZN3lux4cuda18sigmoid_f32_kernelEPKfPfm_param_0];
	ld.param.u64 	%rd3, [_ZN3lux4cuda18sigmoid_f32_kernelEPKfPfm_param_1];
	ld.param.u64 	%rd4, [_ZN3lux4cuda18sigmoid_f32_kernelEPKfPfm_param_2];
	mov.u32 	%r1, %ctaid.x;
	mov.u32 	%r2, %ntid.x;
	mov.u32 	%r3, %tid.x;
	mad.lo.s32 	%r4, %r1, %r2, %r3;
	cvt.u64.u32 	%rd1, %r4;
	setp.le.u64 	%p1, %rd4, %rd1;
	@%p1 bra 	$L__BB8_2;
	cvta.to.global.u64 	%rd5, %rd2;
	cvta.to.global.u64 	%rd6, %rd3;
	shl.b64 	%rd7, %rd1, 2;
	add.s64 	%rd8, %rd5, %rd7;
	ld.global.f32 	%f1, [%rd8];
	fma.rn.f32 	%f2, %f1, 0fBBBB989D, 0f3F000000;
	cvt.sat.f32.f32 	%f3, %f2;
	mov.f32 	%f4, 0f4B400001;
	mov.f32 	%f5, 0f437C0000;
	fma.rm.f32 	%f6, %f3, %f5, %f4;
	add.f32 	%f7, %f6, 0fCB40007F;
	neg.f32 	%f8, %f7;
	fma.rn.f32 	%f9, %f1, 0fBFB8AA3B, %f8;
	fma.rn.f32 	%f10, %f1, 0fB2A57060, %f9;
	mov.b32 	%r5, %f6;
	shl.b32 	%r6, %r5, 23;
	mov.b32 	%f11, %r6;
	ex2.approx.ftz.f32 	%f12, %f10;
	fma.rn.f32 	%f13, %f12, %f11, 0f3F800000;
	rcp.rn.f32 	%f14, %f13;
	add.s64 	%rd9, %rd6, %rd7;
	st.global.f32 	[%rd9], %f14;
$L__BB8_2:
	ret;

}
	// .globl	_ZN3lux4cuda15relu_f32_kernelEPKfPfm
.visible .entry _ZN3lux4cuda15relu_f32_kernelEPKfPfm(
	.param .u64 .ptr .align 1 _ZN3lux4cuda15relu_f32_kernelEPKfPfm_param_0,
	.param .u64 .ptr .align 1 _ZN3lux4cuda15relu_f32_kernelEPKfPfm_param_1,
	.param .u64 _ZN3lux4cuda15relu_f32_kernelEPKfPfm_param_2
)
{
	.reg .pred 	%p<2>;
	.reg .b32 	%r<5>;
	.reg .b32 	%f<3>;
	.reg .b64 	%rd<10>;

	ld.param.u64 	%rd2, [_ZN3lux4cuda15relu_f32_kernelEPKfPfm_param_0];
	ld.param.u64 	%rd3, [_ZN3lux4cuda15relu_f32_kernelEPKfPfm_param_1];
	ld.param.u64 	%rd4, [_ZN3lux4cuda15relu_f32_kernelEPKfPfm_param_2];
	mov.u32 	%r1, %ctaid.x;
	mov.u32 	%r2, %ntid.x;
	mov.u32 	%r3, %tid.x;
	mad.lo.s32 	%r4, %r1, %r2, %r3;
	cvt.u64.u32 	%rd1, %r4;
	setp.le.u64 	%p1, %rd4, %rd1;
	@%p1 bra 	$L__BB9_2;
	cvta.to.global.u64 	%rd5, %rd2;
	cvta.to.global.u64 	%rd6, %rd3;
	shl.b64 	%rd7, %rd1, 2;
	add.s64 	%rd8, %rd5, %rd7;
	ld.global.f32 	%f1, [%rd8];
	max.f32 	%f2, %f1, 0f00000000;
	add.s64 	%rd9, %rd6, %rd7;
	st.global.f32 	[%rd9], %f2;
$L__BB9_2:
	ret;

}
	// .globl	_ZN3lux4cuda15gelu_f32_kernelEPKfPfm
.visible .entry _ZN3lux4cuda15gelu_f32_kernelEPKfPfm(
	.param .u64 .ptr .align 1 _ZN3lux4cuda15gelu_f32_kernelEPKfPfm_param_0,
	.param .u64 .ptr .align 1 _ZN3lux4cuda15gelu_f32_kernelEPKfPfm_param_1,
	.param .u64 _ZN3lux4cuda15gelu_f32_kernelEPKfPfm_param_2
)
{
	.reg .pred 	%p<4>;
	.reg .b32 	%r<5>;
	.reg .b32 	%f<24>;
	.reg .b64 	%rd<10>;

	ld.param.u64 	%rd2, [_ZN3lux4cuda15gelu_f32_kernelEPKfPfm_param_0];
	ld.param.u64 	%rd3, [_ZN3lux4cuda15gelu_f32_kernelEPKfPfm_param_1];
	ld.param.u64 	%rd4, [_ZN3lux4cuda15gelu_f32_kernelEPKfPfm_param_2];
	mov.u32 	%r1, %ctaid.x;
	mov.u32 	%r2, %ntid.x;
	mov.u32 	%r3, %tid.x;
	mad.lo.s32 	%r4, %r1, %r2, %r3;
	cvt.u64.u32 	%rd1, %r4;
	setp.le.u64 	%p1, %rd4, %rd1;
	@%p1 bra 	$L__BB10_2;
	cvta.to.global.u64 	%rd5, %rd2;
	cvta.to.global.u64 	%rd6, %rd3;
	shl.b64 	%rd7, %rd1, 2;
	add.s64 	%rd8, %rd5, %rd7;
	ld.global.f32 	%f1, [%rd8];
	mul.f32 	%f2, %f1, 0f3D372713;
	mul.f32 	%f3, %f1, %f2;
	fma.rn.f32 	%f4, %f1, %f3, %f1;
	mul.f32 	%f5, %f4, 0f3F4C422A;
	abs.f32 	%f6, %f5;
	mul.f32 	%f7, %f6, 0f4038AA3B;
	ex2.approx.ftz.f32 	%f8, %f7;
	add.f32 	%f9, %f8, 0f3F800000;
	rcp.approx.ftz.f32 	%f10, %f9;
	fma.rn.f32 	%f11, %f10, 0fC0000000, 0f3F800000;
	setp.ge.f32 	%p2, %f6, 0f41102CB4;
	selp.f32 	%f12, 0f3F800000, %f11, %p2;
	copysign.f32 	%f13, %f5, %f12;
	mul.f32 	%f14, %f5, %f5;
	fma.rn.f32 	%f15, %f14, 0f3C80F082, 0fBD563CAE;
	fma.rn.f32 	%f16, %f15, %f14, 0f3E085941;
	fma.rn.f32 	%f17, %f16, %f14, 0fBEAAA9ED;
	fma.rn.f32 	%f18, %f17, %f14, 0f00000000;
	fma.rn.f32 	%f19, %f18, %f5, %f5;
	setp.ge.f32 	%p3, %f6, 0f3F19999A;
	selp.f32 	%f20, %f13, %f19, %p3;
	add.f32 	%f21, %f20, 0f3F800000;
	mul.f32 	%f22, %f21, 0f3F000000;
	mul.f32 	%f23, %f1, %f22;
	add.s64 	%rd9, %rd6, %rd7;
	st.global.f32 	[%rd9], %f23;
$L__BB10_2:
	ret;

}
	// .globl	_ZN3lux4cuda18softmax_f32_kernelEPKfPfmm
.visible .entry _ZN3lux4cuda18softmax_f32_kernelEPKfPfmm(
	.param .u64 .ptr .align 1 _ZN3lux4cuda18softmax_f32_kernelEPKfPfmm_param_0,
	.param .u64 .ptr .align 1 _ZN3lux4cuda18softmax_f32_kernelEPKfPfmm_param_1,
	.param .u64 _ZN3lux4cuda18softmax_f32_kernelEPKfPfmm_param_2,
	.param .u64 _ZN3lux4cuda18softmax_f32_kernelEPKfPfmm_param_3
)
{
	.reg .pred 	%p<13>;
	.reg .b32 	%r<23>;
	.reg .b32 	%f<40>;
	.reg .b64 	%rd<31>;

	ld.param.u64 	%rd14, [_ZN3lux4cuda18softmax_f32_kernelEPKfPfmm_param_0];
	ld.param.u64 	%rd15, [_ZN3lux4cuda18softmax_f32_kernelEPKfPfmm_param_1];
	ld.param.u64 	%rd13, [_ZN3lux4cuda18softmax_f32_kernelEPKfPfmm_param_3];
	cvta.to.global.u64 	%rd16, %rd14;
	cvta.to.global.u64 	%rd17, %rd15;
	mov.u32 	%r7, %ctaid.x;
	cvt.u64.u32 	%rd18, %r7;
	mov.u32 	%r8, %tid.x;
	cvt.u64.u32 	%rd30, %r8;
	mul.lo.s64 	%rd19, %rd13, %rd18;
	shl.b64 	%rd20, %rd19, 2;
	add.s64 	%rd2, %rd16, %rd20;
	add.s64 	%rd3, %rd17, %rd20;
	setp.le.u64 	%p1, %rd13, %rd30;
	mov.f32 	%f37, 0fFF800000;
	@%p1 bra 	$L__BB11_3;
	mov.u32 	%r9, %ntid.x;
	cvt.u64.u32 	%rd4, %r9;
	mov.f32 	%f37, 0fFF800000;
	mov.u64 	%rd28, %rd30;
$L__BB11_2:
	shl.b64 	%rd21, %rd28, 2;
	add.s64 	%rd22, %rd2, %rd21;
	ld.global.f32 	%f11, [%rd22];
	max.f32 	%f37, %f37, %f11;
	add.s64 	%rd28, %rd28, %rd4;
	setp.lt.u64 	%p2, %rd28, %rd13;
	@%p2 bra 	$L__BB11_2;
$L__BB11_3:
	cvt.u32.u64 	%r10, %rd30;
	shl.b32 	%r11, %r10, 2;
	mov.u32 	%r12, _ZN3lux4cuda5sdataE;
	add.s32 	%r1, %r12, %r11;
	st.shared.f32 	[%r1], %f37;
	bar.sync 	0;
	mov.u32 	%r2, %ntid.x;
	setp.lt.u32 	%p3, %r2, 2;
	@%p3 bra 	$L__BB11_8;
	mov.u32 	%r21, %r2;
$L__BB11_5:
	shr.u32 	%r4, %r21, 1;
	setp.ge.u32 	%p4, %r10, %r4;
	@%p4 bra 	$L__BB11_7;
	ld.shared.f32 	%f12, [%r1];
	shl.b32 	%r14, %r4, 2;
	add.s32 	%r15, %r1, %r14;
	ld.shared.f32 	%f13, [%r15];
	max.f32 	%f14, %f12, %f13;
	st.shared.f32 	[%r1], %f14;
$L__BB11_7:
	bar.sync 	0;
	setp.gt.u32 	%p5, %r21, 3;
	mov.u32 	%r21, %r4;
	@%p5 bra 	$L__BB11_5;
$L__BB11_8:
	setp.le.u64 	%p6, %rd13, %rd30;
	ld.shared.f32 	%f4, [_ZN3lux4cuda5sdataE];
	bar.sync 	0;
	mov.f32 	%f39, 0f00000000;
	@%p6 bra 	$L__BB11_11;
	cvt.u64.u32 	%rd7, %r2;
	mov.f32 	%f39, 0f00000000;
	mov.u64 	%rd29, %rd30;
$L__BB11_10:
	shl.b64 	%rd23, %rd29, 2;
	add.s64 	%rd24, %rd2, %rd23;
	ld.global.f32 	%f17, [%rd24];
	sub.f32 	%f18, %f17, %f4;
	fma.rn.f32 	%f19, %f18, 0f3BBB989D, 0f3F000000;
	cvt.sat.f32.f32 	%f20, %f19;
	mov.f32 	%f21, 0f4B400001;
	mov.f32 	%f22, 0f437C0000;
	fma.rm.f32 	%f23, %f20, %f22, %f21;
	add.f32 	%f24, %f23, 0fCB40007F;
	neg.f32 	%f25, %f24;
	fma.rn.f32 	%f26, %f18, 0f3FB8AA3B, %f25;
	fma.rn.f32 	%f27, %f18, 0f32A57060, %f26;
	mov.b32 	%r16, %f23;
	shl.b32 	%r17, %r16, 23;
	mov.b32 	%f28, %r17;
	ex2.approx.ftz.f32 	%f29, %f27;
	mul.f32 	%f30, %f29, %f28;
	add.s64 	%rd25, %rd3, %rd23;
	st.global.f32 	[%rd25], %f30;
	add.f32 	%f39, %f39, %f30;
	add.s64 	%rd29, %rd29, %rd7;
	setp.lt.u64 	%p7, %rd29, %rd13;
	@%p7 bra 	$L__BB11_10;
$L__BB11_11:
	setp.lt.u32 	%p8, %r2, 2;
	st.shared.f32 	[%r1], %f39;
	bar.sync 	0;
	@%p8 bra 	$L__BB11_16;
	mov.u32 	%r22, %r2;
$L__BB11_13:
	shr.u32 	%r6, %r22, 1;
	setp.ge.u32 	%p9, %r10, %r6;
	@%p9 bra 	$L__BB11_15;
	shl.b32 	%r19, %r6, 2;
	add.s32 	%r20, %r1, %r19;
	ld.shared.f32 	%f31, [%r20];
	ld.shared.f32 	%f32, [%r1];
	add.f32 	%f33, %f31, %f32;
	st.shared.f32 	[%r1], %f33;
$L__BB11_15:
	bar.sync 	0;
	setp.gt.u32 	%p10, %r22, 3;
	mov.u32 	%r22, %r6;
	@%p10 bra 	$L__BB11_13;
$L__BB11_16:
	setp.le.u64 	%p11, %rd13, %rd30;
	@%p11 bra 	$L__BB11_19;
	ld.shared.f32 	%f8, [_ZN3lux4cuda5sdataE];
	cvt.u64.u32 	%rd10, %r2;
$L__BB11_18:
	shl.b64 	%rd26, %rd30, 2;
	add.s64 	%rd27, %rd3, %rd26;
	ld.global.f32 	%f34, [%rd27];
	div.rn.f32 	%f35, %f34, %f8;
	st.global.f32 	[%rd27], %f35;
	add.s64 	%rd30, %rd30, %rd10;
	setp.lt.u64 	%p12, %rd30, %rd13;
	@%p12 bra 	$L__BB11_18;
$L__BB11_19:
	ret;

}
	// .globl	_ZN3lux4cuda19rms_norm_f32_kernelEPKfPfS2_mmf
.visible .entry _ZN3lux4cuda19rms_norm_f32_kernelEPKfPfS2_mmf(
	.param .u64 .ptr .align 1 _ZN3lux4cuda19rms_norm_f32_kernelEPKfPfS2_mmf_param_0,
	.param .u64 .ptr .align 1 _ZN3lux4cuda19rms_norm_f32_kernelEPKfPfS2_mmf_param_1,
	.param .u64 .ptr .align 1 _ZN3lux4cuda19rms_norm_f32_kernelEPKfPfS2_mmf_param_2,
	.param .u64 _ZN3lux4cuda19rms_norm_f32_kernelEPKfPfS2_mmf_param_3,
	.param .u64 _ZN3lux4cuda19rms_norm_f32_kernelEPKfPfS2_mmf_param_4,
	.param .f32 _ZN3lux4cuda19rms_norm_f32_kernelEPKfPfS2_mmf_param_5
)
{
	.reg .pred 	%p<8>;
	.reg .b32 	%r<15>;
	.reg .b32 	%f<22>;
	.reg .b64 	%rd<29>;

	ld.param.u64 	%rd15, [_ZN3lux4cuda19rms_norm_f32_kernelEPKfPfS2_mmf_param_0];
	ld.param.u64 	%rd12, [_ZN3lux4cuda19rms_norm_f32_kernelEPKfPfS2_mmf_param_1];
	ld.param.u64 	%rd13, [_ZN3lux4cuda19rms_norm_f32_kernelEPKfPfS2_mmf_param_2];
	ld.param.u64 	%rd14, [_ZN3lux4cuda19rms_norm_f32_kernelEPKfPfS2_mmf_param_4];
	ld.param.f32 	%f6, [_ZN3lux4cuda19rms_norm_f32_kernelEPKfPfS2_mmf_param_5];
	cvta.to.global.u64 	%rd16, %rd15;
	mov.u32 	%r5, %ctaid.x;
	cvt.u64.u32 	%rd17, %r5;
	mov.u32 	%r6, %tid.x;
	cvt.u64.u32 	%rd28, %r6;
	mul.lo.s64 	%rd2, %rd14, %rd17;
	shl.b64 	%rd18, %rd2, 2;
	add.s64 	%rd3, %rd16, %rd18;
	setp.le.u64 	%p1, %rd14, %rd28;
	mov.f32 	%f21, 0f00000000;
	@%p1 bra 	$L__BB12_3;
	mov.u32 	%r7, %ntid.x;
	cvt.u64.u32 	%rd4, %r7;
	mov.f32 	%f21, 0f00000000;
	mov.u64 	%rd27, %rd28;
$L__BB12_2:
	shl.b64 	%rd19, %rd27, 2;
	add.s64 	%rd20, %rd3, %rd19;
	ld.global.f32 	%f9, [%rd20];
	fma.rn.f32 	%f21, %f9, %f9, %f21;
	add.s64 	%rd27, %rd27, %rd4;
	setp.lt.u64 	%p2, %rd27, %rd14;
	@%p2 bra 	$L__BB12_2;
$L__BB12_3:
	cvt.u32.u64 	%r8, %rd28;
	shl.b32 	%r9, %r8, 2;
	mov.u32 	%r10, _ZN3lux4cuda5sdataE;
	add.s32 	%r1, %r10, %r9;
	st.shared.f32 	[%r1], %f21;
	bar.sync 	0;
	mov.u32 	%r2, %ntid.x;
	setp.lt.u32 	%p3, %r2, 2;
	@%p3 bra 	$L__BB12_8;
	mov.u32 	%r14, %r2;
$L__BB12_5:
	shr.u32 	%r4, %r14, 1;
	setp.ge.u32 	%p4, %r8, %r4;
	@%p4 bra 	$L__BB12_7;
	shl.b32 	%r12, %r4, 2;
	add.s32 	%r13, %r1, %r12;
	ld.shared.f32 	%f10, [%r13];
	ld.shared.f32 	%f11, [%r1];
	add.f32 	%f12, %f10, %f11;
	st.shared.f32 	[%r1], %f12;
$L__BB12_7:
	bar.sync 	0;
	setp.gt.u32 	%p5, %r14, 3;
	mov.u32 	%r14, %r4;
	@%p5 bra 	$L__BB12_5;
$L__BB12_8:
	setp.le.u64 	%p6, %rd14, %rd28;
	ld.shared.f32 	%f13, [_ZN3lux4cuda5sdataE];
	cvt.rn.f32.u64 	%f14, %rd14;
	div.rn.f32 	%f15, %f13, %f14;
	add.f32 	%f4, %f6, %f15;
	@%p6 bra 	$L__BB12_11;
	cvt.u64.u32 	%rd7, %r2;
	cvta.to.global.u64 	%rd8, %rd13;
	cvta.to.global.u64 	%rd9, %rd12;
	rsqrt.approx.f32 	%f5, %f4;
$L__BB12_10:
	shl.b64 	%rd21, %rd28, 2;
	add.s64 	%rd22, %rd3, %rd21;
	ld.global.f32 	%f16, [%rd22];
	mul.f32 	%f17, %f5, %f16;
	add.s64 	%rd23, %rd8, %rd21;
	ld.global.f32 	%f18, [%rd23];
	mul.f32 	%f19, %f17, %f18;
	add.s64 	%rd24, %rd28, %rd2;
	shl.b64 	%rd25, %rd24, 2;
	add.s64 	%rd26, %rd9, %rd25;
	st.global.f32 	[%rd26], %f19;
	add.s64 	%rd28, %rd28, %rd7;
	setp.lt.u64 	%p7, %rd28, %rd14;
	@%p7 bra 	$L__BB12_10;
$L__BB12_11:
	ret;

}
	// .globl	_ZN3lux4cuda17matmul_f32_kernelEPKfS2_Pfiii
.visible .entry _ZN3lux4cuda17matmul_f32_kernelEPKfS2_Pfiii(
	.param .u64 .ptr .align 1 _ZN3lux4cuda17matmul_f32_kernelEPKfS2_Pfiii_param_0,
	.param .u64 .ptr .align 1 _ZN3lux4cuda17matmul_f32_kernelEPKfS2_Pfiii_param_1,
	.param .u64 .ptr .align 1 _ZN3lux4cuda17matmul_f32_kernelEPKfS2_Pfiii_param_2,
	.param .u32 _ZN3lux4cuda17matmul_f32_kernelEPKfS2_Pfiii_param_3,
	.param .u32 _ZN3lux4cuda17matmul_f32_kernelEPKfS2_Pfiii_param_4,
	.param .u32 _ZN3lux4cuda17matmul_f32_kernelEPKfS2_Pfiii_param_5
)
{
	.reg .pred 	%p<26>;
	.reg .b32 	%r<63>;
	.reg .b32 	%f<181>;
	.reg .b64 	%rd<20>;
	// demoted variable
	.shared .align 4 .b8 _ZZN3lux4cuda17matmul_f32_kernelEPKfS2_PfiiiE2As[1024];
	// demoted variable
	.shared .align 4 .b8 _ZZN3lux4cuda17matmul_f32_kernelEPKfS2_PfiiiE2Bs[1024];
	ld.param.u64 	%rd5, [_ZN3lux4cuda17matmul_f32_kernelEPKfS2_Pfiii_param_0];
	ld.param.u64 	%rd6, [_ZN3lux4cuda17matmul_f32_kernelEPKfS2_Pfiii_param_1];
	ld.param.u32 	%r33, [_ZN3lux4cuda17matmul_f32_kernelEPKfS2_Pfiii_param_3];
	ld.param.u32 	%r34, [_ZN3lux4cuda17matmul_f32_kernelEPKfS2_Pfiii_param_4];
	ld.param.u32 	%r35, [_ZN3lux4cuda17matmul_f32_kernelEPKfS2_Pfiii_param_5];
	cvta.to.global.u64 	%rd1, %rd6;
	cvta.to.global.u64 	%rd2, %rd5;
	mov.u32 	%r36, %ctaid.y;
	shl.b32 	%r37, %r36, 4;
	mov.u32 	%r1, %tid.y;
	add.s32 	%r2, %r37, %r1;
	mov.u32 	%r38, %ctaid.x;
	shl.b32 	%r3, %r38, 4;
	mov.u32 	%r4, %tid.x;
	add.s32 	%r5, %r3, %r4;
	setp.lt.s32 	%p1, %r34, 1;
	mov.f32 	%f180, 0f00000000;
	@%p1 bra 	$L__BB13_19;
	add.s32 	%r6, %r34, 15;
	mul.lo.s32 	%r7, %r34, %r2;
	shl.b32 	%r40, %r1, 6;
	mov.u32 	%r41, _ZZN3lux4cuda17matmul_f32_kernelEPKfS2_PfiiiE2As;
	add.s32 	%r8, %r41, %r40;
	shl.b32 	%r42, %r4, 2;
	add.s32 	%r9, %r8, %r42;
	mov.u32 	%r43, _ZZN3lux4cuda17matmul_f32_kernelEPKfS2_PfiiiE2Bs;
	add.s32 	%r11, %r43, %r42;
	add.s32 	%r10, %r11, %r40;
	setp.lt.u32 	%p2, %r34, 17;
	mov.f32 	%f180, 0f00000000;
	mov.b32 	%r62, 0;
	@%p2 bra 	$L__BB13_13;
	shr.u32 	%r44, %r6, 4;
	and.b32  	%r45, %r44, 134217726;
	neg.s32 	%r61, %r45;
	add.s32 	%r46, %r1, 16;
	mad.lo.s32 	%r47, %r35, %r46, %r4;
	add.s32 	%r59, %r47, %r3;
	shl.b32 	%r14, %r35, 5;
	mad.lo.s32 	%r48, %r1, %r35, %r4;
	add.s32 	%r58, %r48, %r3;
	add.s32 	%r56, %r4, %r7;
	mov.f32 	%f180, 0f00000000;
	mov.u32 	%r57, %r4;
	mov.u32 	%r60, %r1;
$L__BB13_3:
	setp.ge.s32 	%p3, %r2, %r33;
	setp.ge.s32 	%p4, %r57, %r34;
	mul.wide.s32 	%rd7, %r56, 4;
	add.s64 	%rd3, %rd2, %rd7;
	mov.f32 	%f172, 0f00000000;
	or.pred  	%p5, %p3, %p4;
	@%p5 bra 	$L__BB13_5;
	ld.global.f32 	%f172, [%rd3];
$L__BB13_5:
	setp.ge.s32 	%p6, %r5, %r35;
	st.shared.f32 	[%r9], %f172;
	setp.ge.s32 	%p7, %r60, %r34;
	mov.f32 	%f173, 0f00000000;
	or.pred  	%p8, %p6, %p7;
	@%p8 bra 	$L__BB13_7;
	mul.wide.s32 	%rd8, %r58, 4;
	add.s64 	%rd9, %rd1, %rd8;
	ld.global.f32 	%f173, [%rd9];
$L__BB13_7:
	st.shared.f32 	[%r10], %f173;
	bar.sync 	0;
	ld.shared.f32 	%f27, [%r8];
	ld.shared.f32 	%f28, [%r11];
	fma.rn.f32 	%f29, %f27, %f28, %f180;
	ld.shared.f32 	%f30, [%r8+4];
	ld.shared.f32 	%f31, [%r11+64];
	fma.rn.f32 	%f32, %f30, %f31, %f29;
	ld.shared.f32 	%f33, [%r8+8];
	ld.shared.f32 	%f34, [%r11+128];
	fma.rn.f32 	%f35, %f33, %f34, %f32;
	ld.shared.f32 	%f36, [%r8+12];
	ld.shared.f32 	%f37, [%r11+192];
	fma.rn.f32 	%f38, %f36, %f37, %f35;
	ld.shared.f32 	%f39, [%r8+16];
	ld.shared.f32 	%f40, [%r11+256];
	fma.rn.f32 	%f41, %f39, %f40, %f38;
	ld.shared.f32 	%f42, [%r8+20];
	ld.shared.f32 	%f43, [%r11+320];
	fma.rn.f32 	%f44, %f42, %f43, %f41;
	ld.shared.f32 	%f45, [%r8+24];
	ld.shared.f32 	%f46, [%r11+384];
	fma.rn.f32 	%f47, %f45, %f46, %f44;
	ld.shared.f32 	%f48, [%r8+28];
	ld.shared.f32 	%f49, [%r11+448];
	fma.rn.f32 	%f50, %f48, %f49, %f47;
	ld.shared.f32 	%f51, [%r8+32];
	ld.shared.f32 	%f52, [%r11+512];
	fma.rn.f32 	%f53, %f51, %f52, %f50;
	ld.shared.f32 	%f54, [%r8+36];
	ld.shared.f32 	%f55, [%r11+576];
	fma.rn.f32 	%f56, %f54, %f55, %f53;
	ld.shared.f32 	%f57, [%r8+40];
	ld.shared.f32 	%f58, [%r11+640];
	fma.rn.f32 	%f59, %f57, %f58, %f56;
	ld.shared.f32 	%f60, [%r8+44];
	ld.shared.f32 	%f61, [%r11+704];
	fma.rn.f32 	%f62, %f60, %f61, %f59;
	ld.shared.f32 	%f63, [%r8+48];
	ld.shared.f32 	%f64, [%r11+768];
	fma.rn.f32 	%f65, %f63, %f64, %f62;
	ld.shared.f32 	%f66, [%r8+52];
	ld.shared.f32 	%f67, [%r11+832];
	fma.rn.f32 	%f68, %f66, %f67, %f65;
	ld.shared.f32 	%f69, [%r8+56];
	ld.shared.f32 	%f70, [%r11+896];
	fma.rn.f32 	%f71, %f69, %f70, %f68;
	ld.shared.f32 	%f72, [%r8+60];
	ld.shared.f32 	%f73, [%r11+960];
	fma.rn.f32 	%f6, %f72, %f73, %f71;
	bar.sync 	0;
	add.s32 	%r49, %r57, 16;
	setp.ge.s32 	%p10, %r49, %r34;
	mov.f32 	%f174, 0f00000000;
	or.pred  	%p11, %p3, %p10;
	@%p11 bra 	$L__BB13_9;
	ld.global.f32 	%f174, [%rd3+64];
$L__BB13_9:
	st.shared.f32 	[%r9], %f174;
	add.s32 	%r50, %r60, 16;
	setp.ge.s32 	%p13, %r50, %r34;
	mov.f32 	%f175, 0f00000000;
	or.pred  	%p14, %p6, %p13;
	@%p14 bra 	$L__BB13_11;
	mul.wide.s32 	%rd10, %r59, 4;
	add.s64 	%rd11, %rd1, %rd10;
	ld.global.f32 	%f175, [%rd11];
$L__BB13_11:
	st.shared.f32 	[%r10], %f175;
	bar.sync 	0;
	ld.shared.f32 	%f75, [%r8];
	ld.shared.f32 	%f76, [%r11];
	fma.rn.f32 	%f77, %f75, %f76, %f6;
	ld.shared.f32 	%f78, [%r8+4];
	ld.shared.f32 	%f79, [%r11+64];
	fma.rn.f32 	%f80, %f78, %f79, %f77;
	ld.shared.f32 	%f81, [%r8+8];
	ld.shared.f32 	%f82, [%r11+128];
	fma.rn.f32 	%f83, %f81, %f82, %f80;
	ld.shared.f32 	%f84, [%r8+12];
	ld.shared.f32 	%f85, [%r11+192];
	fma.rn.f32 	%f86, %f84, %f85, %f83;
	ld.shared.f32 	%f87, [%r8+16];
	ld.shared.f32 	%f88, [%r11+256];
	fma.rn.f32 	%f89, %f87, %f88, %f86;
	ld.shared.f32 	%f90, [%r8+20];
	ld.shared.f32 	%f91, [%r11+320];
	fma.rn.f32 	%f92, %f90, %f91, %f89;
	ld.shared.f32 	%f93, [%r8+24];
	ld.shared.f32 	%f94, [%r11+384];
	fma.rn.f32 	%f95, %f93, %f94, %f92;
	ld.shared.f32 	%f96, [%r8+28];
	ld.shared.f32 	%f97, [%r11+448];
	fma.rn.f32 	%f98, %f96, %f97, %f95;
	ld.shared.f32 	%f99, [%r8+32];
	ld.shared.f32 	%f100, [%r11+512];
	fma.rn.f32 	%f101, %f99, %f100, %f98;
	ld.shared.f32 	%f102, [%r8+36];
	ld.shared.f32 	%f103, [%r11+576];
	fma.rn.f32 	%f104, %f102, %f103, %f101;
	ld.shared.f32 	%f105, [%r8+40];
	ld.shared.f32 	%f106, [%r11+640];
	fma.rn.f32 	%f107, %f105, %f106, %f104;
	ld.shared.f32 	%f108, [%r8+44];
	ld.shared.f32 	%f109, [%r11+704];
	fma.rn.f32 	%f110, %f108, %f109, %f107;
	ld.shared.f32 	%f111, [%r8+48];
	ld.shared.f32 	%f112, [%r11+768];
	fma.rn.f32 	%f113, %f111, %f112, %f110;
	ld.shared.f32 	%f114, [%r8+52];
	ld.shared.f32 	%f115, [%r11+832];
	fma.rn.f32 	%f116, %f114, %f115, %f113;
	ld.shared.f32 	%f117, [%r8+56];
	ld.shared.f32 	%f118, [%r11+896];
	fma.rn.f32 	%f119, %f117, %f118, %f116;
	ld.shared.f32 	%f120, [%r8+60];
	ld.shared.f32 	%f121, [%r11+960];
	fma.rn.f32 	%f180, %f120, %f121, %f119;
	bar.sync 	0;
	add.s32 	%r61, %r61, 2;
	add.s32 	%r60, %r60, 32;
	add.s32 	%r59, %r59, %r14;
	add.s32 	%r58, %r58, %r14;
	add.s32 	%r57, %r57, 32;
	add.s32 	%r56, %r56, 32;
	setp.ne.s32 	%p15, %r61, 0;
	@%p15 bra 	$L__BB13_3;
	and.b32  	%r62, %r6, 2147483616;
$L__BB13_13:
	and.b32  	%r51, %r6, 16;
	setp.eq.s32 	%p16, %r51, 0;
	@%p16 bra 	$L__BB13_19;
	setp.ge.s32 	%p17, %r2, %r33;
	add.s32 	%r52, %r62, %r4;
	add.s32 	%r32, %r62, %r1;
	setp.ge.s32 	%p18, %r52, %r34;
	mov.f32 	%f178, 0f00000000;
	or.pred  	%p19, %p17, %p18;
	@%p19 bra 	$L__BB13_16;
	add.s32 	%r53, %r52, %r7;
	mul.wide.s32 	%rd12, %r53, 4;
	add.s64 	%rd13, %rd2, %rd12;
	ld.global.f32 	%f178, [%rd13];
$L__BB13_16:
	setp.ge.s32 	%p20, %r5, %r35;
	st.shared.f32 	[%r9], %f178;
	setp.ge.s32 	%p21, %r32, %r34;
	mov.f32 	%f179, 0f00000000;
	or.pred  	%p22, %p20, %p21;
	@%p22 bra 	$L__BB13_18;
	mad.lo.s32 	%r54, %r32, %r35, %r5;
	mul.wide.s32 	%rd14, %r54, 4;
	add.s64 	%rd15, %rd1, %rd14;
	ld.global.f32 	%f179, [%rd15];
$L__BB13_18:
	st.shared.f32 	[%r10], %f179;
	bar.sync 	0;
	ld.shared.f32 	%f124, [%r8];
	ld.shared.f32 	%f125, [%r11];
	fma.rn.f32 	%f126, %f124, %f125, %f180;
	ld.shared.f32 	%f127, [%r8+4];
	ld.shared.f32 	%f128, [%r11+64];
	fma.rn.f32 	%f129, %f127, %f128, %f126;
	ld.shared.f32 	%f130, [%r8+8];
	ld.shared.f32 	%f131, [%r11+128];
	fma.rn.f32 	%f132, %f130, %f131, %f129;
	ld.shared.f32 	%f133, [%r8+12];
	ld.shared.f32 	%f134, [%r11+192];
	fma.rn.f32 	%f135, %f133, %f134, %f132;
	ld.shared.f32 	%f136, [%r8+16];
	ld.shared.f32 	%f137, [%r11+256];
	fma.rn.f32 	%f138, %f136, %f137, %f135;
	ld.shared.f32 	%f139, [%r8+20];
	ld.shared.f32 	%f140, [%r11+320];
	fma.rn.f32 	%f141, %f139, %f140, %f138;
	ld.shared.f32 	%f142, [%r8+24];
	ld.shared.f32 	%f143, [%r11+384];
	fma.rn.f32 	%f144, %f142, %f143, %f141;
	ld.shared.f32 	%f145, [%r8+28];
	ld.shared.f32 	%f146, [%r11+448];
	fma.rn.f32 	%f147, %f145, %f146, %f144;
	ld.shared.f32 	%f148, [%r8+32];
	ld.shared.f32 	%f149, [%r11+512];
	fma.rn.f32 	%f150, %f148, %f149, %f147;
	ld.shared.f32 	%f151, [%r8+36];
	ld.shared.f32 	%f152, [%r11+576];
	fma.rn.f32 	%f153, %f151, %f152, %f150;
	ld.shared.f32 	%f154, [%r8+40];
	ld.shared.f32 	%f155, [%r11+640];
	fma.rn.f32 	%f156, %f154, %f155, %f153;
	ld.shared.f32 	%f157, [%r8+44];
	ld.shared.f32 	%f158, [%r11+704];
	fma.rn.f32 	%f159, %f157, %f158, %f156;
	ld.shared.f32 	%f160, [%r8+48];
	ld.shared.f32 	%f161, [%r11+768];
	fma.rn.f32 	%f162, %f160, %f161, %f159;
	ld.shared.f32 	%f163, [%r8+52];
	ld.shared.f32 	%f164, [%r11+832];
	fma.rn.f32 	%f165, %f163, %f164, %f162;
	ld.shared.f32 	%f166, [%r8+56];
	ld.shared.f32 	%f167, [%r11+896];
	fma.rn.f32 	%f168, %f166, %f167, %f165;
	ld.shared.f32 	%f169, [%r8+60];
	ld.shared.f32 	%f170, [%r11+960];
	fma.rn.f32 	%f180, %f169, %f170, %f168;
	bar.sync 	0;
$L__BB13_19:
	setp.ge.s32 	%p23, %r2, %r33;
	setp.ge.s32 	%p24, %r5, %r35;
	or.pred  	%p25, %p23, %p24;
	@%p25 bra 	$L__BB13_21;
	ld.param.u64 	%rd19, [_ZN3lux4cuda17matmul_f32_kernelEPKfS2_Pfiii_param_2];
	mad.lo.s32 	%r55, %r35, %r2, %r5;
	cvta.to.global.u64 	%rd16, %rd19;
	mul.wide.s32 	%rd17, %r55, 4;
	add.s64 	%rd18, %rd16, %rd17;
	st.global.f32 	[%rd18], %f180;
$L__BB13_21:
	ret;

}
	// .globl	_ZN3lux4cuda17ntt_radix2_kernelEPmmmPKmi
.visible .entry _ZN3lux4cuda17ntt_radix2_kernelEPmmmPKmi(
	.param .u64 .ptr .align 1 _ZN3lux4cuda17ntt_radix2_kernelEPmmmPKmi_param_0,
	.param .u64 _ZN3lux4cuda17ntt_radix2_kernelEPmmmPKmi_param_1,
	.param .u64 _ZN3lux4cuda17ntt_radix2_kernelEPmmmPKmi_param_2,
	.param .u64 .ptr .align 1 _ZN3lux4cuda17ntt_radix2_kernelEPmmmPKmi_param_3,
	.param .u32 _ZN3lux4cuda17ntt_radix2_kernelEPmmmPKmi_param_4
)
{
	.reg .pred 	%p<21>;
	.reg .b16 	%rs<4>;
	.reg .b32 	%r<258>;
	.reg .b32 	%f<3>;
	.reg .b64 	%rd<59>;

	ld.param.u64 	%rd8, [_ZN3lux4cuda17ntt_radix2_kernelEPmmmPKmi_param_1];
	ld.param.u64 	%rd9, [_ZN3lux4cuda17ntt_radix2_kernelEPmmmPKmi_param_2];
	ld.param.u32 	%r50, [_ZN3lux4cuda17ntt_radix2_kernelEPmmmPKmi_param_4];
	mov.u32 	%r51, %ctaid.x;
	mov.u32 	%r52, %ntid.x;
	mov.u32 	%r53, %tid.x;
	mad.lo.s32 	%r54, %r51, %r52, %r53;
	cvt.u64.u32 	%rd11, %r54;
	cvt.u64.u32 	%rd1, %r50;
	mov.b64 	%rd12, 1;
	shl.b64 	%rd13, %rd12, %r50;
	mov.b64 	%rd14, 2;
	shl.b64 	%rd15, %rd14, %r50;
	shr.u64 	%rd16, %rd11, %r50;
	add.s64 	%rd17, %rd13, -1;
	and.b64  	%rd2, %rd17, %rd11;
	mad.lo.s64 	%rd3, %rd16, %rd15, %rd2;
	add.s64 	%rd18, %rd3, %rd13;
	setp.ge.u64 	%p3, %rd18, %rd8;
	@%p3 bra 	$L__BB14_10;
	ld.param.u64 	%rd58, [_ZN3lux4cuda17ntt_radix2_kernelEPmmmPKmi_param_3];
	ld.param.u64 	%rd57, [_ZN3lux4cuda17ntt_radix2_kernelEPmmmPKmi_param_0];
	cvta.to.global.u64 	%rd19, %rd58;
	cvta.to.global.u64 	%rd20, %rd57;
	cvt.u32.u64 	%r95, %rd1;
	add.s32 	%r96, %r95, 1;
	shr.u64 	%rd21, %rd8, %r96;
	mul.lo.s64 	%rd22, %rd2, %rd21;
	shl.b64 	%rd23, %rd22, 3;
	add.s64 	%rd24, %rd19, %rd23;
	ld.global.u64 	%rd25, [%rd24];
	shl.b64 	%rd26, %rd3, 3;
	add.s64 	%rd4, %rd20, %rd26;
	ld.global.u64 	%rd5, [%rd4];
	mov.b64 	%rd27, 8;
	shl.b64 	%rd28, %rd27, %r95;
	add.s64 	%rd6, %rd4, %rd28;
	ld.global.u64 	%rd29, [%rd6];
	mul.lo.s64 	%rd30, %rd29, %rd25;
	cvt.u32.u64 	%r97, %rd30;
	{ .reg .b32 tmp; mov.b64 {tmp, %r98}, %rd30; }
	mul.hi.u64 	%rd31, %rd29, %rd25;
	cvt.u32.u64 	%r99, %rd31;
	{ .reg .b32 tmp; mov.b64 {tmp, %r100}, %rd31; }
	shr.u64 	%rd32, %rd9, 32;
	setp.lt.u64 	%p4, %rd9, 4294967296;
	selp.b64 	%rd33, %rd9, %rd32, %p4;
	cvt.u32.u64 	%r101, %rd33;
	max.u64 	%rd34, %rd9, 4294967296;
	cvt.u32.u64 	%r102, %rd34;
	selp.b32 	%r103, 96, 64, %p4;
	setp.eq.s64 	%p5, %rd33, 0;
	clz.b32 	%r104, %r101;
	selp.b32 	%r1, 32, %r104, %p5;
	add.s32 	%r2, %r1, %r103;
	shf.l.wrap.b32 	%r90, %r102, %r101, %r1;
	and.b32  	%r105, %r1, 31;
	shl.b32 	%r87, %r102, %r105;
	shl.b32 	%r245, %r97, %r105;
	shf.l.wrap.b32 	%r244, %r97, %r98, %r1;
	shf.l.wrap.b32 	%r243, %r98, %r99, %r1;
	shf.l.wrap.b32 	%r242, %r99, %r100, %r1;
	mov.b32 	%r240, 0;
	shf.l.wrap.b32 	%r241, %r100, %r240, %r1;
	neg.s32 	%r106, %r90;
	cvt.u64.u32 	%rd35, %r106;
	shl.b64 	%rd36, %rd35, 32;
	cvt.u64.u32 	%rd37, %r87;
	mov.b32 	%r107, 17185;
	mov.b32 	%r108, 63;
	prmt.b32 	%r109, %r90, %r108, %r107;
	mov.b32 	%f1, %r109;
	rcp.approx.f32 	%f2, %f1;
	mov.b32 	%r110, %f2;
	shl.b32 	%r111, %r110, 9;
	add.s32 	%r56, %r111, -512;
	mul.hi.u32 	%r112, %r56, %r87;
	cvt.u64.u32 	%rd38, %r112;
	mul.wide.u32 	%rd39, %r56, %r90;
	add.s64 	%rd40, %rd37, %rd38;
	add.s64 	%rd41, %rd40, %rd39;
	sub.s64 	%rd42, %rd36, %rd41;
	cvt.u32.u64 	%r72, %rd42;
	{ .reg .b32 tmp; mov.b64 {tmp, %r75}, %rd42; }
	setp.gt.s64 	%p6, %rd42, -1;
	selp.b32 	%r81, %r56, 0, %p6;
	shr.u64 	%rd43, %rd42, 63;
	cvt.u32.u64 	%r113, %rd43;
	xor.b32  	%r84, %r113, 1;
	mov.b32 	%r58, -2147483648;
	// begin inline asm
	mad.hi.cc.u32 %r55,%r56,%r72,%r58;
	// end inline asm
	// begin inline asm
	addc.u32 %r59,%r240,%r240;
	// end inline asm
	// begin inline asm
	mad.lo.cc.u32 %r62,%r56,%r75,%r55;
	// end inline asm
	// begin inline asm
	madc.hi.u32 %r66,%r56,%r75,%r59;
	// end inline asm
	// begin inline asm
	add.cc.u32 %r70,%r62,%r72;
	// end inline asm
	// begin inline asm
	addc.cc.u32 %r73,%r66,%r75;
	// end inline asm
	// begin inline asm
	addc.u32 %r76,%r240,%r240;
	// end inline asm
	// begin inline asm
	add.cc.u32 %r79,%r73,%r81;
	// end inline asm
	// begin inline asm
	addc.u32 %r82,%r76,%r84;
	// end inline asm
	setp.eq.s32 	%p7, %r82, 2;
	selp.b32 	%r114, -1, %r79, %p7;
	mul.hi.u32 	%r115, %r114, %r87;
	cvt.u64.u32 	%rd44, %r115;
	mul.wide.u32 	%rd45, %r114, %r90;
	add.s64 	%rd46, %rd45, %rd44;
	cvt.u32.u64 	%r86, %rd46;
	{ .reg .b32 tmp; mov.b64 {tmp, %r89}, %rd46; }
	// begin inline asm
	add.cc.u32 %r85,%r86,%r87;
	// end inline asm
	// begin inline asm
	addc.cc.u32 %r88,%r89,%r90;
	// end inline asm
	// begin inline asm
	addc.u32 %r91,%r240,%r240;
	// end inline asm
	setp.eq.s32 	%p8, %r91, 0;
	min.u32 	%r116, %r114, -2;
	add.s32 	%r117, %r116, 1;
	selp.b32 	%r10, %r117, %r114, %p8;
$L__BB14_2:
	.pragma "nounroll";
	// begin inline asm
	sub.cc.u32 %r118,%r243,%r87;
	// end inline asm
	// begin inline asm
	subc.cc.u32 %r121,%r242,%r90;
	// end inline asm
	mov.b32 	%r126, -2;
	// begin inline asm
	subc.u32 %r124,%r241,%r126;
	// end inline asm
	// begin inline asm
	mad.hi.u32 %r127,%r241,%r10,%r124;
	// end inline asm
	setp.lt.u32 	%p10, %r127, %r241;
	selp.b32 	%r250, -1, %r127, %p10;
	mov.b32 	%r158, 0;
	// begin inline asm
	mad.lo.cc.u32 %r131,%r250,%r87,%r158;
	// end inline asm
	// begin inline asm
	madc.hi.u32 %r135,%r250,%r87,%r158;
	// end inline asm
	// begin inline asm
	mad.lo.cc.u32 %r139,%r250,%r90,%r135;
	// end inline asm
	// begin inline asm
	madc.hi.u32 %r143,%r250,%r90,%r158;
	// end inline asm
	// begin inline asm
	sub.cc.u32 %r251,%r243,%r131;
	// end inline asm
	// begin inline asm
	subc.cc.u32 %r252,%r242,%r139;
	// end inline asm
	// begin inline asm
	subc.cc.u32 %r253,%r241,%r143;
	// end inline asm
	// begin inline asm
	addc.u32 %r156,%r158,%r158;
	// end inline asm
	setp.ne.s32 	%p11, %r156, 0;
	mov.pred 	%p20, 0;
	@%p11 bra 	$L__BB14_4;
	// begin inline asm
	add.cc.u32 %r251,%r251,%r87;
	// end inline asm
	// begin inline asm
	addc.cc.u32 %r252,%r252,%r90;
	// end inline asm
	mov.b32 	%r170, 0;
	// begin inline asm
	addc.cc.u32 %r253,%r253,%r170;
	// end inline asm
	// begin inline asm
	addc.u32 %r168,%r170,%r170;
	// end inline asm
	add.s32 	%r250, %r250, -1;
	setp.eq.s32 	%p20, %r168, 0;
$L__BB14_4:
	not.pred 	%p12, %p20;
	@%p12 bra 	$L__BB14_6;
	// begin inline asm
	add.cc.u32 %r251,%r251,%r87;
	// end inline asm
	// begin inline asm
	addc.cc.u32 %r252,%r252,%r90;
	// end inline asm
	mov.b32 	%r179, 0;
	// begin inline asm
	addc.u32 %r253,%r253,%r179;
	// end inline asm
	add.s32 	%r250, %r250, -1;
$L__BB14_6:
	mov.b32 	%r213, 0;
	// begin inline asm
	mad.lo.cc.u32 %r180,%r250,%r213,%r213;
	// end inline asm
	// begin inline asm
	madc.hi.u32 %r184,%r250,%r213,%r213;
	// end inline asm
	// begin inline asm
	mad.lo.cc.u32 %r188,%r250,%r213,%r184;
	// end inline asm
	// begin inline asm
	madc.hi.u32 %r192,%r250,%r213,%r213;
	// end inline asm
	// begin inline asm
	sub.cc.u32 %r254,%r245,%r180;
	// end inline asm
	// begin inline asm
	subc.cc.u32 %r243,%r244,%r188;
	// end inline asm
	// begin inline asm
	subc.cc.u32 %r242,%r251,%r192;
	// end inline asm
	// begin inline asm
	subc.cc.u32 %r241,%r252,%r213;
	// end inline asm
	// begin inline asm
	subc.cc.u32 %r208,%r253,%r213;
	// end inline asm
	// begin inline asm
	subc.u32 %r211,%r213,%r213;
	// end inline asm
	setp.ne.s32 	%p13, %r211, -1;
	@%p13 bra 	$L__BB14_8;
	mov.b32 	%r219, 0;
	// begin inline asm
	add.cc.u32 %r254,%r254,%r219;
	// end inline asm
	// begin inline asm
	addc.cc.u32 %r243,%r243,%r219;
	// end inline asm
	// begin inline asm
	addc.cc.u32 %r242,%r242,%r87;
	// end inline asm
	// begin inline asm
	addc.u32 %r241,%r241,%r90;
	// end inline asm
$L__BB14_8:
	add.s32 	%r240, %r240, 32;
	setp.le.u32 	%p14, %r240, %r2;
	mov.b32 	%r245, 0;
	mov.u32 	%r244, %r254;
	@%p14 bra 	$L__BB14_2;
	shf.r.wrap.b32 	%r227, %r254, %r243, %r1;
	shf.r.wrap.b32 	%r228, %r243, %r242, %r1;
	shf.r.wrap.b32 	%r229, %r242, %r241, %r1;
	mov.b32 	%r230, 0;
	shf.r.wrap.b32 	%r231, %r241, %r230, %r1;
	cvt.u16.u32 	%rs1, %r2;
	and.b16  	%rs2, %rs1, 32;
	setp.eq.s16 	%p15, %rs2, 0;
	selp.b32 	%r232, %r227, %r228, %p15;
	selp.b32 	%r233, %r228, %r229, %p15;
	selp.b32 	%r234, %r229, %r231, %p15;
	selp.b32 	%r235, %r231, 0, %p15;
	and.b16  	%rs3, %rs1, 64;
	setp.eq.s16 	%p16, %rs3, 0;
	selp.b32 	%r236, %r232, %r234, %p16;
	selp.b32 	%r237, %r233, %r235, %p16;
	setp.eq.s32 	%p17, %r2, 128;
	selp.b32 	%r238, -1, %r237, %p17;
	selp.b32 	%r239, -1, %r236, %p17;
	cvt.u64.u32 	%rd47, %r238;
	shl.b64 	%rd48, %rd47, 32;
	cvt.u64.u32 	%rd49, %r239;
	or.b64  	%rd50, %rd48, %rd49;
	add.s64 	%rd51, %rd50, %rd5;
	setp.lt.u64 	%p18, %rd51, %rd9;
	selp.b64 	%rd52, 0, %rd9, %p18;
	sub.s64 	%rd53, %rd51, %rd52;
	st.global.u64 	[%rd4], %rd53;
	setp.lt.u64 	%p19, %rd5, %rd50;
	selp.b64 	%rd54, %rd9, 0, %p19;
	sub.s64 	%rd55, %rd5, %rd50;
	add.s64 	%rd56, %rd55, %rd54;
	st.global.u64 	[%rd6], %rd56;
$L__BB14_10:
	ret;

}
	// .globl	_ZN3lux4cuda28msm_bucket_accumulate_kernelEPKmPKvPvmii
.visible .entry _ZN3lux4cuda28msm_bucket_accumulate_kernelEPKmPKvPvmii(
	.param .u64 .ptr .align 1 _ZN3lux4cuda28msm_bucket_accumulate_kernelEPKmPKvPvmii_param_0,
	.param .u64 .ptr .align 1 _ZN3lux4cuda28msm_bucket_accumulate_kernelEPKmPKvPvmii_param_1,
	.param .u64 .ptr .align 1 _ZN3lux4cuda28msm_bucket_accumulate_kernelEPKmPKvPvmii_param_2,
	.param .u64 _ZN3lux4cuda28msm_bucket_accumulate_kernelEPKmPKvPvmii_param_3,
	.param .u32 _ZN3lux4cuda28msm_bucket_accumulate_kernelEPKmPKvPvmii_param_4,
	.param .u32 _ZN3lux4cuda28msm_bucket_accumulate_kernelEPKmPKvPvmii_param_5
)
{


	ret;

}
	// .globl	_ZN3lux4cuda21poseidon2_hash_kernelEPKmPmmm
.visible .entry _ZN3lux4cuda21poseidon2_hash_kernelEPKmPmmm(
	.param .u64 .ptr .align 1 _ZN3lux4cuda21poseidon2_hash_kernelEPKmPmmm_param_0,
	.param .u64 .ptr .align 1 _ZN3lux4cuda21poseidon2_hash_kernelEPKmPmmm_param_1,
	.param .u64 _ZN3lux4cuda21poseidon2_hash_kernelEPKmPmmm_param_2,
	.param .u64 _ZN3lux4cuda21poseidon2_hash_kernelEPKmPmmm_param_3
)
{
	.reg .pred 	%p<270>;
	.reg .b16 	%rs<4>;
	.reg .b32 	%r<4233>;
	.reg .b32 	%f<3>;
	.reg .b64 	%rd<280>;

	ld.param.u64 	%rd24, [_ZN3lux4cuda21poseidon2_hash_kernelEPKmPmmm_param_0];
	ld.param.u64 	%rd27, [_ZN3lux4cuda21poseidon2_hash_kernelEPKmPmmm_param_2];
	ld.param.u64 	%rd26, [_ZN3lux4cuda21poseidon2_hash_kernelEPKmPmmm_param_3];
	mov.u32 	%r823, %ctaid.x;
	mov.u32 	%r824, %ntid.x;
	mov.u32 	%r825, %tid.x;
	mad.lo.s32 	%r826, %r823, %r824, %r825;
	cvt.u64.u32 	%rd1, %r826;
	setp.le.u64 	%p37, %rd27, %rd1;
	@%p37 bra 	$L__BB16_148;
	cvta.to.global.u64 	%rd29, %rd24;
	shl.b64 	%rd30, %rd1, 4;
	add.s64 	%rd31, %rd29, %rd30;
	ld.global.u64 	%rd279, [%rd31];
	ld.global.u64 	%rd278, [%rd31+8];
	shr.u64 	%rd32, %rd26, 32;
	setp.lt.u64 	%p38, %rd26, 4294967296;
	selp.b64 	%rd33, %rd26, %rd32, %p38;
	cvt.u32.u64 	%r828, %rd33;
	max.u64 	%rd34, %rd26, 4294967296;
	cvt.u32.u64 	%r829, %rd34;
	selp.b32 	%r830, 96, 64, %p38;
	setp.eq.s64 	%p39, %rd33, 0;
	clz.b32 	%r831, %r828;
	selp.b32 	%r1, 32, %r831, %p39;
	add.s32 	%r2, %r1, %r830;
	shf.l.wrap.b32 	%r3, %r829, %r828, %r1;
	and.b32  	%r4, %r1, 31;
	shl.b32 	%r5, %r829, %r4;
	neg.s32 	%r832, %r3;
	cvt.u64.u32 	%rd35, %r832;
	shl.b64 	%rd36, %rd35, 32;
	cvt.u64.u32 	%rd37, %r5;
	mov.b32 	%r833, 17185;
	mov.b32 	%r834, 63;
	prmt.b32 	%r835, %r3, %r834, %r833;
	mov.b32 	%f1, %r835;
	rcp.approx.f32 	%f2, %f1;
	mov.b32 	%r836, %f2;
	shl.b32 	%r837, %r836, 9;
	add.s32 	%r6, %r837, -512;
	mul.hi.u32 	%r838, %r6, %r5;
	cvt.u64.u32 	%rd38, %r838;
	mul.wide.u32 	%rd39, %r6, %r3;
	add.s64 	%rd40, %rd37, %rd38;
	add.s64 	%rd41, %rd40, %rd39;
	sub.s64 	%rd42, %rd36, %rd41;
	cvt.u32.u64 	%r7, %rd42;
	{ .reg .b32 tmp; mov.b64 {tmp, %r8}, %rd42; }
	setp.gt.s64 	%p40, %rd42, -1;
	selp.b32 	%r9, %r6, 0, %p40;
	shr.u64 	%rd43, %rd42, 63;
	cvt.u32.u64 	%r839, %rd43;
	xor.b32  	%r10, %r839, 1;
	cvt.u16.u32 	%rs3, %r2;
	and.b16  	%rs1, %rs3, 32;
	and.b16  	%rs2, %rs3, 64;
	mov.b32 	%r3908, 0;
	mov.b64 	%rd277, 0;
	ld.const.u64 	%rd4, [_ZN3lux4cuda20POSEIDON2_MDS_MATRIXE+32];
	ld.const.u64 	%rd167, [_ZN3lux4cuda20POSEIDON2_MDS_MATRIXE];
	ld.const.u64 	%rd176, [_ZN3lux4cuda20POSEIDON2_MDS_MATRIXE+8];
	ld.const.u64 	%rd185, [_ZN3lux4cuda20POSEIDON2_MDS_MATRIXE+16];
	ld.const.u64 	%rd197, [_ZN3lux4cuda20POSEIDON2_MDS_MATRIXE+24];
	ld.const.u64 	%rd219, [_ZN3lux4cuda20POSEIDON2_MDS_MATRIXE+40];
	ld.const.u64 	%rd231, [_ZN3lux4cuda20POSEIDON2_MDS_MATRIXE+48];
	ld.const.u64 	%rd243, [_ZN3lux4cuda20POSEIDON2_MDS_MATRIXE+56];
	ld.const.u64 	%rd252, [_ZN3lux4cuda20POSEIDON2_MDS_MATRIXE+64];
$L__BB16_2:
	mul.lo.s32 	%r880, %r3908, 3;
	mul.wide.u32 	%rd44, %r880, 8;
	mov.u64 	%rd45, _ZN3lux4cuda25POSEIDON2_ROUND_CONSTANTSE;
	add.s64 	%rd46, %rd45, %rd44;
	ld.const.u64 	%rd47, [%rd46];
	add.s64 	%rd48, %rd47, %rd279;
	setp.lt.u64 	%p41, %rd48, %rd26;
	selp.b64 	%rd49, 0, %rd26, %p41;
	sub.s64 	%rd8, %rd48, %rd49;
	ld.const.u64 	%rd50, [%rd46+8];
	add.s64 	%rd51, %rd50, %rd278;
	setp.lt.u64 	%p42, %rd51, %rd26;
	selp.b64 	%rd52, 0, %rd26, %p42;
	sub.s64 	%rd9, %rd51, %rd52;
	ld.const.u64 	%rd53, [%rd46+16];
	add.s64 	%rd54, %rd53, %rd277;
	setp.lt.u64 	%p43, %rd54, %rd26;
	selp.b64 	%rd55, 0, %rd26, %p43;
	sub.s64 	%rd10, %rd54, %rd55;
	mul.lo.s64 	%rd56, %rd8, %rd8;
	cvt.u32.u64 	%r881, %rd56;
	{ .reg .b32 tmp; mov.b64 {tmp, %r882}, %rd56; }
	mul.hi.u64 	%rd57, %rd8, %rd8;
	cvt.u32.u64 	%r883, %rd57;
	{ .reg .b32 tmp; mov.b64 {tmp, %r884}, %rd57; }
	shl.b32 	%r3914, %r881, %r4;
	shf.l.wrap.b32 	%r3913, %r881, %r882, %r1;
	shf.l.wrap.b32 	%r3912, %r882, %r883, %r1;
	shf.l.wrap.b32 	%r3911, %r883, %r884, %r1;
	mov.b32 	%r3909, 0;
	shf.l.wrap.b32 	%r3910, %r884, %r3909, %r1;
	mov.b32 	%r843, -2147483648;
	// begin inline asm
	mad.hi.cc.u32 %r840,%r6,%r7,%r843;
	// end inline asm
	// begin inline asm
	addc.u32 %r844,%r3909,%r3909;
	// end inline asm
	// begin inline asm
	mad.lo.cc.u32 %r847,%r6,%r8,%r840;
	// end inline asm
	// begin inline asm
	madc.hi.u32 %r851,%r6,%r8,%r844;
	// end inline asm
	// begin inline asm
	add.cc.u32 %r855,%r847,%r7;
	// end inline asm
	// begin inline asm
	addc.cc.u32 %r858,%r851,%r8;
	// end inline asm
	// begin inline asm
	addc.u32 %r861,%r3909,%r3909;
	// end inline asm
	// begin inline asm
	add.cc.u32 %r864,%r858,%r9;
	// end inline asm
	// begin inline asm
	addc.u32 %r867,%r861,%r10;
	// end inline asm
	setp.eq.s32 	%p44, %r867, 2;
	selp.b32 	%r885, -1, %r864, %p44;
	mul.hi.u32 	%r886, %r885, %r5;
	cvt.u64.u32 	%rd58, %r886;
	mul.wide.u32 	%rd59, %r885, %r3;
	add.s64 	%rd60, %rd59, %rd58;
	cvt.u32.u64 	%r871, %rd60;
	{ .reg .b32 tmp; mov.b64 {tmp, %r874}, %rd60; }
	// begin inline asm
	add.cc.u32 %r870,%r871,%r5;
	// end inline asm
	// begin inline asm
	addc.cc.u32 %r873,%r874,%r3;
	// end inline asm
	// begin inline asm
	addc.u32 %r876,%r3909,%r3909;
	// end inline asm
	setp.eq.s32 	%p45, %r876, 0;
	min.u32 	%r887, %r885, -2;
	add.s32 	%r888, %r887, 1;
	selp.b32 	%r17, %r888, %r885, %p45;
$L__BB16_3:
	.pragma "nounroll";
	// begin inline asm
	sub.cc.u32 %r889,%r3912,%r5;
	// end inline asm
	// begin inline asm
	subc.cc.u32 %r892,%r3911,%r3;
	// end inline asm
	mov.b32 	%r897, -2;
	// begin inline asm
	subc.u32 %r895,%r3910,%r897;
	// end inline asm
	// begin inline asm
	mad.hi.u32 %r898,%r3910,%r17,%r895;
	// end inline asm
	setp.lt.u32 	%p47, %r898, %r3910;
	selp.b32 	%r3919, -1, %r898, %p47;
	mov.b32 	%r929, 0;
	// begin inline asm
	mad.lo.cc.u32 %r902,%r3919,%r5,%r929;
	// end inline asm
	// begin inline asm
	madc.hi.u32 %r906,%r3919,%r5,%r929;
	// end inline asm
	// begin inline asm
	mad.lo.cc.u32 %r910,%r3919,%r3,%r906;
	// end inline asm
	// begin inline asm
	madc.hi.u32 %r914,%r3919,%r3,%r929;
	// end inline asm
	// begin inline asm
	sub.cc.u32 %r3920,%r3912,%r902;
	// end inline asm
	// begin inline asm
	subc.cc.u32 %r3921,%r3911,%r910;
	// end inline asm
	// begin inline asm
	subc.cc.u32 %r3922,%r3910,%r914;
	// end inline asm
	// begin inline asm
	addc.u32 %r927,%r929,%r929;
	// end inline asm
	setp.ne.s32 	%p48, %r927, 0;
	mov.pred 	%p252, 0;
	@%p48 bra 	$L__BB16_5;
	// begin inline asm
	add.cc.u32 %r3920,%r3920,%r5;
	// end inline asm
	// begin inline asm
	addc.cc.u32 %r3921,%r3921,%r3;
	// end inline asm
	mov.b32 	%r941, 0;
	// begin inline asm
	addc.cc.u32 %r3922,%r3922,%r941;
	// end inline asm
	// begin inline asm
	addc.u32 %r939,%r941,%r941;
	// end inline asm
	add.s32 	%r3919, %r3919, -1;
	setp.eq.s32 	%p252, %r939, 0;
$L__BB16_5:
	not.pred 	%p49, %p252;
	@%p49 bra 	$L__BB16_7;
	// begin inline asm
	add.cc.u32 %r3920,%r3920,%r5;
	// end inline asm
	// begin inline asm
	addc.cc.u32 %r3921,%r3921,%r3;
	// end inline asm
	mov.b32 	%r950, 0;
	// begin inline asm
	addc.u32 %r3922,%r3922,%r950;
	// end inline asm
	add.s32 	%r3919, %r3919, -1;
$L__BB16_7:
	mov.b32 	%r984, 0;
	// begin inline asm
	mad.lo.cc.u32 %r951,%r3919,%r984,%r984;
	// end inline asm
	// begin inline asm
	madc.hi.u32 %r955,%r3919,%r984,%r984;
	// end inline asm
	// begin inline asm
	mad.lo.cc.u32 %r959,%r3919,%r984,%r955;
	// end inline asm
	// begin inline asm
	madc.hi.u32 %r963,%r3919,%r984,%r984;
	// end inline asm
	// begin inline asm
	sub.cc.u32 %r3923,%r3914,%r951;
	// end inline asm
	// begin inline asm
	subc.cc.u32 %r3912,%r3913,%r959;
	// end inline asm
	// begin inline asm
	subc.cc.u32 %r3911,%r3920,%r963;
	// end inline asm
	// begin inline asm
	subc.cc.u32 %r3910,%r3921,%r984;
	// end inline asm
	// begin inline asm
	subc.cc.u32 %r979,%r3922,%r984;
	// end inline asm
	// begin inline asm
	subc.u32 %r982,%r984,%r984;
	// end inline asm
	setp.ne.s32 	%p50, %r982, -1;
	@%p50 bra 	$L__BB16_9;
	mov.b32 	%r990, 0;
	// begin inline asm
	add.cc.u32 %r3923,%r3923,%r990;
	// end inline asm
	// begin inline asm
	addc.cc.u32 %r3912,%r3912,%r990;
	// end inline asm
	// begin inline asm
	addc.cc.u32 %r3911,%r3911,%r5;
	// end inline asm
	// begin inline asm
	addc.u32 %r3910,%r3910,%r3;
	// end inline asm
$L__BB16_9:
	add.s32 	%r3909, %r3909, 32;
	setp.le.u32 	%p51, %r3909, %r2;
	mov.b32 	%r3914, 0;
	mov.u32 	%r3913, %r3923;
	@%p51 bra 	$L__BB16_3;
	setp.eq.s32 	%p52, %r2, 128;
	setp.eq.s16 	%p53, %rs2, 0;
	setp.eq.s16 	%p54, %rs1, 0;
	shf.r.wrap.b32 	%r1038, %r3923, %r3912, %r1;
	shf.r.wrap.b32 	%r1039, %r3912, %r3911, %r1;
	shf.r.wrap.b32 	%r1040, %r3911, %r3910, %r1;
	mov.b32 	%r3927, 0;
	shf.r.wrap.b32 	%r1041, %r3910, %r3927, %r1;
	selp.b32 	%r1042, %r1038, %r1039, %p54;
	selp.b32 	%r1043, %r1039, %r1040, %p54;
	selp.b32 	%r1044, %r1040, %r1041, %p54;
	selp.b32 	%r1045, %r1041, 0, %p54;
	selp.b32 	%r1046, %r1042, %r1044, %p53;
	selp.b32 	%r1047, %r1043, %r1045, %p53;
	selp.b32 	%r1048, %r1044, 0, %p53;
	selp.b32 	%r1049, %r1045, 0, %p53;
	selp.b32 	%r1050, -1, %r1049, %p52;
	selp.b32 	%r1051, -1, %r1048, %p52;
	selp.b32 	%r1052, -1, %r1047, %p52;
	selp.b32 	%r1053, -1, %r1046, %p52;
	cvt.u64.u32 	%rd61, %r1050;
	shl.b64 	%rd62, %rd61, 32;
	cvt.u64.u32 	%rd63, %r1051;
	or.b64  	%rd64, %rd62, %rd63;
	cvt.u64.u32 	%rd65, %r1052;
	shl.b64 	%rd66, %rd65, 32;
	cvt.u64.u32 	%rd67, %r1053;
	or.b64  	%rd68, %rd66, %rd67;
	mul.lo.s64 	%rd69, %rd68, %rd64;
	mul.hi.u64 	%rd70, %rd68, %rd68;
	add.s64 	%rd71, %rd70, %rd69;
	add.s64 	%rd72, %rd71, %rd69;
	mul.lo.s64 	%rd73, %rd68, %rd68;
	cvt.u32.u64 	%r1054, %rd73;
	{ .reg .b32 tmp; mov.b64 {tmp, %r1055}, %rd73; }
	cvt.u32.u64 	%r1056, %rd72;
	{ .reg .b32 tmp; mov.b64 {tmp, %r1057}, %rd72; }
	shl.b32 	%r3932, %r1054, %r4;
	shf.l.wrap.b32 	%r3931, %r1054, %r1055, %r1;
	shf.l.wrap.b32 	%r3930, %r1055, %r1056, %r1;
	shf.l.wrap.b32 	%r3929, %r1056, %r1057, %r1;
	shf.l.wrap.b32 	%r3928, %r1057, %r3927, %r1;
	mov.b32 	%r1001, -2147483648;
	// begin inline asm
	mad.hi.cc.u32 %r998,%r6,%r7,%r1001;
	// end inline asm
	// begin inline asm
	addc.u32 %r1002,%r3927,%r3927;
	// end inline asm
	// begin inline asm
	mad.lo.cc.u32 %r1005,%r6,%r8,%r998;
	// end inline asm
	// begin inline asm
	madc.hi.u32 %r1009,%r6,%r8,%r1002;
	// end inline asm
	// begin inline asm
	add.cc.u32 %r1013,%r1005,%r7;
	// end inline asm
	// begin inline asm
	addc.cc.u32 %r1016,%r1009,%r8;
	// end inline asm
	// begin inline asm
	addc.u32 %r1019,%r3927,%r3927;
	// end inline asm
	// begin inline asm
	add.cc.u32 %r1022,%r1016,%r9;
	// end inline asm
	// begin inline asm
	addc.u32 %r1025,%r1019,%r10;
	// end inline asm
	setp.eq.s32 	%p55, %r1025, 2;
	selp.b32 	%r1058, -1, %r1022, %p55;
	mul.hi.u32 	%r1059, %r1058, %r5;
	cvt.u64.u32 	%rd74, %r1059;
	mul.wide.u32 	%rd75, %r1058, %r3;
	add.s64 	%rd76, %rd75, %rd74;
	cvt.u32.u64 	%r1029, %rd76;
	{ .reg .b32 tmp; mov.b64 {tmp, %r1032}, %rd76; }
	// begin inline asm
	add.cc.u32 %r1028,%r1029,%r5;
	// end inline asm
	// begin inline asm
	addc.cc.u32 %r1031,%r1032,%r3;
	// end inline asm
	// begin inline asm
	addc.u32 %r1034,%r3927,%r3927;
	// end inline asm
	setp.eq.s32 	%p56, %r1034, 0;
	min.u32 	%r1060, %r1058, -2;
	add.s32 	%r1061, %r1060, 1;
	selp.b32 	%r62, %r1061, %r1058, %p56;
$L__BB16_11:
	.pragma "nounroll";
	// begin inline asm
	sub.cc.u32 %r1062,%r3930,%r5;
	// end inline asm
	// begin inline asm
	subc.cc.u32 %r1065,%r3929,%r3;
	// end inline asm
	mov.b32 	%r1070, -2;
	// begin inline asm
	subc.u32 %r1068,%r3928,%r1070;
	// end inline asm
	// begin inline asm
	mad.hi.u32 %r1071,%r3928,%r62,%r1068;
	// end inline asm
	setp.lt.u32 	%p58, %r1071, %r3928;
	selp.b32 	%r3937, -1, %r1071, %p58;
	mov.b32 	%r1102, 0;
	// begin inline asm
	mad.lo.cc.u32 %r1075,%r3937,%r5,%r1102;
	// end inline asm
	// begin inline asm
	madc.hi.u32 %r1079,%r3937,%r5,%r1102;
	// end inline asm
	// begin inline asm
	mad.lo.cc.u32 %r1083,%r3937,%r3,%r1079;
	// end inline asm
	// begin inline asm
	madc.hi.u32 %r1087,%r3937,%r3,%r1102;
	// end inline asm
	// begin inline asm
	sub.cc.u32 %r3938,%r3930,%r1075;
	// end inline asm
	// begin inline asm
	subc.cc.u32 %r3939,%r3929,%r1083;
	// end inline asm
	// begin inline asm
	subc.cc.u32 %r3940,%r3928,%r1087;
	// end inline asm
	// begin inline asm
	addc.u32 %r1100,%r1102,%r1102;
	// end inline asm
	setp.ne.s32 	%p59, %r1100, 0;
	mov.pred 	%p253, 0;
	@%p59 bra 	$L__BB16_13;
	// begin inline asm
	add.cc.u32 %r3938,%r3938,%r5;
	// end inline asm
	// begin inline asm
	addc.cc.u32 %r3939,%r3939,%r3;
	// end inline asm
	mov.b32 	%r1114, 0;
	// begin inline asm
	addc.cc.u32 %r3940,%r3940,%r1114;
	// end inline asm
	// begin inline asm
	addc.u32 %r1112,%r1114,%r1114;
	// end inline asm
	add.s32 	%r3937, %r3937, -1;
	setp.eq.s32 	%p253, %r1112, 0;
$L__BB16_13:
	not.pred 	%p60, %p253;
	@%p60 bra 	$L__BB16_15;
	// begin inline asm
	add.cc.u32 %r3938,%r3938,%r5;
	// end inline asm
	// begin inline asm
	addc.cc.u32 %r3939,%r3939,%r3;
	// end inline asm
	mov.b32 	%r1123, 0;
	// begin inline asm
	addc.u32 %r3940,%r3940,%r1123;
	// end inline asm
	add.s32 	%r3937, %r3937, -1;
$L__BB16_15:
	mov.b32 	%r1157, 0;
	// begin inline asm
	mad.lo.cc.u32 %r1124,%r3937,%r1157,%r1157;
	// end inline asm
	// begin inline asm
	madc.hi.u32 %r1128,%r3937,%r1157,%r1157;
	// end inline asm
	// begin inline asm
	mad.lo.cc.u32 %r1132,%r3937,%r1157,%r1128;
	// end inline asm
	// begin inline asm
	madc.hi.u32 %r1136,%r3937,%r1157,%r1157;
	// end inline asm
	// begin inline asm
	sub.cc.u32 %r3941,%r3932,%r1124;
	// end inline asm
	// begin inline asm
	subc.cc.u32 %r3930,%r3931,%r1132;
	// end inline asm
	// begin inline asm
	subc.cc.u32 %r3929,%r3938,%r1136;
	// end inline asm
	// begin inline asm
	subc.cc.u32 %r3928,%r3939,%r1157;
	// end inline asm
	// begin inline asm
	subc.cc.u32 %r1152,%r3940,%r1157;
	// end inline asm
	// begin inline asm
	subc.u32 %r1155,%r1157,%r1157;
	// end inline asm
	setp.ne.s32 	%p61, %r1155, -1;
	@%p61 bra 	$L__BB16_17;
	mov.b32 	%r1163, 0;
	// begin inline asm
	add.cc.u32 %r3941,%r3941,%r1163;
	// end inline asm
	// begin inline asm
	addc.cc.u32 %r3930,%r3930,%r1163;
	// end inline asm
	// begin inline asm
	addc.cc.u32 %r3929,%r3929,%r5;
	// end inline asm
	// begin inline asm
	addc.u32 %r3928,%r3928,%r3;
	// end inline asm
$L__BB16_17:
	add.s32 	%r3927, %r3927, 32;
	setp.le.u32 	%p62, %r3927, %r2;
	mov.b32 	%r3932, 0;
	mov.u32 	%r3931, %r3941;
	@%p62 bra 	$L__BB16_11;
	shf.r.wrap.b32 	%r1211, %r3941, %r3930, %r1;
	shf.r.wrap.b32 	%r1212, %r3930, %r3929, %r1;
	shf.r.wrap.b32 	%r1213, %r3929, %r3928, %r1;
	mov.b32 	%r3945, 0;
	shf.r.wrap.b32 	%r1214, %r3928, %r3945, %r1;
	selp.b32 	%r1215, %r1211, %r1212, %p54;
	selp.b32 	%r1216, %r1212, %r1213, %p54;
	selp.b32 	%r1217, %r1213, %r1214, %p54;
	selp.b32 	%r1218, %r1214, 0, %p54;
	selp.b32 	%r1219, %r1215, %r1217, %p53;
	selp.b32 	%r1220, %r1216, %r1218, %p53;
	selp.b32 	%r1221, %r1217, 0, %p53;
	selp.b32 	%r1222, %r1218, 0, %p53;
	selp.b32 	%r1223, -1, %r1222, %p52;
	selp.b32 	%r1224, -1, %r1221, %p52;
	selp.b32 	%r1225, -1, %r1220, %p52;
	selp.b32 	%r1226, -1, %r1219, %p52;
	cvt.u64.u32 	%rd77, %r1223;
	shl.b64 	%rd78, %rd77, 32;
	cvt.u64.u32 	%rd79, %r1224;
	or.b64  	%rd80, %rd78, %rd79;
	cvt.u64.u32 	%rd81, %r1225;
	shl.b64 	%rd82, %rd81, 32;
	cvt.u64.u32 	%rd83, %r1226;
	or.b64  	%rd84, %rd82, %rd83;
	mul.hi.u64 	%rd85, %rd84, %rd8;
	mad.lo.s64 	%rd86, %rd80, %rd8, %rd85;
	mul.lo.s64 	%rd87, %rd84, %rd8;
	cvt.u32.u64 	%r1227, %rd87;
	{ .reg .b32 tmp; mov.b64 {tmp, %r1228}, %rd87; }
	cvt.u32.u64 	%r1229, %rd86;
	{ .reg .b32 tmp; mov.b64 {tmp, %r1230}, %rd86; }
	shl.b32 	%r3950, %r1227, %r4;
	shf.l.wrap.b32 	%r3949, %r1227, %r1228, %r1;
	shf.l.wrap.b32 	%r3948, %r1228, %r1229, %r1;
	shf.l.wrap.b32 	%r3947, %r1229, %r1230, %r1;
	shf.l.wrap.b32 	%r3946, %r1230, %r3945, %r1;
	mov.b32 	%r1174, -2147483648;
	// begin inline asm
	mad.hi.cc.u32 %r1171,%r6,%r7,%r1174;
	// end inline asm
	// begin inline asm
	addc.u32 %r1175,%r3945,%r3945;
	// end inline asm
	// begin inline asm
	mad.lo.cc.u32 %r1178,%r6,%r8,%r1171;
	// end inline asm
	// begin inline asm
	madc.hi.u32 %r1182,%r6,%r8,%r1175;
	// end inline asm
	// begin inline asm
	add.cc.u32 %r1186,%r1178,%r7;
	// end inline asm
	// begin inline asm
	addc.cc.u32 %r1189,%r1182,%r8;
	// end inline asm
	// begin inline asm
	addc.u32 %r1192,%r3945,%r3945;
	// end inline asm
	// begin inline asm
	add.cc.u32 %r1195,%r1189,%r9;
	// end inline asm
	// begin inline asm
	addc.u32 %r1198,%r1192,%r10;
	// end inline asm
	setp.eq.s32 	%p66, %r1198, 2;
	selp.b32 	%r1231, -1, %r1195, %p66;
	mul.hi.u32 	%r1232, %r1231, %r5;
	cvt.u64.u32 	%rd88, %r1232;
	mul.wide.u32 	%rd89, %r1231, %r3;
	add.s64 	%rd90, %rd89, %rd88;
	cvt.u32.u64 	%r1202, %rd90;
	{ .reg .b32 tmp; mov.b64 {tmp, %r1205}, %rd90; }
	// begin inline asm
	add.cc.u32 %r1201,%r1202,%r5;
	// end inline asm
	// begin inline asm
	addc.cc.u32 %r1204,%r1205,%r3;
	// end inline asm
	// begin inline asm
	addc.u32 %r1207,%r3945,%r3945;
	// end inline asm
	setp.eq.s32 	%p67, %r1207, 0;
	min.u32 	%r1233, %r1231, -2;
	add.s32 	%r1234, %r1233, 1;
	selp.b32 	%r107, %r1234, %r1231, %p67;
$L__BB16_19:
	.pragma "nounroll";
	// begin inline asm
	sub.cc.u32 %r1235,%r3948,%r5;
	// end inline asm
	// begin inline asm
	subc.cc.u32 %r1238,%r3947,%r3;
	// end inline asm
	mov.b32 	%r1243, -2;
	// begin inline asm
	subc.u32 %r1241,%r3946,%r1243;
	// end inline asm
	// begin inline asm
	mad.hi.u32 %r1244,%r3946,%r107,%r1241;
	// end inline asm
	setp.lt.u32 	%p69, %r1244, %r3946;
	selp.b32 	%r3955, -1, %r1244, %p69;
	mov.b32 	%r1275, 0;
	// begin inline asm
	mad.lo.cc.u32 %r1248,%r3955,%r5,%r1275;
	// end inline asm
	// begin inline asm
	madc.hi.u32 %r1252,%r3955,%r5,%r1275;
	// end inline asm
	// begin inline asm
	mad.lo.cc.u32 %r1256,%r3955,%r3,%r1252;
	// end inline asm
	// begin inline asm
	madc.hi.u32 %r1260,%r3955,%r3,%r1275;
	// end inline asm
	// begin inline asm
	sub.cc.u32 %r3956,%r3948,%r1248;
	// end inline asm
	// begin inline asm
	subc.cc.u32 %r3957,%r3947,%r1256;
	// end inline asm
	// begin inline asm
	subc.cc.u32 %r3958,%r3946,%r1260;
	// end inline asm
	// begin inline asm
	addc.u32 %r1273,%r1275,%r1275;
	// end inline asm
	setp.ne.s32 	%p70, %r1273, 0;
	mov.pred 	%p254, 0;
	@%p70 bra 	$L__BB16_21;
	// begin inline asm
	add.cc.u32 %r3956,%r3956,%r5;
	// end inline asm
	// begin inline asm
	addc.cc.u32 %r3957,%r3957,%r3;
	// end inline asm
	mov.b32 	%r1287, 0;
	// begin inline asm
	addc.cc.u32 %r3958,%r3958,%r1287;
	// end inline asm
	// begin inline asm
	addc.u32 %r1285,%r1287,%r1287;
	// end inline asm
	add.s32 	%r3955, %r3955, -1;
	setp.eq.s32 	%p254, %r1285, 0;
$L__BB16_21:
	not.pred 	%p71, %p254;
	@%p71 bra 	$L__BB16_23;
	// begin inline asm
	add.cc.u32 %r3956,%r3956,%r5;
	// end inline asm
	// begin inline asm
	addc.cc.u32 %r3957,%r3957,%r3;
	// end inline asm
	mov.b32 	%r1296, 0;
	// begin inline asm
	addc.u32 %r3958,%r3958,%r1296;
	// end inline asm
	add.s32 	%r3955, %r3955, -1;
$L__BB16_23:
	mov.b32 	%r1330, 0;
	// begin inline asm
	mad.lo.cc.u32 %r1297,%r3955,%r1330,%r1330;
	// end inline asm
	// begin inline asm
	madc.hi.u32 %r1301,%r3955,%r1330,%r1330;
	// end inline asm
	// begin inline asm
	mad.lo.cc.u32 %r1305,%r3955,%r1330,%r1301;
	// end inline asm
	// begin inline asm
	madc.hi.u32 %r1309,%r3955,%r1330,%r1330;
	// end inline asm
	// begin inline asm
	sub.cc.u32 %r3959,%r3950,%r1297;
	// end inline asm
	// begin inline asm
	subc.cc.u32 %r3948,%r3949,%r1305;
	// end inline asm
	// begin inline asm
	subc.cc.u32 %r3947,%r3956,%r1309;
	// end inline asm
	// begin inline asm
	subc.cc.u32 %r3946,%r3957,%r1330;
	// end inline asm
	// begin inline asm
	subc.cc.u32 %r1325,%r3958,%r1330;
	// end inline asm
	// begin inline asm
	subc.u32 %r1328,%r1330,%r1330;
	// end inline asm
	setp.ne.s32 	%p72, %r1328, -1;
	@%p72 bra 	$L__BB16_25;
	mov.b32 	%r1336, 0;
	// begin inline asm
	add.cc.u32 %r3959,%r3959,%r1336;
	// end inline asm
	// begin inline asm
	addc.cc.u32 %r3948,%r3948,%r1336;
	// end inline asm
	// begin inline asm
	addc.cc.u32 %r3947,%r3947,%r5;
	// end inline asm
	// begin inline asm
	addc.u32 %r3946,%r3946,%r3;
	// end inline asm
$L__BB16_25:
	add.s32 	%r3945, %r3945, 32;
	setp.le.u32 	%p73, %r3945, %r2;
	mov.b32 	%r3950, 0;
	mov.u32 	%r3949, %r3959;
	@%p73 bra 	$L__BB16_19;
	shf.r.wrap.b32 	%r1384, %r3959, %r3948, %r1;
	shf.r.wrap.b32 	%r1385, %r3948, %r3947, %r1;
	shf.r.wrap.b32 	%r1386, %r3947, %r3946, %r1;
	mov.b32 	%r3963, 0;
	shf.r.wrap.b32 	%r1387, %r3946, %r3963, %r1;
	selp.b32 	%r1388, %r1384, %r1385, %p54;
	selp.b32 	%r1389, %r1385, %r1386, %p54;
	selp.b32 	%r1390, %r1386, %r1387, %p54;
	selp.b32 	%r1391, %r1387, 0, %p54;
	selp.b32 	%r1392, %r1388, %r1390, %p53;
	selp.b32 	%r1393, %r1389, %r1391, %p53;
	selp.b32 	%r1394, -1, %r1393, %p52;
	selp.b32 	%r1395, -1, %r1392, %p52;
	cvt.u64.u32 	%rd91, %r1394;
	shl.b64 	%rd92, %rd91, 32;
	cvt.u64.u32 	%rd93, %r1395;
	or.b64  	%rd11, %rd92, %rd93;
	mul.lo.s64 	%rd94, %rd9, %rd9;
	cvt.u32.u64 	%r1396, %rd94;
	{ .reg .b32 tmp; mov.b64 {tmp, %r1397}, %rd94; }
	mul.hi.u64 	%rd95, %rd9, %rd9;
	cvt.u32.u64 	%r1398, %rd95;
	{ .reg .b32 tmp; mov.b64 {tmp, %r1399}, %rd95; }
	shl.b32 	%r3968, %r1396, %r4;
	shf.l.wrap.b32 	%r3967, %r1396, %r1397, %r1;
	shf.l.wrap.b32 	%r3966, %r1397, %r1398, %r1;
	shf.l.wrap.b32 	%r3965, %r1398, %r1399, %r1;
	shf.l.wrap.b32 	%r3964, %r1399, %r3963, %r1;
	mov.b32 	%r1347, -2147483648;
	// begin inline asm
	mad.hi.cc.u32 %r1344,%r6,%r7,%r1347;
	// end inline asm
	// begin inline asm
	addc.u32 %r1348,%r3963,%r3963;
	// end inline asm
	// begin inline asm
	mad.lo.cc.u32 %r1351,%r6,%r8,%r1344;
	// end inline asm
	// begin inline asm
	madc.hi.u32 %r1355,%r6,%r8,%r1348;
	// end inline asm
	// begin inline asm
	add.cc.u32 %r1359,%r1351,%r7;
	// end inline asm
	// begin inline asm
	addc.cc.u32 %r1362,%r1355,%r8;
	// end inline asm
	// begin inline asm
	addc.u32 %r1365,%r3963,%r3963;
	// end inline asm
	// begin inline asm
	add.cc.u32 %r1368,%r1362,%r9;
	// end inline asm
	// begin inline asm
	addc.u32 %r1371,%r1365,%r10;
	// end inline asm
	setp.eq.s32 	%p77, %r1371, 2;
	selp.b32 	%r1400, -1, %r1368, %p77;
	mul.hi.u32 	%r1401, %r1400, %r5;
	cvt.u64.u32 	%rd96, %r1401;
	mul.wide.u32 	%rd97, %r1400, %r3;
	add.s64 	%rd98, %rd97, %rd96;
	cvt.u32.u64 	%r1375, %rd98;
	{ .reg .b32 tmp; mov.b64 {tmp, %r1378}, %rd98; }
	// begin inline asm
	add.cc.u32 %r1374,%r1375,%r5;
	// end inline asm
	// begin inline asm
	addc.cc.u32 %r1377,%r1378,%r3;
	// end inline asm
	// begin inline asm
	addc.u32 %r1380,%r3963,%r3963;
	// end inline asm
	setp.eq.s32 	%p78, %r1380, 0;
	min.u32 	%r1402, %r1400, -2;
	add.s32 	%r1403, %r1402, 1;
	selp.b32 	%r152, %r1403, %r1400, %p78;
$L__BB16_27:
	.pragma "nounroll";
	// begin inline asm
	sub.cc.u32 %r1404,%r3966,%r5;
	// end inline asm
	// begin inline asm
	subc.cc.u32 %r1407,%r3965,%r3;
	// end inline asm
	mov.b32 	%r1412, -2;
	// begin inline asm
	subc.u32 %r1410,%r3964,%r1412;
	// end inline asm
	// begin inline asm
	mad.hi.u32 %r1413,%r3964,%r152,%r1410;
	// end inline asm
	setp.lt.u32 	%p80, %r1413, %r3964;
	selp.b32 	%r3973, -1, %r1413, %p80;
	mov.b32 	%r1444, 0;
	// begin inline asm
	mad.lo.cc.u32 %r1417,%r3973,%r5,%r1444;
	// end inline asm
	// begin inline asm
	madc.hi.u32 %r1421,%r3973,%r5,%r1444;
	// end inline asm
	// begin inline asm
	mad.lo.cc.u32 %r1425,%r3973,%r3,%r1421;
	// end inline asm
	// begin inline asm
	madc.hi.u32 %r1429,%r3973,%r3,%r1444;
	// end inline asm
	// begin inline asm
	sub.cc.u32 %r3974,%r3966,%r1417;
	// end inline asm
	// begin inline asm
	subc.cc.u32 %r3975,%r3965,%r1425;
	// end inline asm
	// begin inline asm
	subc.cc.u32 %r3976,%r3964,%r1429;
	// end inline asm
	// begin inline asm
	addc.u32 %r1442,%r1444,%r1444;
	// end inline asm
	setp.ne.s32 	%p81, %r1442, 0;
	mov.pred 	%p255, 0;
	@%p81 bra 	$L__BB16_29;
	// begin inline asm
	add.cc.u32 %r3974,%r3974,%r5;
	// end inline asm
	// begin inline asm
	addc.cc.u32 %r3975,%r3975,%r3;
	// end inline asm
	mov.b32 	%r1456, 0;
	// begin inline asm
	addc.cc.u32 %r3976,%r3976,%r1456;
	// end inline asm
	// begin inline asm
	addc.u32 %r1454,%r1456,%r1456;
	// end inline asm
	add.s32 	%r3973, %r3973, -1;
	setp.eq.s32 	%p255, %r1454, 0;
$L__BB16_29:
	not.pred 	%p82, %p255;
	@%p82 bra 	$L__BB16_31;
	// begin inline asm
	add.cc.u32 %r3974,%r3974,%r5;
	// end inline asm
	// begin inline asm
	addc.cc.u32 %r3975,%r3975,%r3;
	// end inline asm
	mov.b32 	%r1465, 0;
	// begin inline asm
	addc.u32 %r3976,%r3976,%r1465;
	// end inline asm
	add.s32 	%r3973, %r3973, -1;
$L__BB16_31:
	mov.b32 	%r1499, 0;
	// begin inline asm
	mad.lo.cc.u32 %r1466,%r3973,%r1499,%r1499;
	// end inline asm
	// begin inline asm
	madc.hi.u32 %r1470,%r3973,%r1499,%r1499;
	// end inline asm
	// begin inline asm
	mad.lo.cc.u32 %r1474,%r3973,%r1499,%r1470;
	// end inline asm
	// begin inline asm
	madc.hi.u32 %r1478,%r3973,%r1499,%r1499;
	// end inline asm
	// begin inline asm
	sub.cc.u32 %r3977,%r3968,%r1466;
	// end inline asm
	// begin inline asm
	subc.cc.u32 %r3966,%r3967,%r1474;
	// end inline asm
	// begin inline asm
	subc.cc.u32 %r3965,%r3974,%r1478;
	// end inline asm
	// begin inline asm
	subc.cc.u32 %r3964,%r3975,%r1499;
	// end inline asm
	// begin inline asm
	subc.cc.u32 %r1494,%r3976,%r1499;
	// end inline asm
	// begin inline asm
	subc.u32 %r1497,%r1499,%r1499;
	// end inline asm
	setp.ne.s32 	%p83, %r1497, -1;
	@%p83 bra 	$L__BB16_33;
	mov.b32 	%r1505, 0;
	// begin inline asm
	add.cc.u32 %r3977,%r3977,%r1505;
	// end inline asm
	// begin inline asm
	addc.cc.u32 %r3966,%r3966,%r1505;
	// end inline asm
	// begin inline asm
	addc.cc.u32 %r3965,%r3965,%r5;
	// end inline asm
	// begin inline asm
	addc.u32 %r3964,%r3964,%r3;
	// end inline asm
$L__BB16_33:
	add.s32 	%r3963, %r3963, 32;
	setp.le.u32 	%p84, %r3963, %r2;
	mov.b32 	%r3968, 0;
	mov.u32 	%r3967, %r3977;
	@%p84 bra 	$L__BB16_27;
	shf.r.wrap.b32 	%r1553, %r3977, %r3966, %r1;
	shf.r.wrap.b32 	%r1554, %r3966, %r3965, %r1;
	shf.r.wrap.b32 	%r1555, %r3965, %r3964, %r1;
	mov.b32 	%r3981, 0;
	shf.r.wrap.b32 	%r1556, %r3964, %r3981, %r1;
	selp.b32 	%r1557, %r1553, %r1554, %p54;
	selp.b32 	%r1558, %r1554, %r1555, %p54;
	selp.b32 	%r1559, %r1555, %r1556, %p54;
	selp.b32 	%r1560, %r1556, 0, %p54;
	selp.b32 	%r1561, %r1557, %r1559, %p53;
	selp.b32 	%r1562, %r1558, %r1560, %p53;
	selp.b32 	%r1563, %r1559, 0, %p53;
	selp.b32 	%r1564, %r1560, 0, %p53;
	selp.b32 	%r1565, -1, %r1564, %p52;
	selp.b32 	%r1566, -1, %r1563, %p52;
	selp.b32 	%r1567, -1, %r1562, %p52;
	selp.b32 	%r1568, -1, %r1561, %p52;
	cvt.u64.u32 	%rd99, %r1565;
	shl.b64 	%rd100, %rd99, 32;
	cvt.u64.u32 	%rd101, %r1566;
	or.b64  	%rd102, %rd100, %rd101;
	cvt.u64.u32 	%rd103, %r1567;
	shl.b64 	%rd104, %rd103, 32;
	cvt.u64.u32 	%rd105, %r1568;
	or.b64  	%rd106, %rd104, %rd105;
	mul.lo.s64 	%rd107, %rd106, %rd102;
	mul.hi.u64 	%rd108, %rd106, %rd106;
	add.s64 	%rd109, %rd108, %rd107;
	add.s64 	%rd110, %rd109, %rd107;
	mul.lo.s64 	%rd111, %rd106, %rd106;
	cvt.u32.u64 	%r1569, %rd111;
	{ .reg .b32 tmp; mov.b64 {tmp, %r1570}, %rd111; }
	cvt.u32.u64 	%r1571, %rd110;
	{ .reg .b32 tmp; mov.b64 {tmp, %r1572}, %rd110; }
	shl.b32 	%r3986, %r1569, %r4;
	shf.l.wrap.b32 	%r3985, %r1569, %r1570, %r1;
	shf.l.wrap.b32 	%r3984, %r1570, %r1571, %r1;
	shf.l.wrap.b32 	%r3983, %r1571, %r1572, %r1;
	shf.l.wrap.b32 	%r3982, %r1572, %r3981, %r1;
	mov.b32 	%r1516, -2147483648;
	// begin inline asm
	mad.hi.cc.u32 %r1513,%r6,%r7,%r1516;
	// end inline asm
	// begin inline asm
	addc.u32 %r1517,%r3981,%r3981;
	// end inline asm
	// begin inline asm
	mad.lo.cc.u32 %r1520,%r6,%r8,%r1513;
	// end inline asm
	// begin inline asm
	madc.hi.u32 %r1524,%r6,%r8,%r1517;
	// end inline asm
	// begin inline asm
	add.cc.u32 %r1528,%r1520,%r7;
	// end inline asm
	// begin inline asm
	addc.cc.u32 %r1531,%r1524,%r8;
	// end inline asm
	// begin inline asm
	addc.u32 %r1534,%r3981,%r3981;
	// end inline asm
	// begin inline asm
	add.cc.u32 %r1537,%r1531,%r9;
	// end inline asm
	// begin inline asm
	addc.u32 %r1540,%r1534,%r10;
	// end inline asm
	setp.eq.s32 	%p88, %r1540, 2;
	selp.b32 	%r1573, -1, %r1537, %p88;
	mul.hi.u32 	%r1574, %r1573, %r5;
	cvt.u64.u32 	%rd112, %r1574;
	mul.wide.u32 	%rd113, %r1573, %r3;
	add.s64 	%rd114, %rd113, %rd112;
	cvt.u32.u64 	%r1544, %rd114;
	{ .reg .b32 tmp; mov.b64 {tmp, %r1547}, %rd114; }
	// begin inline asm
	add.cc.u32 %r1543,%r1544,%r5;
	// end inline asm
	// begin inline asm
	addc.cc.u32 %r1546,%r1547,%r3;
	// end inline asm
	// begin inline asm
	addc.u32 %r1549,%r3981,%r3981;
	// end inline asm
	setp.eq.s32 	%p89, %r1549, 0;
	min.u32 	%r1575, %r1573, -2;
	add.s32 	%r1576, %r1575, 1;
	selp.b32 	%r197, %r1576, %r1573, %p89;
$L__BB16_35:
	.pragma "nounroll";
	// begin inline asm
	sub.cc.u32 %r1577,%r3984,%r5;
	// end inline asm
	// begin inline asm
	subc.cc.u32 %r1580,%r3983,%r3;
	// end inline asm
	mov.b32 	%r1585, -2;
	// begin inline asm
	subc.u32 %r1583,%r3982,%r1585;
	// end inline asm
	// begin inline asm
	mad.hi.u32 %r1586,%r3982,%r197,%r1583;
	// end inline asm
	setp.lt.u32 	%p91, %r1586, %r3982;
	selp.b32 	%r3991, -1, %r1586, %p91;
	mov.b32 	%r1617, 0;
	// begin inline asm
	mad.lo.cc.u32 %r1590,%r3991,%r5,%r1617;
	// end inline asm
	// begin inline asm
	madc.hi.u32 %r1594,%r3991,%r5,%r1617;
	// end inline asm
	// begin inline asm
	mad.lo.cc.u32 %r1598,%r3991,%r3,%r1594;
	// end inline asm
	// begin inline asm
	madc.hi.u32 %r1602,%r3991,%r3,%r1617;
	// end inline asm
	// begin inline asm
	sub.cc.u32 %r3992,%r3984,%r1590;
	// end inline asm
	// begin inline asm
	subc.cc.u32 %r3993,%r3983,%r1598;
	// end inline asm
	// begin inline asm
	subc.cc.u32 %r3994,%r3982,%r1602;
	// end inline asm
	// begin inline asm
	addc.u32 %r1615,%r1617,%r1617;
	// end inline asm
	setp.ne.s32 	%p92, %r1615, 0;
	mov.pred 	%p256, 0;
	@%p92 bra 	$L__BB16_37;
	// begin inline asm
	add.cc.u32 %r3992,%r3992,%r5;
	// end inline asm
	// begin inline asm
	addc.cc.u32 %r3993,%r3993,%r3;
	// end inline asm
	mov.b32 	%r1629, 0;
	// begin inline asm
	addc.cc.u32 %r3994,%r3994,%r1629;
	// end inline asm
	// begin inline asm
	addc.u32 %r1627,%r1629,%r1629;
	// end inline asm
	add.s32 	%r3991, %r3991, -1;
	setp.eq.s32 	%p256, %r1627, 0;
$L__BB16_37:
	not.pred 	%p93, %p256;
	@%p93 bra 	$L__BB16_39;
	// begin inline asm
	add.cc.u32 %r3992,%r3992,%r5;
	// end inline asm
	// begin inline asm
	addc.cc.u32 %r3993,%r3993,%r3;
	// end inline asm
	mov.b32 	%r1638, 0;
	// begin inline asm
	addc.u32 %r3994,%r3994,%r1638;
	// end inline asm
	add.s32 	%r3991, %r3991, -1;
$L__BB16_39:
	mov.b32 	%r1672, 0;
	// begin inline asm
	mad.lo.cc.u32 %r1639,%r3991,%r1672,%r1672;
	// end inline asm
	// begin inline asm
	madc.hi.u32 %r1643,%r3991,%r1672,%r1672;
	// end inline asm
	// begin inline asm
	mad.lo.cc.u32 %r1647,%r3991,%r1672,%r1643;
	// end inline asm
	// begin inline asm
	madc.hi.u32 %r1651,%r3991,%r1672,%r1672;
	// end inline asm
	// begin inline asm
	sub.cc.u32 %r3995,%r3986,%r1639;
	// end inline asm
	// begin inline asm
	subc.cc.u32 %r3984,%r3985,%r1647;
	// end inline asm
	// begin inline asm
	subc.cc.u32 %r3983,%r3992,%r1651;
	// end inline asm
	// begin inline asm
	subc.cc.u32 %r3982,%r3993,%r1672;
	// end inline asm
	// begin inline asm
	subc.cc.u32 %r1667,%r3994,%r1672;
	// end inline asm
	// begin inline asm
	subc.u32 %r1670,%r1672,%r1672;
	// end inline asm
	setp.ne.s32 	%p94, %r1670, -1;
	@%p94 bra 	$L__BB16_41;
	mov.b32 	%r1678, 0;
	// begin inline asm
	add.cc.u32 %r3995,%r3995,%r1678;
	// end inline asm
	// begin inline asm
	addc.cc.u32 %r3984,%r3984,%r1678;
	// end inline asm
	// begin inline asm
	addc.cc.u32 %r3983,%r3983,%r5;
	// end inline asm
	// begin inline asm
	addc.u32 %r3982,%r3982,%r3;
	// end inline asm
$L__BB16_41:
	add.s32 	%r3981, %r3981, 32;
	setp.le.u32 	%p95, %r3981, %r2;
	mov.b32 	%r3986, 0;
	mov.u32 	%r3985, %r3995;
	@%p95 bra 	$L__BB16_35;
	shf.r.wrap.b32 	%r1726, %r3995, %r3984, %r1;
	shf.r.wrap.b32 	%r1727, %r3984, %r3983, %r1;
	shf.r.wrap.b32 	%r1728, %r3983, %r3982, %r1;
	mov.b32 	%r3999, 0;
	shf.r.wrap.b32 	%r1729, %r3982, %r3999, %r1;
	selp.b32 	%r1730, %r1726, %r1727, %p54;
	selp.b32 	%r1731, %r1727, %r1728, %p54;
	selp.b32 	%r1732, %r1728, %r1729, %p54;
	selp.b32 	%r1733, %r1729, 0, %p54;
	selp.b32 	%r1734, %r1730, %r1732, %p53;
	selp.b32 	%r1735, %r1731, %r1733, %p53;
	selp.b32 	%r1736, %r1732, 0, %p53;
	selp.b32 	%r1737, %r1733, 0, %p53;
	selp.b32 	%r1738, -1, %r1737, %p52;
	selp.b32 	%r1739, -1, %r1736, %p52;
	selp.b32 	%r1740, -1, %r1735, %p52;
	selp.b32 	%r1741, -1, %r1734, %p52;
	cvt.u64.u32 	%rd115, %r1738;
	shl.b64 	%rd116, %rd115, 32;
	cvt.u64.u32 	%rd117, %r1739;
	or.b64  	%rd118, %rd116, %rd117;
	cvt.u64.u32 	%rd119, %r1740;
	shl.b64 	%rd120, %rd119, 32;
	cvt.u64.u32 	%rd121, %r1741;
	or.b64  	%rd122, %rd120, %rd121;
	mul.hi.u64 	%rd123, %rd122, %rd9;
	mad.lo.s64 	%rd124, %rd118, %rd9, %rd123;
	mul.lo.s64 	%rd125, %rd122, %rd9;
	cvt.u32.u64 	%r1742, %rd125;
	{ .reg .b32 tmp; mov.b64 {tmp, %r1743}, %rd125; }
	cvt.u32.u64 	%r1744, %rd124;
	{ .reg .b32 tmp; mov.b64 {tmp, %r1745}, %rd124; }
	shl.b32 	%r4004, %r1742, %r4;
	shf.l.wrap.b32 	%r4003, %r1742, %r1743, %r1;
	shf.l.wrap.b32 	%r4002, %r1743, %r1744, %r1;
	shf.l.wrap.b32 	%r4001, %r1744, %r1745, %r1;
	shf.l.wrap.b32 	%r4000, %r1745, %r3999, %r1;
	mov.b32 	%r1689, -2147483648;
	// begin inline asm
	mad.hi.cc.u32 %r1686,%r6,%r7,%r1689;
	// end inline asm
	// begin inline asm
	addc.u32 %r1690,%r3999,%r3999;
	// end inline asm
	// begin inline asm
	mad.lo.cc.u32 %r1693,%r6,%r8,%r1686;
	// end inline asm
	// begin inline asm
	madc.hi.u32 %r1697,%r6,%r8,%r1690;
	// end inline asm
	// begin inline asm
	add.cc.u32 %r1701,%r1693,%r7;
	// end inline asm
	// begin inline asm
	addc.cc.u32 %r1704,%r1697,%r8;
	// end inline asm
	// begin inline asm
	addc.u32 %r1707,%r3999,%r3999;
	// end inline asm
	// begin inline asm
	add.cc.u32 %r1710,%r1704,%r9;
	// end inline asm
	// begin inline asm
	addc.u32 %r1713,%r1707,%r10;
	// end inline asm
	setp.eq.s32 	%p99, %r1713, 2;
	selp.b32 	%r1746, -1, %r1710, %p99;
	mul.hi.u32 	%r1747, %r1746, %r5;
	cvt.u64.u32 	%rd126, %r1747;
	mul.wide.u32 	%rd127, %r1746, %r3;
	add.s64 	%rd128, %rd127, %rd126;
	cvt.u32.u64 	%r1717, %rd128;
	{ .reg .b32 tmp; mov.b64 {tmp, %r1720}, %rd128; }
	// begin inline asm
	add.cc.u32 %r1716,%r1717,%r5;
	// end inline asm
	// begin inline asm
	addc.cc.u32 %r1719,%r1720,%r3;
	// end inline asm
	// begin inline asm
	addc.u32 %r1722,%r3999,%r3999;
	// end inline asm
	setp.eq.s32 	%p100, %r1722, 0;
	min.u32 	%r1748, %r1746, -2;
	add.s32 	%r1749, %r1748, 1;
	selp.b32 	%r242, %r1749, %r1746, %p100;
$L__BB16_43:
	.pragma "nounroll";
	// begin inline asm
	sub.cc.u32 %r1750,%r4002,%r5;
	// end inline asm
	// begin inline asm
	subc.cc.u32 %r1753,%r4001,%r3;
	// end inline asm
	mov.b32 	%r1758, -2;
	// begin inline asm
	subc.u32 %r1756,%r4000,%r1758;
	// end inline asm
	// begin inline asm
	mad.hi.u32 %r1759,%r4000,%r242,%r1756;
	// end inline asm
	setp.lt.u32 	%p102, %r1759, %r4000;
	selp.b32 	%r4009, -1, %r1759, %p102;
	mov.b32 	%r1790, 0;
	// begin inline asm
	mad.lo.cc.u32 %r1763,%r4009,%r5,%r1790;
	// end inline asm
	// begin inline asm
	madc.hi.u32 %r1767,%r4009,%r5,%r1790;
	// end inline asm
	// begin inline asm
	mad.lo.cc.u32 %r1771,%r4009,%r3,%r1767;
	// end inline asm
	// begin inline asm
	madc.hi.u32 %r1775,%r4009,%r3,%r1790;
	// end inline asm
	// begin inline asm
	sub.cc.u32 %r4010,%r4002,%r1763;
	// end inline asm
	// begin inline asm
	subc.cc.u32 %r4011,%r4001,%r1771;
	// end inline asm
	// begin inline asm
	subc.cc.u32 %r4012,%r4000,%r1775;
	// end inline asm
	// begin inline asm
	addc.u32 %r1788,%r1790,%r1790;
	// end inline asm
	setp.ne.s32 	%p103, %r1788, 0;
	mov.pred 	%p257, 0;
	@%p103 bra 	$L__BB16_45;
	// begin inline asm
	add.cc.u32 %r4010,%r4010,%r5;
	// end inline asm
	// begin inline asm
	addc.cc.u32 %r4011,%r4011,%r3;
	// end inline asm
	mov.b32 	%r1802, 0;
	// begin inline asm
	addc.cc.u32 %r4012,%r4012,%r1802;
	// end inline asm
	// begin inline asm
	addc.u32 %r1800,%r1802,%r1802;
	// end inline asm
	add.s32 	%r4009, %r4009, -1;
	setp.eq.s32 	%p257, %r1800, 0;
$L__BB16_45:
	not.pred 	%p104, %p257;
	@%p104 bra 	$L__BB16_47;
	// begin inline asm
	add.cc.u32 %r4010,%r4010,%r5;
	// end inline asm
	// begin inline asm
	addc.cc.u32 %r4011,%r4011,%r3;
	// end inline asm
	mov.b32 	%r1811, 0;
	// begin inline asm
	addc.u32 %r4012,%r4012,%r1811;
	// end inline asm
	add.s32 	%r4009, %r4009, -1;
$L__BB16_47:
	mov.b32 	%r1845, 0;
	// begin inline asm
	mad.lo.cc.u32 %r1812,%r4009,%r1845,%r1845;
	// end inline asm
	// begin inline asm
	madc.hi.u32 %r1816,%r4009,%r1845,%r1845;
	// end inline asm
	// begin inline asm
	mad.lo.cc.u32 %r1820,%r4009,%r1845,%r1816;
	// end inline asm
	// begin inline asm
	madc.hi.u32 %r1824,%r4009,%r1845,%r1845;
	// end inline asm
	// begin inline asm
	sub.cc.u32 %r4013,%r4004,%r1812;
	// end inline asm
	// begin inline asm
	subc.cc.u32 %r4002,%r4003,%r1820;
	// end inline asm
	// begin inline asm
	subc.cc.u32 %r4001,%r4010,%r1824;
	// end inline asm
	// begin inline asm
	subc.cc.u32 %r4000,%r4011,%r1845;
	// end inline asm
	// begin inline asm
	subc.cc.u32 %r1840,%r4012,%r1845;
	// end inline asm
	// begin inline asm
	subc.u32 %r1843,%r1845,%r1845;
	// end inline asm
	setp.ne.s32 	%p105, %r1843, -1;
	@%p105 bra 	$L__BB16_49;
	mov.b32 	%r1851, 0;
	// begin inline asm
	add.cc.u32 %r4013,%r4013,%r1851;
	// end inline asm
	// begin inline asm
	addc.cc.u32 %r4002,%r4002,%r1851;
	// end inline asm
	// begin inline asm
	addc.cc.u32 %r4001,%r4001,%r5;
	// end inline asm
	// begin inline asm
	addc.u32 %r4000,%r4000,%r3;
	// end inline asm
$L__BB16_49:
	add.s32 	%r3999, %r3999, 32;
	setp.le.u32 	%p106, %r3999, %r2;
	mov.b32 	%r4004, 0;
	mov.u32 	%r4003, %r4013;
	@%p106 bra 	$L__BB16_43;
	shf.r.wrap.b32 	%r1899, %r4013, %r4002, %r1;
	shf.r.wrap.b32 	%r1900, %r4002, %r4001, %r1;
	shf.r.wrap.b32 	%r1901, %r4001, %r4000, %r1;
	mov.b32 	%r4017, 0;
	shf.r.wrap.b32 	%r1902, %r4000, %r4017, %r1;
	selp.b32 	%r1903, %r1899, %r1900, %p54;
	selp.b32 	%r1904, %r1900, %r1901, %p54;
	selp.b32 	%r1905, %r1901, %r1902, %p54;
	selp.b32 	%r1906, %r1902, 0, %p54;
	selp.b32 	%r1907, %r1903, %r1905, %p53;
	selp.b32 	%r1908, %r1904, %r1906, %p53;
	selp.b32 	%r1909, -1, %r1908, %p52;
	selp.b32 	%r1910, -1, %r1907, %p52;
	cvt.u64.u32 	%rd129, %r1909;
	shl.b64 	%rd130, %rd129, 32;
	cvt.u64.u32 	%rd131, %r1910;
	or.b64  	%rd12, %rd130, %rd131;
	mul.lo.s64 	%rd132, %rd10, %rd10;
	cvt.u32.u64 	%r1911, %rd132;
	{ .reg .b32 tmp; mov.b64 {tmp, %r1912}, %rd132; }
	mul.hi.u64 	%rd133, %rd10, %rd10;
	cvt.u32.u64 	%r1913, %rd133;
	{ .reg .b32 tmp; mov.b64 {tmp, %r1914}, %rd133; }
	shl.b32 	%r4022, %r1911, %r4;
	shf.l.wrap.b32 	%r4021, %r1911, %r1912, %r1;
	shf.l.wrap.b32 	%r4020, %r1912, %r1913, %r1;
	shf.l.wrap.b32 	%r4019, %r1913, %r1914, %r1;
	shf.l.wrap.b32 	%r4018, %r1914, %r4017, %r1;
	mov.b32 	%r1862, -2147483648;
	// begin inline asm
	mad.hi.cc.u32 %r1859,%r6,%r7,%r1862;
	// end inline asm
	// begin inline asm
	addc.u32 %r1863,%r4017,%r4017;
	// end inline asm
	// begin inline asm
	mad.lo.cc.u32 %r1866,%r6,%r8,%r1859;
	// end inline asm
	// begin inline asm
	madc.hi.u32 %r1870,%r6,%r8,%r1863;
	// end inline asm
	// begin inline asm
	add.cc.u32 %r1874,%r1866,%r7;
	// end inline asm
	// begin inline asm
	addc.cc.u32 %r1877,%r1870,%r8;
	// end inline asm
	// begin inline asm
	addc.u32 %r1880,%r4017,%r4017;
	// end inline asm
	// begin inline asm
	add.cc.u32 %r1883,%r1877,%r9;
	// end inline asm
	// begin inline asm
	addc.u32 %r1886,%r1880,%r10;
	// end inline asm
	setp.eq.s32 	%p110, %r1886, 2;
	selp.b32 	%r1915, -1, %r1883, %p110;
	mul.hi.u32 	%r1916, %r1915, %r5;
	cvt.u64.u32 	%rd134, %r1916;
	mul.wide.u32 	%rd135, %r1915, %r3;
	add.s64 	%rd136, %rd135, %rd134;
	cvt.u32.u64 	%r1890, %rd136;
	{ .reg .b32 tmp; mov.b64 {tmp, %r1893}, %rd136; }
	// begin inline asm
	add.cc.u32 %r1889,%r1890,%r5;
	// end inline asm
	// begin inline asm
	addc.cc.u32 %r1892,%r1893,%r3;
	// end inline asm
	// begin inline asm
	addc.u32 %r1895,%r4017,%r4017;
	// end inline asm
	setp.eq.s32 	%p111, %r1895, 0;
	min.u32 	%r1917, %r1915, -2;
	add.s32 	%r1918, %r1917, 1;
	selp.b32 	%r287, %r1918, %r1915, %p111;
$L__BB16_51:
	.pragma "nounroll";
	// begin inline asm
	sub.cc.u32 %r1919,%r4020,%r5;
	// end inline asm
	// begin inline asm
	subc.cc.u32 %r1922,%r4019,%r3;
	// end inline asm
	mov.b32 	%r1927, -2;
	// begin inline asm
	subc.u32 %r1925,%r4018,%r1927;
	// end inline asm
	// begin inline asm
	mad.hi.u32 %r1928,%r4018,%r287,%r1925;
	// end inline asm
	setp.lt.u32 	%p113, %r1928, %r4018;
	selp.b32 	%r4027, -1, %r1928, %p113;
	mov.b32 	%r1959, 0;
	// begin inline asm
	mad.lo.cc.u32 %r1932,%r4027,%r5,%r1959;
	// end inline asm
	// begin inline asm
	madc.hi.u32 %r1936,%r4027,%r5,%r1959;
	// end inline asm
	// begin inline asm
	mad.lo.cc.u32 %r1940,%r4027,%r3,%r1936;
	// end inline asm
	// begin inline asm
	madc.hi.u32 %r1944,%r4027,%r3,%r1959;
	// end inline asm
	// begin inline asm
	sub.cc.u32 %r4028,%r4020,%r1932;
	// end inline asm
	// begin inline asm
	subc.cc.u32 %r4029,%r4019,%r1940;
	// end inline asm
	// begin inline asm
	subc.cc.u32 %r4030,%r4018,%r1944;
	// end inline asm
	// begin inline asm
	addc.u32 %r1957,%r1959,%r1959;
	// end inline asm
	setp.ne.s32 	%p114, %r1957, 0;
	mov.pred 	%p258, 0;
	@%p114 bra 	$L__BB16_53;
	// begin inline asm
	add.cc.u32 %r4028,%r4028,%r5;
	// end inline asm
	// begin inline asm
	addc.cc.u32 %r4029,%r4029,%r3;
	// end inline asm
	mov.b32 	%r1971, 0;
	// begin inline asm
	addc.cc.u32 %r4030,%r4030,%r1971;
	// end inline asm
	// begin inline asm
	addc.u32 %r1969,%r1971,%r1971;
	// end inline asm
	add.s32 	%r4027, %r4027, -1;
	setp.eq.s32 	%p258, %r1969, 0;
$L__BB16_53:
	not.pred 	%p115, %p258;
	@%p115 bra 	$L__BB16_55;
	// begin inline asm
	add.cc.u32 %r4028,%r4028,%r5;
	// end inline asm
	// begin inline asm
	addc.cc.u32 %r4029,%r4029,%r3;
	// end inline asm
	mov.b32 	%r1980, 0;
	// begin inline asm
	addc.u32 %r4030,%r4030,%r1980;
	// end inline asm
	add.s32 	%r4027, %r4027, -1;
$L__BB16_55:
	mov.b32 	%r2014, 0;
	// begin inline asm
	mad.lo.cc.u32 %r1981,%r4027,%r2014,%r2014;
	// end inline asm
	// begin inline asm
	madc.hi.u32 %r1985,%r4027,%r2014,%r2014;
	// end inline asm
	// begin inline asm
	mad.lo.cc.u32 %r1989,%r4027,%r2014,%r1985;
	// end inline asm
	// begin inline asm
	madc.hi.u32 %r1993,%r4027,%r2014,%r2014;
	// end inline asm
	// begin inline asm
	sub.cc.u32 %r4031,%r4022,%r1981;
	// end inline asm
	// begin inline asm
	subc.cc.u32 %r4020,%r4021,%r1989;
	// end inline asm
	// begin inline asm
	subc.cc.u32 %r4019,%r4028,%r1993;
	// end inline asm
	// begin inline asm
	subc.cc.u32 %r4018,%r4029,%r2014;
	// end inline asm
	// begin inline asm
	subc.cc.u32 %r2009,%r4030,%r2014;
	// end inline asm
	// begin inline asm
	subc.u32 %r2012,%r2014,%r2014;
	// end inline asm
	setp.ne.s32 	%p116, %r2012, -1;
	@%p116 bra 	$L__BB16_57;
	mov.b32 	%r2020, 0;
	// begin inline asm
	add.cc.u32 %r4031,%r4031,%r2020;
	// end inline asm
	// begin inline asm
	addc.cc.u32 %r4020,%r4020,%r2020;
	// end inline asm
	// begin inline asm
	addc.cc.u32 %r4019,%r4019,%r5;
	// end inline asm
	// begin inline asm
	addc.u32 %r4018,%r4018,%r3;
	// end inline asm
$L__BB16_57:
	add.s32 	%r4017, %r4017, 32;
	setp.le.u32 	%p117, %r4017, %r2;
	mov.b32 	%r4022, 0;
	mov.u32 	%r4021, %r4031;
	@%p117 bra 	$L__BB16_51;
	shf.r.wrap.b32 	%r2068, %r4031, %r4020, %r1;
	shf.r.wrap.b32 	%r2069, %r4020, %r4019, %r1;
	shf.r.wrap.b32 	%r2070, %r4019, %r4018, %r1;
	mov.b32 	%r4035, 0;
	shf.r.wrap.b32 	%r2071, %r4018, %r4035, %r1;
	selp.b32 	%r2072, %r2068, %r2069, %p54;
	selp.b32 	%r2073, %r2069, %r2070, %p54;
	selp.b32 	%r2074, %r2070, %r2071, %p54;
	selp.b32 	%r2075, %r2071, 0, %p54;
	selp.b32 	%r2076, %r2072, %r2074, %p53;
	selp.b32 	%r2077, %r2073, %r2075, %p53;
	selp.b32 	%r2078, %r2074, 0, %p53;
	selp.b32 	%r2079, %r2075, 0, %p53;
	selp.b32 	%r2080, -1, %r2079, %p52;
	selp.b32 	%r2081, -1, %r2078, %p52;
	selp.b32 	%r2082, -1, %r2077, %p52;
	selp.b32 	%r2083, -1, %r2076, %p52;
	cvt.u64.u32 	%rd137, %r2080;
	shl.b64 	%rd138, %rd137, 32;
	cvt.u64.u32 	%rd139, %r2081;
	or.b64  	%rd140, %rd138, %rd139;
	cvt.u64.u32 	%rd141, %r2082;
	shl.b64 	%rd142, %rd141, 32;
	cvt.u64.u32 	%rd143, %r2083;
	or.b64  	%rd144, %rd142, %rd143;
	mul.lo.s64 	%rd145, %rd144, %rd140;
	mul.hi.u64 	%rd146, %rd144, %rd144;
	add.s64 	%rd147, %rd146, %rd145;
	add.s64 	%rd148, %rd147, %rd145;
	mul.lo.s64 	%rd149, %rd144, %rd144;
	cvt.u32.u64 	%r2084, %rd149;
	{ .reg .b32 tmp; mov.b64 {tmp, %r2085}, %rd149; }
	cvt.u32.u64 	%r2086, %rd148;
	{ .reg .b32 tmp; mov.b64 {tmp, %r2087}, %rd148; }
	shl.b32 	%r4040, %r2084, %r4;
	shf.l.wrap.b32 	%r4039, %r2084, %r2085, %r1;
	shf.l.wrap.b32 	%r4038, %r2085, %r2086, %r1;
	shf.l.wrap.b32 	%r4037, %r2086, %r2087, %r1;
	shf.l.wrap.b32 	%r4036, %r2087, %r4035, %r1;
	mov.b32 	%r2031, -2147483648;
	// begin inline asm
	mad.hi.cc.u32 %r2028,%r6,%r7,%r2031;
	// end inline asm
	// begin inline asm
	addc.u32 %r2032,%r4035,%r4035;
	// end inline asm
	// begin inline asm
	mad.lo.cc.u32 %r2035,%r6,%r8,%r2028;
	// end inline asm
	// begin inline asm
	madc.hi.u32 %r2039,%r6,%r8,%r2032;
	// end inline asm
	// begin inline asm
	add.cc.u32 %r2043,%r2035,%r7;
	// end inline asm
	// begin inline asm
	addc.cc.u32 %r2046,%r2039,%r8;
	// end inline asm
	// begin inline asm
	addc.u32 %r2049,%r4035,%r4035;
	// end inline asm
	// begin inline asm
	add.cc.u32 %r2052,%r2046,%r9;
	// end inline asm
	// begin inline asm
	addc.u32 %r2055,%r2049,%r10;
	// end inline asm
	setp.eq.s32 	%p121, %r2055, 2;
	selp.b32 	%r2088, -1, %r2052, %p121;
	mul.hi.u32 	%r2089, %r2088, %r5;
	cvt.u64.u32 	%rd150, %r2089;
	mul.wide.u32 	%rd151, %r2088, %r3;
	add.s64 	%rd152, %rd151, %rd150;
	cvt.u32.u64 	%r2059, %rd152;
	{ .reg .b32 tmp; mov.b64 {tmp, %r2062}, %rd152; }
	// begin inline asm
	add.cc.u32 %r2058,%r2059,%r5;
	// end inline asm
	// begin inline asm
	addc.cc.u32 %r2061,%r2062,%r3;
	// end inline asm
	// begin inline asm
	addc.u32 %r2064,%r4035,%r4035;
	// end inline asm
	setp.eq.s32 	%p122, %r2064, 0;
	min.u32 	%r2090, %r2088, -2;
	add.s32 	%r2091, %r2090, 1;
	selp.b32 	%r332, %r2091, %r2088, %p122;
$L__BB16_59:
	.pragma "nounroll";
	// begin inline asm
	sub.cc.u32 %r2092,%r4038,%r5;
	// end inline asm
	// begin inline asm
	subc.cc.u32 %r2095,%r4037,%r3;
	// end inline asm
	mov.b32 	%r2100, -2;
	// begin inline asm
	subc.u32 %r2098,%r4036,%r2100;
	// end inline asm
	// begin inline asm
	mad.hi.u32 %r2101,%r4036,%r332,%r2098;
	// end inline asm
	setp.lt.u32 	%p124, %r2101, %r4036;
	selp.b32 	%r4045, -1, %r2101, %p124;
	mov.b32 	%r2132, 0;
	// begin inline asm
	mad.lo.cc.u32 %r2105,%r4045,%r5,%r2132;
	// end inline asm
	// begin inline asm
	madc.hi.u32 %r2109,%r4045,%r5,%r2132;
	// end inline asm
	// begin inline asm
	mad.lo.cc.u32 %r2113,%r4045,%r3,%r2109;
	// end inline asm
	// begin inline asm
	madc.hi.u32 %r2117,%r4045,%r3,%r2132;
	// end inline asm
	// begin inline asm
	sub.cc.u32 %r4046,%r4038,%r2105;
	// end inline asm
	// begin inline asm
	subc.cc.u32 %r4047,%r4037,%r2113;
	// end inline asm
	// begin inline asm
	subc.cc.u32 %r4048,%r4036,%r2117;
	// end inline asm
	// begin inline asm
	addc.u32 %r2130,%r2132,%r2132;
	// end inline asm
	setp.ne.s32 	%p125, %r2130, 0;
	mov.pred 	%p259, 0;
	@%p125 bra 	$L__BB16_61;
	// begin inline asm
	add.cc.u32 %r4046,%r4046,%r5;
	// end inline asm
	// begin inline asm
	addc.cc.u32 %r4047,%r4047,%r3;
	// end inline asm
	mov.b32 	%r2144, 0;
	// begin inline asm
	addc.cc.u32 %r4048,%r4048,%r2144;
	// end inline asm
	// begin inline asm
	addc.u32 %r2142,%r2144,%r2144;
	// end inline asm
	add.s32 	%r4045, %r4045, -1;
	setp.eq.s32 	%p259, %r2142, 0;
$L__BB16_61:
	not.pred 	%p126, %p259;
	@%p126 bra 	$L__BB16_63;
	// begin inline asm
	add.cc.u32 %r4046,%r4046,%r5;
	// end inline asm
	// begin inline asm
	addc.cc.u32 %r4047,%r4047,%r3;
	// end inline asm
	mov.b32 	%r2153, 0;
	// begin inline asm
	addc.u32 %r4048,%r4048,%r2153;
	// end inline asm
	add.s32 	%r4045, %r4045, -1;
$L__BB16_63:
	mov.b32 	%r2187, 0;
	// begin inline asm
	mad.lo.cc.u32 %r2154,%r4045,%r2187,%r2187;
	// end inline asm
	// begin inline asm
	madc.hi.u32 %r2158,%r4045,%r2187,%r2187;
	// end inline asm
	// begin inline asm
	mad.lo.cc.u32 %r2162,%r4045,%r2187,%r2158;
	// end inline asm
	// begin inline asm
	madc.hi.u32 %r2166,%r4045,%r2187,%r2187;
	// end inline asm
	// begin inline asm
	sub.cc.u32 %r4049,%r4040,%r2154;
	// end inline asm
	// begin inline asm
	subc.cc.u32 %r4038,%r4039,%r2162;
	// end inline asm
	// begin inline asm
	subc.cc.u32 %r4037,%r4046,%r2166;
	// end inline asm
	// begin inline asm
	subc.cc.u32 %r4036,%r4047,%r2187;
	// end inline asm
	// begin inline asm
	subc.cc.u32 %r2182,%r4048,%r2187;
	// end inline asm
	// begin inline asm
	subc.u32 %r2185,%r2187,%r2187;
	// end inline asm
	setp.ne.s32 	%p127, %r2185, -1;
	@%p127 bra 	$L__BB16_65;
	mov.b32 	%r2193, 0;
	// begin inline asm
	add.cc.u32 %r4049,%r4049,%r2193;
	// end inline asm
	// begin inline asm
	addc.cc.u32 %r4038,%r4038,%r2193;
	// end inline asm
	// begin inline asm
	addc.cc.u32 %r4037,%r4037,%r5;
	// end inline asm
	// begin inline asm
	addc.u32 %r4036,%r4036,%r3;
	// end inline asm
$L__BB16_65:
	add.s32 	%r4035, %r4035, 32;
	setp.le.u32 	%p128, %r4035, %r2;
	mov.b32 	%r4040, 0;
	mov.u32 	%r4039, %r4049;
	@%p128 bra 	$L__BB16_59;
	shf.r.wrap.b32 	%r2241, %r4049, %r4038, %r1;
	shf.r.wrap.b32 	%r2242, %r4038, %r4037, %r1;
	shf.r.wrap.b32 	%r2243, %r4037, %r4036, %r1;
	mov.b32 	%r4053, 0;
	shf.r.wrap.b32 	%r2244, %r4036, %r4053, %r1;
	selp.b32 	%r2245, %r2241, %r2242, %p54;
	selp.b32 	%r2246, %r2242, %r2243, %p54;
	selp.b32 	%r2247, %r2243, %r2244, %p54;
	selp.b32 	%r2248, %r2244, 0, %p54;
	selp.b32 	%r2249, %r2245, %r2247, %p53;
	selp.b32 	%r2250, %r2246, %r2248, %p53;
	selp.b32 	%r2251, %r2247, 0, %p53;
	selp.b32 	%r2252, %r2248, 0, %p53;
	selp.b32 	%r2253, -1, %r2252, %p52;
	selp.b32 	%r2254, -1, %r2251, %p52;
	selp.b32 	%r2255, -1, %r2250, %p52;
	selp.b32 	%r2256, -1, %r2249, %p52;
	cvt.u64.u32 	%rd153, %r2253;
	shl.b64 	%rd154, %rd153, 32;
	cvt.u64.u32 	%rd155, %r2254;
	or.b64  	%rd156, %rd154, %rd155;
	cvt.u64.u32 	%rd157, %r2255;
	shl.b64 	%rd158, %rd157, 32;
	cvt.u64.u32 	%rd159, %r2256;
	or.b64  	%rd160, %rd158, %rd159;
	mul.hi.u64 	%rd161, %rd160, %rd10;
	mad.lo.s64 	%rd162, %rd156, %rd10, %rd161;
	mul.lo.s64 	%rd163, %rd160, %rd10;
	cvt.u32.u64 	%r2257, %rd163;
	{ .reg .b32 tmp; mov.b64 {tmp, %r2258}, %rd163; }
	cvt.u32.u64 	%r2259, %rd162;
	{ .reg .b32 tmp; mov.b64 {tmp, %r2260}, %rd162; }
	shl.b32 	%r4058, %r2257, %r4;
	shf.l.wrap.b32 	%r4057, %r2257, %r2258, %r1;
	shf.l.wrap.b32 	%r4056, %r2258, %r2259, %r1;
	shf.l.wrap.b32 	%r4055, %r2259, %r2260, %r1;
	shf.l.wrap.b32 	%r4054, %r2260, %r4053, %r1;
	mov.b32 	%r2204, -2147483648;
	// begin inline asm
	mad.hi.cc.u32 %r2201,%r6,%r7,%r2204;
	// end inline asm
	// begin inline asm
	addc.u32 %r2205,%r4053,%r4053;
	// end inline asm
	// begin inline asm
	mad.lo.cc.u32 %r2208,%r6,%r8,%r2201;
	// end inline asm
	// begin inline asm
	madc.hi.u32 %r2212,%r6,%r8,%r2205;
	// end inline asm
	// begin inline asm
	add.cc.u32 %r2216,%r2208,%r7;
	// end inline asm
	// begin inline asm
	addc.cc.u32 %r2219,%r2212,%r8;
	// end inline asm
	// begin inline asm
	addc.u32 %r2222,%r4053,%r4053;
	// end inline asm
	// begin inline asm
	add.cc.u32 %r2225,%r2219,%r9;
	// end inline asm
	// begin inline asm
	addc.u32 %r2228,%r2222,%r10;
	// end inline asm
	setp.eq.s32 	%p132, %r2228, 2;
	selp.b32 	%r2261, -1, %r2225, %p132;
	mul.hi.u32 	%r2262, %r2261, %r5;
	cvt.u64.u32 	%rd164, %r2262;
	mul.wide.u32 	%rd165, %r2261, %r3;
	add.s64 	%rd166, %rd165, %rd164;
	cvt.u32.u64 	%r2232, %rd166;
	{ .reg .b32 tmp; mov.b64 {tmp, %r2235}, %rd166; }
	// begin inline asm
	add.cc.u32 %r2231,%r2232,%r5;
	// end inline asm
	// begin inline asm
	addc.cc.u32 %r2234,%r2235,%r3;
	// end inline asm
	// begin inline asm
	addc.u32 %r2237,%r4053,%r4053;
	// end inline asm
	setp.eq.s32 	%p133, %r2237, 0;
	min.u32 	%r2263, %r2261, -2;
	add.s32 	%r2264, %r2263, 1;
	selp.b32 	%r377, %r2264, %r2261, %p133;
$L__BB16_67:
	.pragma "nounroll";
	// begin inline asm
	sub.cc.u32 %r2265,%r4056,%r5;
	// end inline asm
	// begin inline asm
	subc.cc.u32 %r2268,%r4055,%r3;
	// end inline asm
	mov.b32 	%r2273, -2;
	// begin inline asm
	subc.u32 %r2271,%r4054,%r2273;
	// end inline asm
	// begin inline asm
	mad.hi.u32 %r2274,%r4054,%r377,%r2271;
	// end inline asm
	setp.lt.u32 	%p135, %r2274, %r4054;
	selp.b32 	%r4063, -1, %r2274, %p135;
	mov.b32 	%r2305, 0;
	// begin inline asm
	mad.lo.cc.u32 %r2278,%r4063,%r5,%r2305;
	// end inline asm
	// begin inline asm
	madc.hi.u32 %r2282,%r4063,%r5,%r2305;
	// end inline asm
	// begin inline asm
	mad.lo.cc.u32 %r2286,%r4063,%r3,%r2282;
	// end inline asm
	// begin inline asm
	madc.hi.u32 %r2290,%r4063,%r3,%r2305;
	// end inline asm
	// begin inline asm
	sub.cc.u32 %r4064,%r4056,%r2278;
	// end inline asm
	// begin inline asm
	subc.cc.u32 %r4065,%r4055,%r2286;
	// end inline asm
	// begin inline asm
	subc.cc.u32 %r4066,%r4054,%r2290;
	// end inline asm
	// begin inline asm
	addc.u32 %r2303,%r2305,%r2305;
	// end inline asm
	setp.ne.s32 	%p136, %r2303, 0;
	mov.pred 	%p260, 0;
	@%p136 bra 	$L__BB16_69;
	// begin inline asm
	add.cc.u32 %r4064,%r4064,%r5;
	// end inline asm
	// begin inline asm
	addc.cc.u32 %r4065,%r4065,%r3;
	// end inline asm
	mov.b32 	%r2317, 0;
	// begin inline asm
	addc.cc.u32 %r4066,%r4066,%r2317;
	// end inline asm
	// begin inline asm
	addc.u32 %r2315,%r2317,%r2317;
	// end inline asm
	add.s32 	%r4063, %r4063, -1;
	setp.eq.s32 	%p260, %r2315, 0;
$L__BB16_69:
	not.pred 	%p137, %p260;
	@%p137 bra 	$L__BB16_71;
	// begin inline asm
	add.cc.u32 %r4064,%r4064,%r5;
	// end inline asm
	// begin inline asm
	addc.cc.u32 %r4065,%r4065,%r3;
	// end inline asm
	mov.b32 	%r2326, 0;
	// begin inline asm
	addc.u32 %r4066,%r4066,%r2326;
	// end inline asm
	add.s32 	%r4063, %r4063, -1;
$L__BB16_71:
	mov.b32 	%r2360, 0;
	// begin inline asm
	mad.lo.cc.u32 %r2327,%r4063,%r2360,%r2360;
	// end inline asm
	// begin inline asm
	madc.hi.u32 %r2331,%r4063,%r2360,%r2360;
	// end inline asm
	// begin inline asm
	mad.lo.cc.u32 %r2335,%r4063,%r2360,%r2331;
	// end inline asm
	// begin inline asm
	madc.hi.u32 %r2339,%r4063,%r2360,%r2360;
	// end inline asm
	// begin inline asm
	sub.cc.u32 %r4067,%r4058,%r2327;
	// end inline asm
	// begin inline asm
	subc.cc.u32 %r4056,%r4057,%r2335;
	// end inline asm
	// begin inline asm
	subc.cc.u32 %r4055,%r4064,%r2339;
	// end inline asm
	// begin inline asm
	subc.cc.u32 %r4054,%r4065,%r2360;
	// end inline asm
	// begin inline asm
	subc.cc.u32 %r2355,%r4066,%r2360;
	// end inline asm
	// begin inline asm
	subc.u32 %r2358,%r2360,%r2360;
	// end inline asm
	setp.ne.s32 	%p138, %r2358, -1;
	@%p138 bra 	$L__BB16_73;
	mov.b32 	%r2366, 0;
	// begin inline asm
	add.cc.u32 %r4067,%r4067,%r2366;
	// end inline asm
	// begin inline asm
	addc.cc.u32 %r4056,%r4056,%r2366;
	// end inline asm
	// begin inline asm
	addc.cc.u32 %r4055,%r4055,%r5;
	// end inline asm
	// begin inline asm
	addc.u32 %r4054,%r4054,%r3;
	// end inline asm
$L__BB16_73:
	add.s32 	%r4053, %r4053, 32;
	setp.le.u32 	%p139, %r4053, %r2;
	mov.b32 	%r4058, 0;
	mov.u32 	%r4057, %r4067;
	@%p139 bra 	$L__BB16_67;
	shf.r.wrap.b32 	%r2414, %r4067, %r4056, %r1;
	shf.r.wrap.b32 	%r2415, %r4056, %r4055, %r1;
	shf.r.wrap.b32 	%r2416, %r4055, %r4054, %r1;
	mov.b32 	%r4071, 0;
	shf.r.wrap.b32 	%r2417, %r4054, %r4071, %r1;
	selp.b32 	%r2418, %r2414, %r2415, %p54;
	selp.b32 	%r2419, %r2415, %r2416, %p54;
	selp.b32 	%r2420, %r2416, %r2417, %p54;
	selp.b32 	%r2421, %r2417, 0, %p54;
	selp.b32 	%r2422, %r2418, %r2420, %p53;
	selp.b32 	%r2423, %r2419, %r2421, %p53;
	selp.b32 	%r2424, -1, %r2423, %p52;
	selp.b32 	%r2425, -1, %r2422, %p52;
	cvt.u64.u32 	%rd168, %r2424;
	shl.b64 	%rd169, %rd168, 32;
	cvt.u64.u32 	%rd170, %r2425;
	or.b64  	%rd13, %rd169, %rd170;
	mul.lo.s64 	%rd171, %rd11, %rd167;
	cvt.u32.u64 	%r2426, %rd171;
	{ .reg .b32 tmp; mov.b64 {tmp, %r2427}, %rd171; }
	mul.hi.u64 	%rd172, %rd11, %rd167;
	cvt.u32.u64 	%r2428, %rd172;
	{ .reg .b32 tmp; mov.b64 {tmp, %r2429}, %rd172; }
	shl.b32 	%r4076, %r2426, %r4;
	shf.l.wrap.b32 	%r4075, %r2426, %r2427, %r1;
	shf.l.wrap.b32 	%r4074, %r2427, %r2428, %r1;
	shf.l.wrap.b32 	%r4073, %r2428, %r2429, %r1;
	shf.l.wrap.b32 	%r4072, %r2429, %r4071, %r1;
	mov.b32 	%r2377, -2147483648;
	// begin inline asm
	mad.hi.cc.u32 %r2374,%r6,%r7,%r2377;
	// end inline asm
	// begin inline asm
	addc.u32 %r2378,%r4071,%r4071;
	// end inline asm
	// begin inline asm
	mad.lo.cc.u32 %r2381,%r6,%r8,%r2374;
	// end inline asm
	// begin inline asm
	madc.hi.u32 %r2385,%r6,%r8,%r2378;
	// end inline asm
	// begin inline asm
	add.cc.u32 %r2389,%r2381,%r7;
	// end inline asm
	// begin inline asm
	addc.cc.u32 %r2392,%r2385,%r8;
	// end inline asm
	// begin inline asm
	addc.u32 %r2395,%r4071,%r4071;
	// end inline asm
	// begin inline asm
	add.cc.u32 %r2398,%r2392,%r9;
	// end inline asm
	// begin inline asm
	addc.u32 %r2401,%r2395,%r10;
	// end inline asm
	setp.eq.s32 	%p143, %r2401, 2;
	selp.b32 	%r2430, -1, %r2398, %p143;
	mul.hi.u32 	%r2431, %r2430, %r5;
	cvt.u64.u32 	%rd173, %r2431;
	mul.wide.u32 	%rd174, %r2430, %r3;
	add.s64 	%rd175, %rd174, %rd173;
	cvt.u32.u64 	%r2405, %rd175;
	{ .reg .b32 tmp; mov.b64 {tmp, %r2408}, %rd175; }
	// begin inline asm
	add.cc.u32 %r2404,%r2405,%r5;
	// end inline asm
	// begin inline asm
	addc.cc.u32 %r2407,%r2408,%r3;
	// end inline asm
	// begin inline asm
	addc.u32 %r2410,%r4071,%r4071;
	// end inline asm
	setp.eq.s32 	%p144, %r2410, 0;
	min.u32 	%r2432, %r2430, -2;
	add.s32 	%r2433, %r2432, 1;
	selp.b32 	%r422, %r2433, %r2430, %p144;
$L__BB16_75:
	.pragma "nounroll";
	// begin inline asm
	sub.cc.u32 %r2434,%r4074,%r5;
	// end inline asm
	// begin inline asm
	subc.cc.u32 %r2437,%r4073,%r3;
	// end inline asm
	mov.b32 	%r2442, -2;
	// begin inline asm
	subc.u32 %r2440,%r4072,%r2442;
	// end inline asm
	// begin inline asm
	mad.hi.u32 %r2443,%r4072,%r422,%r2440;
	// end inline asm
	setp.lt.u32 	%p146, %r2443, %r4072;
	selp.b32 	%r4081, -1, %r2443, %p146;
	mov.b32 	%r2474, 0;
	// begin inline asm
	mad.lo.cc.u32 %r2447,%r4081,%r5,%r2474;
	// end inline asm
	// begin inline asm
	madc.hi.u32 %r2451,%r4081,%r5,%r2474;
	// end inline asm
	// begin inline asm
	mad.lo.cc.u32 %r2455,%r4081,%r3,%r2451;
	// end inline asm
	// begin inline asm
	madc.hi.u32 %r2459,%r4081,%r3,%r2474;
	// end inline asm
	// begin inline asm
	sub.cc.u32 %r4082,%r4074,%r2447;
	// end inline asm
	// begin inline asm
	subc.cc.u32 %r4083,%r4073,%r2455;
	// end inline asm
	// begin inline asm
	subc.cc.u32 %r4084,%r4072,%r2459;
	// end inline asm
	// begin inline asm
	addc.u32 %r2472,%r2474,%r2474;
	// end inline asm
	setp.ne.s32 	%p147, %r2472, 0;
	mov.pred 	%p261, 0;
	@%p147 bra 	$L__BB16_77;
	// begin inline asm
	add.cc.u32 %r4082,%r4082,%r5;
	// end inline asm
	// begin inline asm
	addc.cc.u32 %r4083,%r4083,%r3;
	// end inline asm
	mov.b32 	%r2486, 0;
	// begin inline asm
	addc.cc.u32 %r4084,%r4084,%r2486;
	// end inline asm
	// begin inline asm
	addc.u32 %r2484,%r2486,%r2486;
	// end inline asm
	add.s32 	%r4081, %r4081, -1;
	setp.eq.s32 	%p261, %r2484, 0;
$L__BB16_77:
	not.pred 	%p148, %p261;
	@%p148 bra 	$L__BB16_79;
	// begin inline asm
	add.cc.u32 %r4082,%r4082,%r5;
	// end inline asm
	// begin inline asm
	addc.cc.u32 %r4083,%r4083,%r3;
	// end inline asm
	mov.b32 	%r2495, 0;
	// begin inline asm
	addc.u32 %r4084,%r4084,%r2495;
	// end inline asm
	add.s32 	%r4081, %r4081, -1;
$L__BB16_79:
	mov.b32 	%r2529, 0;
	// begin inline asm
	mad.lo.cc.u32 %r2496,%r4081,%r2529,%r2529;
	// end inline asm
	// begin inline asm
	madc.hi.u32 %r2500,%r4081,%r2529,%r2529;
	// end inline asm
	// begin inline asm
	mad.lo.cc.u32 %r2504,%r4081,%r2529,%r2500;
	// end inline asm
	// begin inline asm
	madc.hi.u32 %r2508,%r4081,%r2529,%r2529;
	// end inline asm
	// begin inline asm
	sub.cc.u32 %r4085,%r4076,%r2496;
	// end inline asm
	// begin inline asm
	subc.cc.u32 %r4074,%r4075,%r2504;
	// end inline asm
	// begin inline asm
	subc.cc.u32 %r4073,%r4082,%r2508;
	// end inline asm
	// begin inline asm
	subc.cc.u32 %r4072,%r4083,%r2529;
	// end inline asm
	// begin inline asm
	subc.cc.u32 %r2524,%r4084,%r2529;
	// end inline asm
	// begin inline asm
	subc.u32 %r2527,%r2529,%r2529;
	// end inline asm
	setp.ne.s32 	%p149, %r2527, -1;
	@%p149 bra 	$L__BB16_81;
	mov.b32 	%r2535, 0;
	// begin inline asm
	add.cc.u32 %r4085,%r4085,%r2535;
	// end inline asm
	// begin inline asm
	addc.cc.u32 %r4074,%r4074,%r2535;
	// end inline asm
	// begin inline asm
	addc.cc.u32 %r4073,%r4073,%r5;
	// end inline asm
	// begin inline asm
	addc.u32 %r4072,%r4072,%r3;
	// end inline asm
$L__BB16_81:
	add.s32 	%r4071, %r4071, 32;
	setp.le.u32 	%p150, %r4071, %r2;
	mov.b32 	%r4076, 0;
	mov.u32 	%r4075, %r4085;
	@%p150 bra 	$L__BB16_75;
	shf.r.wrap.b32 	%r2583, %r4085, %r4074, %r1;
	shf.r.wrap.b32 	%r2584, %r4074, %r4073, %r1;
	shf.r.wrap.b32 	%r2585, %r4073, %r4072, %r1;
	mov.b32 	%r4089, 0;
	shf.r.wrap.b32 	%r2586, %r4072, %r4089, %r1;
	selp.b32 	%r2587, %r2583, %r2584, %p54;
	selp.b32 	%r2588, %r2584, %r2585, %p54;
	selp.b32 	%r2589, %r2585, %r2586, %p54;
	selp.b32 	%r2590, %r2586, 0, %p54;
	selp.b32 	%r2591, %r2587, %r2589, %p53;
	selp.b32 	%r2592, %r2588, %r2590, %p53;
	selp.b32 	%r2593, -1, %r2592, %p52;
	selp.b32 	%r2594, -1, %r2591, %p52;
	cvt.u64.u32 	%rd177, %r2593;
	shl.b64 	%rd178, %rd177, 32;
	cvt.u64.u32 	%rd179, %r2594;
	or.b64  	%rd14, %rd178, %rd179;
	mul.lo.s64 	%rd180, %rd12, %rd176;
	cvt.u32.u64 	%r2595, %rd180;
	{ .reg .b32 tmp; mov.b64 {tmp, %r2596}, %rd180; }
	mul.hi.u64 	%rd181, %rd12, %rd176;
	cvt.u32.u64 	%r2597, %rd181;
	{ .reg .b32 tmp; mov.b64 {tmp, %r2598}, %rd181; }
	shl.b32 	%r4094, %r2595, %r4;
	shf.l.wrap.b32 	%r4093, %r2595, %r2596, %r1;
	shf.l.wrap.b32 	%r4092, %r2596, %r2597, %r1;
	shf.l.wrap.b32 	%r4091, %r2597, %r2598, %r1;
	shf.l.wrap.b32 	%r4090, %r2598, %r4089, %r1;
	mov.b32 	%r2546, -2147483648;
	// begin inline asm
	mad.hi.cc.u32 %r2543,%r6,%r7,%r2546;
	// end inline asm
	// begin inline asm
	addc.u32 %r2547,%r4089,%r4089;
	// end inline asm
	// begin inline asm
	mad.lo.cc.u32 %r2550,%r6,%r8,%r2543;
	// end inline asm
	// begin inline asm
	madc.hi.u32 %r2554,%r6,%r8,%r2547;
	// end inline asm
	// begin inline asm
	add.cc.u32 %r2558,%r2550,%r7;
	// end inline asm
	// begin inline asm
	addc.cc.u32 %r2561,%r2554,%r8;
	// end inline asm
	// begin inline asm
	addc.u32 %r2564,%r4089,%r4089;
	// end inline asm
	// begin inline asm
	add.cc.u32 %r2567,%r2561,%r9;
	// end inline asm
	// begin inline asm
	addc.u32 %r2570,%r2564,%r10;
	// end inline asm
	setp.eq.s32 	%p154, %r2570, 2;
	selp.b32 	%r2599, -1, %r2567, %p154;
	mul.hi.u32 	%r2600, %r2599, %r5;
	cvt.u64.u32 	%rd182, %r2600;
	mul.wide.u32 	%rd183, %r2599, %r3;
	add.s64 	%rd184, %rd183, %rd182;
	cvt.u32.u64 	%r2574, %rd184;
	{ .reg .b32 tmp; mov.b64 {tmp, %r2577}, %rd184; }
	// begin inline asm
	add.cc.u32 %r2573,%r2574,%r5;
	// end inline asm
	// begin inline asm
	addc.cc.u32 %r2576,%r2577,%r3;
	// end inline asm
	// begin inline asm
	addc.u32 %r2579,%r4089,%r4089;
	// end inline asm
	setp.eq.s32 	%p155, %r2579, 0;
	min.u32 	%r2601, %r2599, -2;
	add.s32 	%r2602, %r2601, 1;
	selp.b32 	%r467, %r2602, %r2599, %p155;
$L__BB16_83:
	.pragma "nounroll";
	// begin inline asm
	sub.cc.u32 %r2603,%r4092,%r5;
	// end inline asm
	// begin inline asm
	subc.cc.u32 %r2606,%r4091,%r3;
	// end inline asm
	mov.b32 	%r2611, -2;
	// begin inline asm
	subc.u32 %r2609,%r4090,%r2611;
	// end inline asm
	// begin inline asm
	mad.hi.u32 %r2612,%r4090,%r467,%r2609;
	// end inline asm
	setp.lt.u32 	%p157, %r2612, %r4090;
	selp.b32 	%r4099, -1, %r2612, %p157;
	mov.b32 	%r2643, 0;
	// begin inline asm
	mad.lo.cc.u32 %r2616,%r4099,%r5,%r2643;
	// end inline asm
	// begin inline asm
	madc.hi.u32 %r2620,%r4099,%r5,%r2643;
	// end inline asm
	// begin inline asm
	mad.lo.cc.u32 %r2624,%r4099,%r3,%r2620;
	// end inline asm
	// begin inline asm
	madc.hi.u32 %r2628,%r4099,%r3,%r2643;
	// end inline asm
	// begin inline asm
	sub.cc.u32 %r4100,%r4092,%r2616;
	// end inline asm
	// begin inline asm
	subc.cc.u32 %r4101,%r4091,%r2624;
	// end inline asm
	// begin inline asm
	subc.cc.u32 %r4102,%r4090,%r2628;
	// end inline asm
	// begin inline asm
	addc.u32 %r2641,%r2643,%r2643;
	// end inline asm
	setp.ne.s32 	%p158, %r2641, 0;
	mov.pred 	%p262, 0;
	@%p158 bra 	$L__BB16_85;
	// begin inline asm
	add.cc.u32 %r4100,%r4100,%r5;
	// end inline asm
	// begin inline asm
	addc.cc.u32 %r4101,%r4101,%r3;
	// end inline asm
	mov.b32 	%r2655, 0;
	// begin inline asm
	addc.cc.u32 %r4102,%r4102,%r2655;
	// end inline asm
	// begin inline asm
	addc.u32 %r2653,%r2655,%r2655;
	// end inline asm
	add.s32 	%r4099, %r4099, -1;
	setp.eq.s32 	%p262, %r2653, 0;
$L__BB16_85:
	not.pred 	%p159, %p262;
	@%p159 bra 	$L__BB16_87;
	// begin inline asm
	add.cc.u32 %r4100,%r4100,%r5;
	// end inline asm
	// begin inline asm
	addc.cc.u32 %r4101,%r4101,%r3;
	// end inline asm
	mov.b32 	%r2664, 0;
	// begin inline asm
	addc.u32 %r4102,%r4102,%r2664;
	// end inline asm
	add.s32 	%r4099, %r4099, -1;
$L__BB16_87:
	mov.b32 	%r2698, 0;
	// begin inline asm
	mad.lo.cc.u32 %r2665,%r4099,%r2698,%r2698;
	// end inline asm
	// begin inline asm
	madc.hi.u32 %r2669,%r4099,%r2698,%r2698;
	// end inline asm
	// begin inline asm
	mad.lo.cc.u32 %r2673,%r4099,%r2698,%r2669;
	// end inline asm
	// begin inline asm
	madc.hi.u32 %r2677,%r4099,%r2698,%r2698;
	// end inline asm
	// begin inline asm
	sub.cc.u32 %r4103,%r4094,%r2665;
	// end inline asm
	// begin inline asm
	subc.cc.u32 %r4092,%r4093,%r2673;
	// end inline asm
	// begin inline asm
	subc.cc.u32 %r4091,%r4100,%r2677;
	// end inline asm
	// begin inline asm
	subc.cc.u32 %r4090,%r4101,%r2698;
	// end inline asm
	// begin inline asm
	subc.cc.u32 %r2693,%r4102,%r2698;
	// end inline asm
	// begin inline asm
	subc.u32 %r2696,%r2698,%r2698;
	// end inline asm
	setp.ne.s32 	%p160, %r2696, -1;
	@%p160 bra 	$L__BB16_89;
	mov.b32 	%r2704, 0;
	// begin inline asm
	add.cc.u32 %r4103,%r4103,%r2704;
	// end inline asm
	// begin inline asm
	addc.cc.u32 %r4092,%r4092,%r2704;
	// end inline asm
	// begin inline asm
	addc.cc.u32 %r4091,%r4091,%r5;
	// end inline asm
	// begin inline asm
	addc.u32 %r4090,%r4090,%r3;
	// end inline asm
$L__BB16_89:
	add.s32 	%r4089, %r4089, 32;
	setp.le.u32 	%p161, %r4089, %r2;
	mov.b32 	%r4094, 0;
	mov.u32 	%r4093, %r4103;
	@%p161 bra 	$L__BB16_83;
	shf.r.wrap.b32 	%r2752, %r4103, %r4092, %r1;
	shf.r.wrap.b32 	%r2753, %r4092, %r4091, %r1;
	shf.r.wrap.b32 	%r2754, %r4091, %r4090, %r1;
	mov.b32 	%r4107, 0;
	shf.r.wrap.b32 	%r2755, %r4090, %r4107, %r1;
	selp.b32 	%r2756, %r2752, %r2753, %p54;
	selp.b32 	%r2757, %r2753, %r2754, %p54;
	selp.b32 	%r2758, %r2754, %r2755, %p54;
	selp.b32 	%r2759, %r2755, 0, %p54;
	selp.b32 	%r2760, %r2756, %r2758, %p53;
	selp.b32 	%r2761, %r2757, %r2759, %p53;
	selp.b32 	%r2762, -1, %r2761, %p52;
	selp.b32 	%r2763, -1, %r2760, %p52;
	cvt.u64.u32 	%rd186, %r2762;
	shl.b64 	%rd187, %rd186, 32;
	cvt.u64.u32 	%rd188, %r2763;
	setp.lt.u64 	%p165, %rd14, %rd26;
	selp.b64 	%rd189, 0, %rd26, %p165;
	sub.s64 	%rd190, %rd14, %rd189;
	add.s64 	%rd191, %rd190, %rd188;
	add.s64 	%rd15, %rd191, %rd187;
	mul.lo.s64 	%rd192, %rd13, %rd185;
	cvt.u32.u64 	%r2764, %rd192;
	{ .reg .b32 tmp; mov.b64 {tmp, %r2765}, %rd192; }
	mul.hi.u64 	%rd193, %rd13, %rd185;
	cvt.u32.u64 	%r2766, %rd193;
	{ .reg .b32 tmp; mov.b64 {tmp, %r2767}, %rd193; }
	shl.b32 	%r4112, %r2764, %r4;
	shf.l.wrap.b32 	%r4111, %r2764, %r2765, %r1;
	shf.l.wrap.b32 	%r4110, %r2765, %r2766, %r1;
	shf.l.wrap.b32 	%r4109, %r2766, %r2767, %r1;
	shf.l.wrap.b32 	%r4108, %r2767, %r4107, %r1;
	mov.b32 	%r2715, -2147483648;
	// begin inline asm
	mad.hi.cc.u32 %r2712,%r6,%r7,%r2715;
	// end inline asm
	// begin inline asm
	addc.u32 %r2716,%r4107,%r4107;
	// end inline asm
	// begin inline asm
	mad.lo.cc.u32 %r2719,%r6,%r8,%r2712;
	// end inline asm
	// begin inline asm
	madc.hi.u32 %r2723,%r6,%r8,%r2716;
	// end inline asm
	// begin inline asm
	add.cc.u32 %r2727,%r2719,%r7;
	// end inline asm
	// begin inline asm
	addc.cc.u32 %r2730,%r2723,%r8;
	// end inline asm
	// begin inline asm
	addc.u32 %r2733,%r4107,%r4107;
	// end inline asm
	// begin inline asm
	add.cc.u32 %r2736,%r2730,%r9;
	// end inline asm
	// begin inline asm
	addc.u32 %r2739,%r2733,%r10;
	// end inline asm
	setp.eq.s32 	%p166, %r2739, 2;
	selp.b32 	%r2768, -1, %r2736, %p166;
	mul.hi.u32 	%r2769, %r2768, %r5;
	cvt.u64.u32 	%rd194, %r2769;
	mul.wide.u32 	%rd195, %r2768, %r3;
	add.s64 	%rd196, %rd195, %rd194;
	cvt.u32.u64 	%r2743, %rd196;
	{ .reg .b32 tmp; mov.b64 {tmp, %r2746}, %rd196; }
	// begin inline asm
	add.cc.u32 %r2742,%r2743,%r5;
	// end inline asm
	// begin inline asm
	addc.cc.u32 %r2745,%r2746,%r3;
	// end inline asm
	// begin inline asm
	addc.u32 %r2748,%r4107,%r4107;
	// end inline asm
	setp.eq.s32 	%p167, %r2748, 0;
	min.u32 	%r2770, %r2768, -2;
	add.s32 	%r2771, %r2770, 1;
	selp.b32 	%r512, %r2771, %r2768, %p167;
$L__BB16_91:
	.pragma "nounroll";
	// begin inline asm
	sub.cc.u32 %r2772,%r4110,%r5;
	// end inline asm
	// begin inline asm
	subc.cc.u32 %r2775,%r4109,%r3;
	// end inline asm
	mov.b32 	%r2780, -2;
	// begin inline asm
	subc.u32 %r2778,%r4108,%r2780;
	// end inline asm
	// begin inline asm
	mad.hi.u32 %r2781,%r4108,%r512,%r2778;
	// end inline asm
	setp.lt.u32 	%p169, %r2781, %r4108;
	selp.b32 	%r4117, -1, %r2781, %p169;
	mov.b32 	%r2812, 0;
	// begin inline asm
	mad.lo.cc.u32 %r2785,%r4117,%r5,%r2812;
	// end inline asm
	// begin inline asm
	madc.hi.u32 %r2789,%r4117,%r5,%r2812;
	// end inline asm
	// begin inline asm
	mad.lo.cc.u32 %r2793,%r4117,%r3,%r2789;
	// end inline asm
	// begin inline asm
	madc.hi.u32 %r2797,%r4117,%r3,%r2812;
	// end inline asm
	// begin inline asm
	sub.cc.u32 %r4118,%r4110,%r2785;
	// end inline asm
	// begin inline asm
	subc.cc.u32 %r4119,%r4109,%r2793;
	// end inline asm
	// begin inline asm
	subc.cc.u32 %r4120,%r4108,%r2797;
	// end inline asm
	// begin inline asm
	addc.u32 %r2810,%r2812,%r2812;
	// end inline asm
	setp.ne.s32 	%p170, %r2810, 0;
	mov.pred 	%p263, 0;
	@%p170 bra 	$L__BB16_93;
	// begin inline asm
	add.cc.u32 %r4118,%r4118,%r5;
	// end inline asm
	// begin inline asm
	addc.cc.u32 %r4119,%r4119,%r3;
	// end inline asm
	mov.b32 	%r2824, 0;
	// begin inline asm
	addc.cc.u32 %r4120,%r4120,%r2824;
	// end inline asm
	// begin inline asm
	addc.u32 %r2822,%r2824,%r2824;
	// end inline asm
	add.s32 	%r4117, %r4117, -1;
	setp.eq.s32 	%p263, %r2822, 0;
$L__BB16_93:
	not.pred 	%p171, %p263;
	@%p171 bra 	$L__BB16_95;
	// begin inline asm
	add.cc.u32 %r4118,%r4118,%r5;
	// end inline asm
	// begin inline asm
	addc.cc.u32 %r4119,%r4119,%r3;
	// end inline asm
	mov.b32 	%r2833, 0;
	// begin inline asm
	addc.u32 %r4120,%r4120,%r2833;
	// end inline asm
	add.s32 	%r4117, %r4117, -1;
$L__BB16_95:
	mov.b32 	%r2867, 0;
	// begin inline asm
	mad.lo.cc.u32 %r2834,%r4117,%r2867,%r2867;
	// end inline asm
	// begin inline asm
	madc.hi.u32 %r2838,%r4117,%r2867,%r2867;
	// end inline asm
	// begin inline asm
	mad.lo.cc.u32 %r2842,%r4117,%r2867,%r2838;
	// end inline asm
	// begin inline asm
	madc.hi.u32 %r2846,%r4117,%r2867,%r2867;
	// end inline asm
	// begin inline asm
	sub.cc.u32 %r4121,%r4112,%r2834;
	// end inline asm
	// begin inline asm
	subc.cc.u32 %r4110,%r4111,%r2842;
	// end inline asm
	// begin inline asm
	subc.cc.u32 %r4109,%r4118,%r2846;
	// end inline asm
	// begin inline asm
	subc.cc.u32 %r4108,%r4119,%r2867;
	// end inline asm
	// begin inline asm
	subc.cc.u32 %r2862,%r4120,%r2867;
	// end inline asm
	// begin inline asm
	subc.u32 %r2865,%r2867,%r2867;
	// end inline asm
	setp.ne.s32 	%p172, %r2865, -1;
	@%p172 bra 	$L__BB16_97;
	mov.b32 	%r2873, 0;
	// begin inline asm
	add.cc.u32 %r4121,%r4121,%r2873;
	// end inline asm
	// begin inline asm
	addc.cc.u32 %r4110,%r4110,%r2873;
	// end inline asm
	// begin inline asm
	addc.cc.u32 %r4109,%r4109,%r5;
	// end inline asm
	// begin inline asm
	addc.u32 %r4108,%r4108,%r3;
	// end inline asm
$L__BB16_97:
	add.s32 	%r4107, %r4107, 32;
	setp.le.u32 	%p173, %r4107, %r2;
	mov.b32 	%r4112, 0;
	mov.u32 	%r4111, %r4121;
	@%p173 bra 	$L__BB16_91;
	shf.r.wrap.b32 	%r2921, %r4121, %r4110, %r1;
	shf.r.wrap.b32 	%r2922, %r4110, %r4109, %r1;
	shf.r.wrap.b32 	%r2923, %r4109, %r4108, %r1;
	mov.b32 	%r4125, 0;
	shf.r.wrap.b32 	%r2924, %r4108, %r4125, %r1;
	selp.b32 	%r2925, %r2921, %r2922, %p54;
	selp.b32 	%r2926, %r2922, %r2923, %p54;
	selp.b32 	%r2927, %r2923, %r2924, %p54;
	selp.b32 	%r2928, %r2924, 0, %p54;
	selp.b32 	%r2929, %r2925, %r2927, %p53;
	selp.b32 	%r2930, %r2926, %r2928, %p53;
	selp.b32 	%r2931, -1, %r2930, %p52;
	selp.b32 	%r2932, -1, %r2929, %p52;
	cvt.u64.u32 	%rd198, %r2931;
	shl.b64 	%rd199, %rd198, 32;
	cvt.u64.u32 	%rd200, %r2932;
	setp.lt.u64 	%p177, %rd15, %rd26;
	selp.b64 	%rd201, 0, %rd26, %p177;
	sub.s64 	%rd202, %rd15, %rd201;
	add.s64 	%rd203, %rd202, %rd200;
	add.s64 	%rd204, %rd203, %rd199;
	setp.lt.u64 	%p178, %rd204, %rd26;
	selp.b64 	%rd205, 0, %rd26, %p178;
	sub.s64 	%rd279, %rd204, %rd205;
	mul.lo.s64 	%rd206, %rd11, %rd197;
	cvt.u32.u64 	%r2933, %rd206;
	{ .reg .b32 tmp; mov.b64 {tmp, %r2934}, %rd206; }
	mul.hi.u64 	%rd207, %rd11, %rd197;
	cvt.u32.u64 	%r2935, %rd207;
	{ .reg .b32 tmp; mov.b64 {tmp, %r2936}, %rd207; }
	shl.b32 	%r4130, %r2933, %r4;
	shf.l.wrap.b32 	%r4129, %r2933, %r2934, %r1;
	shf.l.wrap.b32 	%r4128, %r2934, %r2935, %r1;
	shf.l.wrap.b32 	%r4127, %r2935, %r2936, %r1;
	shf.l.wrap.b32 	%r4126, %r2936, %r4125, %r1;
	mov.b32 	%r2884, -2147483648;
	// begin inline asm
	mad.hi.cc.u32 %r2881,%r6,%r7,%r2884;
	// end inline asm
	// begin inline asm
	addc.u32 %r2885,%r4125,%r4125;
	// end inline asm
	// begin inline asm
	mad.lo.cc.u32 %r2888,%r6,%r8,%r2881;
	// end inline asm
	// begin inline asm
	madc.hi.u32 %r2892,%r6,%r8,%r2885;
	// end inline asm
	// begin inline asm
	add.cc.u32 %r2896,%r2888,%r7;
	// end inline asm
	// begin inline asm
	addc.cc.u32 %r2899,%r2892,%r8;
	// end inline asm
	// begin inline asm
	addc.u32 %r2902,%r4125,%r4125;
	// end inline asm
	// begin inline asm
	add.cc.u32 %r2905,%r2899,%r9;
	// end inline asm
	// begin inline asm
	addc.u32 %r2908,%r2902,%r10;
	// end inline asm
	setp.eq.s32 	%p179, %r2908, 2;
	selp.b32 	%r2937, -1, %r2905, %p179;
	mul.hi.u32 	%r2938, %r2937, %r5;
	cvt.u64.u32 	%rd208, %r2938;
	mul.wide.u32 	%rd209, %r2937, %r3;
	add.s64 	%rd210, %rd209, %rd208;
	cvt.u32.u64 	%r2912, %rd210;
	{ .reg .b32 tmp; mov.b64 {tmp, %r2915}, %rd210; }
	// begin inline asm
	add.cc.u32 %r2911,%r2912,%r5;
	// end inline asm
	// begin inline asm
	addc.cc.u32 %r2914,%r2915,%r3;
	// end inline asm
	// begin inline asm
	addc.u32 %r2917,%r4125,%r4125;
	// end inline asm
	setp.eq.s32 	%p180, %r2917, 0;
	min.u32 	%r2939, %r2937, -2;
	add.s32 	%r2940, %r2939, 1;
	selp.b32 	%r557, %r2940, %r2937, %p180;
$L__BB16_99:
	.pragma "nounroll";
	// begin inline asm
	sub.cc.u32 %r2941,%r4128,%r5;
	// end inline asm
	// begin inline asm
	subc.cc.u32 %r2944,%r4127,%r3;
	// end inline asm
	mov.b32 	%r2949, -2;
	// begin inline asm
	subc.u32 %r2947,%r4126,%r2949;
	// end inline asm
	// begin inline asm
	mad.hi.u32 %r2950,%r4126,%r557,%r2947;
	// end inline asm
	setp.lt.u32 	%p182, %r2950, %r4126;
	selp.b32 	%r4135, -1, %r2950, %p182;
	mov.b32 	%r2981, 0;
	// begin inline asm
	mad.lo.cc.u32 %r2954,%r4135,%r5,%r2981;
	// end inline asm
	// begin inline asm
	madc.hi.u32 %r2958,%r4135,%r5,%r2981;
	// end inline asm
	// begin inline asm
	mad.lo.cc.u32 %r2962,%r4135,%r3,%r2958;
	// end inline asm
	// begin inline asm
	madc.hi.u32 %r2966,%r4135,%r3,%r2981;
	// end inline asm
	// begin inline asm
	sub.cc.u32 %r4136,%r4128,%r2954;
	// end inline asm
	// begin inline asm
	subc.cc.u32 %r4137,%r4127,%r2962;
	// end inline asm
	// begin inline asm
	subc.cc.u32 %r4138,%r4126,%r2966;
	// end inline asm
	// begin inline asm
	addc.u32 %r2979,%r2981,%r2981;
	// end inline asm
	setp.ne.s32 	%p183, %r2979, 0;
	mov.pred 	%p264, 0;
	@%p183 bra 	$L__BB16_101;
	// begin inline asm
	add.cc.u32 %r4136,%r4136,%r5;
	// end inline asm
	// begin inline asm
	addc.cc.u32 %r4137,%r4137,%r3;
	// end inline asm
	mov.b32 	%r2993, 0;
	// begin inline asm
	addc.cc.u32 %r4138,%r4138,%r2993;
	// end inline asm
	// begin inline asm
	addc.u32 %r2991,%r2993,%r2993;
	// end inline asm
	add.s32 	%r4135, %r4135, -1;
	setp.eq.s32 	%p264, %r2991, 0;
$L__BB16_101:
	not.pred 	%p184, %p264;
	@%p184 bra 	$L__BB16_103;
	// begin inline asm
	add.cc.u32 %r4136,%r4136,%r5;
	// end inline asm
	// begin inline asm
	addc.cc.u32 %r4137,%r4137,%r3;
	// end inline asm
	mov.b32 	%r3002, 0;
	// begin inline asm
	addc.u32 %r4138,%r4138,%r3002;
	// end inline asm
	add.s32 	%r4135, %r4135, -1;
$L__BB16_103:
	mov.b32 	%r3036, 0;
	// begin inline asm
	mad.lo.cc.u32 %r3003,%r4135,%r3036,%r3036;
	// end inline asm
	// begin inline asm
	madc.hi.u32 %r3007,%r4135,%r3036,%r3036;
	// end inline asm
	// begin inline asm
	mad.lo.cc.u32 %r3011,%r4135,%r3036,%r3007;
	// end inline asm
	// begin inline asm
	madc.hi.u32 %r3015,%r4135,%r3036,%r3036;
	// end inline asm
	// begin inline asm
	sub.cc.u32 %r4139,%r4130,%r3003;
	// end inline asm
	// begin inline asm
	subc.cc.u32 %r4128,%r4129,%r3011;
	// end inline asm
	// begin inline asm
	subc.cc.u32 %r4127,%r4136,%r3015;
	// end inline asm
	// begin inline asm
	subc.cc.u32 %r4126,%r4137,%r3036;
	// end inline asm
	// begin inline asm
	subc.cc.u32 %r3031,%r4138,%r3036;
	// end inline asm
	// begin inline asm
	subc.u32 %r3034,%r3036,%r3036;
	// end inline asm
	setp.ne.s32 	%p185, %r3034, -1;
	@%p185 bra 	$L__BB16_105;
	mov.b32 	%r3042, 0;
	// begin inline asm
	add.cc.u32 %r4139,%r4139,%r3042;
	// end inline asm
	// begin inline asm
	addc.cc.u32 %r4128,%r4128,%r3042;
	// end inline asm
	// begin inline asm
	addc.cc.u32 %r4127,%r4127,%r5;
	// end inline asm
	// begin inline asm
	addc.u32 %r4126,%r4126,%r3;
	// end inline asm
$L__BB16_105:
	add.s32 	%r4125, %r4125, 32;
	setp.le.u32 	%p186, %r4125, %r2;
	mov.b32 	%r4130, 0;
	mov.u32 	%r4129, %r4139;
	@%p186 bra 	$L__BB16_99;
	shf.r.wrap.b32 	%r3090, %r4139, %r4128, %r1;
	shf.r.wrap.b32 	%r3091, %r4128, %r4127, %r1;
	shf.r.wrap.b32 	%r3092, %r4127, %r4126, %r1;
	mov.b32 	%r4143, 0;
	shf.r.wrap.b32 	%r3093, %r4126, %r4143, %r1;
	selp.b32 	%r3094, %r3090, %r3091, %p54;
	selp.b32 	%r3095, %r3091, %r3092, %p54;
	selp.b32 	%r3096, %r3092, %r3093, %p54;
	selp.b32 	%r3097, %r3093, 0, %p54;
	selp.b32 	%r3098, %r3094, %r3096, %p53;
	selp.b32 	%r3099, %r3095, %r3097, %p53;
	selp.b32 	%r3100, -1, %r3099, %p52;
	selp.b32 	%r3101, -1, %r3098, %p52;
	cvt.u64.u32 	%rd211, %r3100;
	shl.b64 	%rd212, %rd211, 32;
	cvt.u64.u32 	%rd213, %r3101;
	or.b64  	%rd17, %rd212, %rd213;
	mul.lo.s64 	%rd214, %rd12, %rd4;
	cvt.u32.u64 	%r3102, %rd214;
	{ .reg .b32 tmp; mov.b64 {tmp, %r3103}, %rd214; }
	mul.hi.u64 	%rd215, %rd12, %rd4;
	cvt.u32.u64 	%r3104, %rd215;
	{ .reg .b32 tmp; mov.b64 {tmp, %r3105}, %rd215; }
	shl.b32 	%r4148, %r3102, %r4;
	shf.l.wrap.b32 	%r4147, %r3102, %r3103, %r1;
	shf.l.wrap.b32 	%r4146, %r3103, %r3104, %r1;
	shf.l.wrap.b32 	%r4145, %r3104, %r3105, %r1;
	shf.l.wrap.b32 	%r4144, %r3105, %r4143, %r1;
	mov.b32 	%r3053, -2147483648;
	// begin inline asm
	mad.hi.cc.u32 %r3050,%r6,%r7,%r3053;
	// end inline asm
	// begin inline asm
	addc.u32 %r3054,%r4143,%r4143;
	// end inline asm
	// begin inline asm
	mad.lo.cc.u32 %r3057,%r6,%r8,%r3050;
	// end inline asm
	// begin inline asm
	madc.hi.u32 %r3061,%r6,%r8,%r3054;
	// end inline asm
	// begin inline asm
	add.cc.u32 %r3065,%r3057,%r7;
	// end inline asm
	// begin inline asm
	addc.cc.u32 %r3068,%r3061,%r8;
	// end inline asm
	// begin inline asm
	addc.u32 %r3071,%r4143,%r4143;
	// end inline asm
	// begin inline asm
	add.cc.u32 %r3074,%r3068,%r9;
	// end inline asm
	// begin inline asm
	addc.u32 %r3077,%r3071,%r10;
	// end inline asm
	setp.eq.s32 	%p190, %r3077, 2;
	selp.b32 	%r3106, -1, %r3074, %p190;
	mul.hi.u32 	%r3107, %r3106, %r5;
	cvt.u64.u32 	%rd216, %r3107;
	mul.wide.u32 	%rd217, %r3106, %r3;
	add.s64 	%rd218, %rd217, %rd216;
	cvt.u32.u64 	%r3081, %rd218;
	{ .reg .b32 tmp; mov.b64 {tmp, %r3084}, %rd218; }
	// begin inline asm
	add.cc.u32 %r3080,%r3081,%r5;
	// end inline asm
	// begin inline asm
	addc.cc.u32 %r3083,%r3084,%r3;
	// end inline asm
	// begin inline asm
	addc.u32 %r3086,%r4143,%r4143;
	// end inline asm
	setp.eq.s32 	%p191, %r3086, 0;
	min.u32 	%r3108, %r3106, -2;
	add.s32 	%r3109, %r3108, 1;
	selp.b32 	%r602, %r3109, %r3106, %p191;
$L__BB16_107:
	.pragma "nounroll";
	// begin inline asm
	sub.cc.u32 %r3110,%r4146,%r5;
	// end inline asm
	// begin inline asm
	subc.cc.u32 %r3113,%r4145,%r3;
	// end inline asm
	mov.b32 	%r3118, -2;
	// begin inline asm
	subc.u32 %r3116,%r4144,%r3118;
	// end inline asm
	// begin inline asm
	mad.hi.u32 %r3119,%r4144,%r602,%r3116;
	// end inline asm
	setp.lt.u32 	%p193, %r3119, %r4144;
	selp.b32 	%r4153, -1, %r3119, %p193;
	mov.b32 	%r3150, 0;
	// begin inline asm
	mad.lo.cc.u32 %r3123,%r4153,%r5,%r3150;
	// end inline asm
	// begin inline asm
	madc.hi.u32 %r3127,%r4153,%r5,%r3150;
	// end inline asm
	// begin inline asm
	mad.lo.cc.u32 %r3131,%r4153,%r3,%r3127;
	// end inline asm
	// begin inline asm
	madc.hi.u32 %r3135,%r4153,%r3,%r3150;
	// end inline asm
	// begin inline asm
	sub.cc.u32 %r4154,%r4146,%r3123;
	// end inline asm
	// begin inline asm
	subc.cc.u32 %r4155,%r4145,%r3131;
	// end inline asm
	// begin inline asm
	subc.cc.u32 %r4156,%r4144,%r3135;
	// end inline asm
	// begin inline asm
	addc.u32 %r3148,%r3150,%r3150;
	// end inline asm
	setp.ne.s32 	%p194, %r3148, 0;
	mov.pred 	%p265, 0;
	@%p194 bra 	$L__BB16_109;
	// begin inline asm
	add.cc.u32 %r4154,%r4154,%r5;
	// end inline asm
	// begin inline asm
	addc.cc.u32 %r4155,%r4155,%r3;
	// end inline asm
	mov.b32 	%r3162, 0;
	// begin inline asm
	addc.cc.u32 %r4156,%r4156,%r3162;
	// end inline asm
	// begin inline asm
	addc.u32 %r3160,%r3162,%r3162;
	// end inline asm
	add.s32 	%r4153, %r4153, -1;
	setp.eq.s32 	%p265, %r3160, 0;
$L__BB16_109:
	not.pred 	%p195, %p265;
	@%p195 bra 	$L__BB16_111;
	// begin inline asm
	add.cc.u32 %r4154,%r4154,%r5;
	// end inline asm
	// begin inline asm
	addc.cc.u32 %r4155,%r4155,%r3;
	// end inline asm
	mov.b32 	%r3171, 0;
	// begin inline asm
	addc.u32 %r4156,%r4156,%r3171;
	// end inline asm
	add.s32 	%r4153, %r4153, -1;
$L__BB16_111:
	mov.b32 	%r3205, 0;
	// begin inline asm
	mad.lo.cc.u32 %r3172,%r4153,%r3205,%r3205;
	// end inline asm
	// begin inline asm
	madc.hi.u32 %r3176,%r4153,%r3205,%r3205;
	// end inline asm
	// begin inline asm
	mad.lo.cc.u32 %r3180,%r4153,%r3205,%r3176;
	// end inline asm
	// begin inline asm
	madc.hi.u32 %r3184,%r4153,%r3205,%r3205;
	// end inline asm
	// begin inline asm
	sub.cc.u32 %r4157,%r4148,%r3172;
	// end inline asm
	// begin inline asm
	subc.cc.u32 %r4146,%r4147,%r3180;
	// end inline asm
	// begin inline asm
	subc.cc.u32 %r4145,%r4154,%r3184;
	// end inline asm
	// begin inline asm
	subc.cc.u32 %r4144,%r4155,%r3205;
	// end inline asm
	// begin inline asm
	subc.cc.u32 %r3200,%r4156,%r3205;
	// end inline asm
	// begin inline asm
	subc.u32 %r3203,%r3205,%r3205;
	// end inline asm
	setp.ne.s32 	%p196, %r3203, -1;
	@%p196 bra 	$L__BB16_113;
	mov.b32 	%r3211, 0;
	// begin inline asm
	add.cc.u32 %r4157,%r4157,%r3211;
	// end inline asm
	// begin inline asm
	addc.cc.u32 %r4146,%r4146,%r3211;
	// end inline asm
	// begin inline asm
	addc.cc.u32 %r4145,%r4145,%r5;
	// end inline asm
	// begin inline asm
	addc.u32 %r4144,%r4144,%r3;
	// end inline asm
$L__BB16_113:
	add.s32 	%r4143, %r4143, 32;
	setp.le.u32 	%p197, %r4143, %r2;
	mov.b32 	%r4148, 0;
	mov.u32 	%r4147, %r4157;
	@%p197 bra 	$L__BB16_107;
	shf.r.wrap.b32 	%r3259, %r4157, %r4146, %r1;
	shf.r.wrap.b32 	%r3260, %r4146, %r4145, %r1;
	shf.r.wrap.b32 	%r3261, %r4145, %r4144, %r1;
	mov.b32 	%r4161, 0;
	shf.r.wrap.b32 	%r3262, %r4144, %r4161, %r1;
	selp.b32 	%r3263, %r3259, %r3260, %p54;
	selp.b32 	%r3264, %r3260, %r3261, %p54;
	selp.b32 	%r3265, %r3261, %r3262, %p54;
	selp.b32 	%r3266, %r3262, 0, %p54;
	selp.b32 	%r3267, %r3263, %r3265, %p53;
	selp.b32 	%r3268, %r3264, %r3266, %p53;
	selp.b32 	%r3269, -1, %r3268, %p52;
	selp.b32 	%r3270, -1, %r3267, %p52;
	cvt.u64.u32 	%rd220, %r3269;
	shl.b64 	%rd221, %rd220, 32;
	cvt.u64.u32 	%rd222, %r3270;
	setp.lt.u64 	%p201, %rd17, %rd26;
	selp.b64 	%rd223, 0, %rd26, %p201;
	sub.s64 	%rd224, %rd17, %rd223;
	add.s64 	%rd225, %rd224, %rd222;
	add.s64 	%rd18, %rd225, %rd221;
	mul.lo.s64 	%rd226, %rd13, %rd219;
	cvt.u32.u64 	%r3271, %rd226;
	{ .reg .b32 tmp; mov.b64 {tmp, %r3272}, %rd226; }
	mul.hi.u64 	%rd227, %rd13, %rd219;
	cvt.u32.u64 	%r3273, %rd227;
	{ .reg .b32 tmp; mov.b64 {tmp, %r3274}, %rd227; }
	shl.b32 	%r4166, %r3271, %r4;
	shf.l.wrap.b32 	%r4165, %r3271, %r3272, %r1;
	shf.l.wrap.b32 	%r4164, %r3272, %r3273, %r1;
	shf.l.wrap.b32 	%r4163, %r3273, %r3274, %r1;
	shf.l.wrap.b32 	%r4162, %r3274, %r4161, %r1;
	mov.b32 	%r3222, -2147483648;
	// begin inline asm
	mad.hi.cc.u32 %r3219,%r6,%r7,%r3222;
	// end inline asm
	// begin inline asm
	addc.u32 %r3223,%r4161,%r4161;
	// end inline asm
	// begin inline asm
	mad.lo.cc.u32 %r3226,%r6,%r8,%r3219;
	// end inline asm
	// begin inline asm
	madc.hi.u32 %r3230,%r6,%r8,%r3223;
	// end inline asm
	// begin inline asm
	add.cc.u32 %r3234,%r3226,%r7;
	// end inline asm
	// begin inline asm
	addc.cc.u32 %r3237,%r3230,%r8;
	// end inline asm
	// begin inline asm
	addc.u32 %r3240,%r4161,%r4161;
	// end inline asm
	// begin inline asm
	add.cc.u32 %r3243,%r3237,%r9;
	// end inline asm
	// begin inline asm
	addc.u32 %r3246,%r3240,%r10;
	// end inline asm
	setp.eq.s32 	%p202, %r3246, 2;
	selp.b32 	%r3275, -1, %r3243, %p202;
	mul.hi.u32 	%r3276, %r3275, %r5;
	cvt.u64.u32 	%rd228, %r3276;
	mul.wide.u32 	%rd229, %r3275, %r3;
	add.s64 	%rd230, %rd229, %rd228;
	cvt.u32.u64 	%r3250, %rd230;
	{ .reg .b32 tmp; mov.b64 {tmp, %r3253}, %rd230; }
	// begin inline asm
	add.cc.u32 %r3249,%r3250,%r5;
	// end inline asm
	// begin inline asm
	addc.cc.u32 %r3252,%r3253,%r3;
	// end inline asm
	// begin inline asm
	addc.u32 %r3255,%r4161,%r4161;
	// end inline asm
	setp.eq.s32 	%p203, %r3255, 0;
	min.u32 	%r3277, %r3275, -2;
	add.s32 	%r3278, %r3277, 1;
	selp.b32 	%r647, %r3278, %r3275, %p203;
$L__BB16_115:
	.pragma "nounroll";
	// begin inline asm
	sub.cc.u32 %r3279,%r4164,%r5;
	// end inline asm
	// begin inline asm
	subc.cc.u32 %r3282,%r4163,%r3;
	// end inline asm
	mov.b32 	%r3287, -2;
	// begin inline asm
	subc.u32 %r3285,%r4162,%r3287;
	// end inline asm
	// begin inline asm
	mad.hi.u32 %r3288,%r4162,%r647,%r3285;
	// end inline asm
	setp.lt.u32 	%p205, %r3288, %r4162;
	selp.b32 	%r4171, -1, %r3288, %p205;
	mov.b32 	%r3319, 0;
	// begin inline asm
	mad.lo.cc.u32 %r3292,%r4171,%r5,%r3319;
	// end inline asm
	// begin inline asm
	madc.hi.u32 %r3296,%r4171,%r5,%r3319;
	// end inline asm
	// begin inline asm
	mad.lo.cc.u32 %r3300,%r4171,%r3,%r3296;
	// end inline asm
	// begin inline asm
	madc.hi.u32 %r3304,%r4171,%r3,%r3319;
	// end inline asm
	// begin inline asm
	sub.cc.u32 %r4172,%r4164,%r3292;
	// end inline asm
	// begin inline asm
	subc.cc.u32 %r4173,%r4163,%r3300;
	// end inline asm
	// begin inline asm
	subc.cc.u32 %r4174,%r4162,%r3304;
	// end inline asm
	// begin inline asm
	addc.u32 %r3317,%r3319,%r3319;
	// end inline asm
	setp.ne.s32 	%p206, %r3317, 0;
	mov.pred 	%p266, 0;
	@%p206 bra 	$L__BB16_117;
	// begin inline asm
	add.cc.u32 %r4172,%r4172,%r5;
	// end inline asm
	// begin inline asm
	addc.cc.u32 %r4173,%r4173,%r3;
	// end inline asm
	mov.b32 	%r3331, 0;
	// begin inline asm
	addc.cc.u32 %r4174,%r4174,%r3331;
	// end inline asm
	// begin inline asm
	addc.u32 %r3329,%r3331,%r3331;
	// end inline asm
	add.s32 	%r4171, %r4171, -1;
	setp.eq.s32 	%p266, %r3329, 0;
$L__BB16_117:
	not.pred 	%p207, %p266;
	@%p207 bra 	$L__BB16_119;
	// begin inline asm
	add.cc.u32 %r4172,%r4172,%r5;
	// end inline asm
	// begin inline asm
	addc.cc.u32 %r4173,%r4173,%r3;
	// end inline asm
	mov.b32 	%r3340, 0;
	// begin inline asm
	addc.u32 %r4174,%r4174,%r3340;
	// end inline asm
	add.s32 	%r4171, %r4171, -1;
$L__BB16_119:
	mov.b32 	%r3374, 0;
	// begin inline asm
	mad.lo.cc.u32 %r3341,%r4171,%r3374,%r3374;
	// end inline asm
	// begin inline asm
	madc.hi.u32 %r3345,%r4171,%r3374,%r3374;
	// end inline asm
	// begin inline asm
	mad.lo.cc.u32 %r3349,%r4171,%r3374,%r3345;
	// end inline asm
	// begin inline asm
	madc.hi.u32 %r3353,%r4171,%r3374,%r3374;
	// end inline asm
	// begin inline asm
	sub.cc.u32 %r4175,%r4166,%r3341;
	// end inline asm
	// begin inline asm
	subc.cc.u32 %r4164,%r4165,%r3349;
	// end inline asm
	// begin inline asm
	subc.cc.u32 %r4163,%r4172,%r3353;
	// end inline asm
	// begin inline asm
	subc.cc.u32 %r4162,%r4173,%r3374;
	// end inline asm
	// begin inline asm
	subc.cc.u32 %r3369,%r4174,%r3374;
	// end inline asm
	// begin inline asm
	subc.u32 %r3372,%r3374,%r3374;
	// end inline asm
	setp.ne.s32 	%p208, %r3372, -1;
	@%p208 bra 	$L__BB16_121;
	mov.b32 	%r3380, 0;
	// begin inline asm
	add.cc.u32 %r4175,%r4175,%r3380;
	// end inline asm
	// begin inline asm
	addc.cc.u32 %r4164,%r4164,%r3380;
	// end inline asm
	// begin inline asm
	addc.cc.u32 %r4163,%r4163,%r5;
	// end inline asm
	// begin inline asm
	addc.u32 %r4162,%r4162,%r3;
	// end inline asm
$L__BB16_121:
	add.s32 	%r4161, %r4161, 32;
	setp.le.u32 	%p209, %r4161, %r2;
	mov.b32 	%r4166, 0;
	mov.u32 	%r4165, %r4175;
	@%p209 bra 	$L__BB16_115;
	shf.r.wrap.b32 	%r3428, %r4175, %r4164, %r1;
	shf.r.wrap.b32 	%r3429, %r4164, %r4163, %r1;
	shf.r.wrap.b32 	%r3430, %r4163, %r4162, %r1;
	mov.b32 	%r4179, 0;
	shf.r.wrap.b32 	%r3431, %r4162, %r4179, %r1;
	selp.b32 	%r3432, %r3428, %r3429, %p54;
	selp.b32 	%r3433, %r3429, %r3430, %p54;
	selp.b32 	%r3434, %r3430, %r3431, %p54;
	selp.b32 	%r3435, %r3431, 0, %p54;
	selp.b32 	%r3436, %r3432, %r3434, %p53;
	selp.b32 	%r3437, %r3433, %r3435, %p53;
	selp.b32 	%r3438, -1, %r3437, %p52;
	selp.b32 	%r3439, -1, %r3436, %p52;
	cvt.u64.u32 	%rd232, %r3438;
	shl.b64 	%rd233, %rd232, 32;
	cvt.u64.u32 	%rd234, %r3439;
	setp.lt.u64 	%p213, %rd18, %rd26;
	selp.b64 	%rd235, 0, %rd26, %p213;
	sub.s64 	%rd236, %rd18, %rd235;
	add.s64 	%rd237, %rd236, %rd234;
	add.s64 	%rd19, %rd237, %rd233;
	mul.lo.s64 	%rd238, %rd11, %rd231;
	cvt.u32.u64 	%r3440, %rd238;
	{ .reg .b32 tmp; mov.b64 {tmp, %r3441}, %rd238; }
	mul.hi.u64 	%rd239, %rd11, %rd231;
	cvt.u32.u64 	%r3442, %rd239;
	{ .reg .b32 tmp; mov.b64 {tmp, %r3443}, %rd239; }
	shl.b32 	%r4184, %r3440, %r4;
	shf.l.wrap.b32 	%r4183, %r3440, %r3441, %r1;
	shf.l.wrap.b32 	%r4182, %r3441, %r3442, %r1;
	shf.l.wrap.b32 	%r4181, %r3442, %r3443, %r1;
	shf.l.wrap.b32 	%r4180, %r3443, %r4179, %r1;
	mov.b32 	%r3391, -2147483648;
	// begin inline asm
	mad.hi.cc.u32 %r3388,%r6,%r7,%r3391;
	// end inline asm
	// begin inline asm
	addc.u32 %r3392,%r4179,%r4179;
	// end inline asm
	// begin inline asm
	mad.lo.cc.u32 %r3395,%r6,%r8,%r3388;
	// end inline asm
	// begin inline asm
	madc.hi.u32 %r3399,%r6,%r8,%r3392;
	// end inline asm
	// begin inline asm
	add.cc.u32 %r3403,%r3395,%r7;
	// end inline asm
	// begin inline asm
	addc.cc.u32 %r3406,%r3399,%r8;
	// end inline asm
	// begin inline asm
	addc.u32 %r3409,%r4179,%r4179;
	// end inline asm
	// begin inline asm
	add.cc.u32 %r3412,%r3406,%r9;
	// end inline asm
	// begin inline asm
	addc.u32 %r3415,%r3409,%r10;
	// end inline asm
	setp.eq.s32 	%p214, %r3415, 2;
	selp.b32 	%r3444, -1, %r3412, %p214;
	mul.hi.u32 	%r3445, %r3444, %r5;
	cvt.u64.u32 	%rd240, %r3445;
	mul.wide.u32 	%rd241, %r3444, %r3;
	add.s64 	%rd242, %rd241, %rd240;
	cvt.u32.u64 	%r3419, %rd242;
	{ .reg .b32 tmp; mov.b64 {tmp, %r3422}, %rd242; }
	// begin inline asm
	add.cc.u32 %r3418,%r3419,%r5;
	// end inline asm
	// begin inline asm
	addc.cc.u32 %r3421,%r3422,%r3;
	// end inline asm
	// begin inline asm
	addc.u32 %r3424,%r4179,%r4179;
	// end inline asm
	setp.eq.s32 	%p215, %r3424, 0;
	min.u32 	%r3446, %r3444, -2;
	add.s32 	%r3447, %r3446, 1;
	selp.b32 	%r692, %r3447, %r3444, %p215;
$L__BB16_123:
	.pragma "nounroll";
	// begin inline asm
	sub.cc.u32 %r3448,%r4182,%r5;
	// end inline asm
	// begin inline asm
	subc.cc.u32 %r3451,%r4181,%r3;
	// end inline asm
	mov.b32 	%r3456, -2;
	// begin inline asm
	subc.u32 %r3454,%r4180,%r3456;
	// end inline asm
	// begin inline asm
	mad.hi.u32 %r3457,%r4180,%r692,%r3454;
	// end inline asm
	setp.lt.u32 	%p217, %r3457, %r4180;
	selp.b32 	%r4189, -1, %r3457, %p217;
	mov.b32 	%r3488, 0;
	// begin inline asm
	mad.lo.cc.u32 %r3461,%r4189,%r5,%r3488;
	// end inline asm
	// begin inline asm
	madc.hi.u32 %r3465,%r4189,%r5,%r3488;
	// end inline asm
	// begin inline asm
	mad.lo.cc.u32 %r3469,%r4189,%r3,%r3465;
	// end inline asm
	// begin inline asm
	madc.hi.u32 %r3473,%r4189,%r3,%r3488;
	// end inline asm
	// begin inline asm
	sub.cc.u32 %r4190,%r4182,%r3461;
	// end inline asm
	// begin inline asm
	subc.cc.u32 %r4191,%r4181,%r3469;
	// end inline asm
	// begin inline asm
	subc.cc.u32 %r4192,%r4180,%r3473;
	// end inline asm
	// begin inline asm
	addc.u32 %r3486,%r3488,%r3488;
	// end inline asm
	setp.ne.s32 	%p218, %r3486, 0;
	mov.pred 	%p267, 0;
	@%p218 bra 	$L__BB16_125;
	// begin inline asm
	add.cc.u32 %r4190,%r4190,%r5;
	// end inline asm
	// begin inline asm
	addc.cc.u32 %r4191,%r4191,%r3;
	// end inline asm
	mov.b32 	%r3500, 0;
	// begin inline asm
	addc.cc.u32 %r4192,%r4192,%r3500;
	// end inline asm
	// begin inline asm
	addc.u32 %r3498,%r3500,%r3500;
	// end inline asm
	add.s32 	%r4189, %r4189, -1;
	setp.eq.s32 	%p267, %r3498, 0;
$L__BB16_125:
	not.pred 	%p219, %p267;
	@%p219 bra 	$L__BB16_127;
	// begin inline asm
	add.cc.u32 %r4190,%r4190,%r5;
	// end inline asm
	// begin inline asm
	addc.cc.u32 %r4191,%r4191,%r3;
	// end inline asm
	mov.b32 	%r3509, 0;
	// begin inline asm
	addc.u32 %r4192,%r4192,%r3509;
	// end inline asm
	add.s32 	%r4189, %r4189, -1;
$L__BB16_127:
	mov.b32 	%r3543, 0;
	// begin inline asm
	mad.lo.cc.u32 %r3510,%r4189,%r3543,%r3543;
	// end inline asm
	// begin inline asm
	madc.hi.u32 %r3514,%r4189,%r3543,%r3543;
	// end inline asm
	// begin inline asm
	mad.lo.cc.u32 %r3518,%r4189,%r3543,%r3514;
	// end inline asm
	// begin inline asm
	madc.hi.u32 %r3522,%r4189,%r3543,%r3543;
	// end inline asm
	// begin inline asm
	sub.cc.u32 %r4193,%r4184,%r3510;
	// end inline asm
	// begin inline asm
	subc.cc.u32 %r4182,%r4183,%r3518;
	// end inline asm
	// begin inline asm
	subc.cc.u32 %r4181,%r4190,%r3522;
	// end inline asm
	// begin inline asm
	subc.cc.u32 %r4180,%r4191,%r3543;
	// end inline asm
	// begin inline asm
	subc.cc.u32 %r3538,%r4192,%r3543;
	// end inline asm
	// begin inline asm
	subc.u32 %r3541,%r3543,%r3543;
	// end inline asm
	setp.ne.s32 	%p220, %r3541, -1;
	@%p220 bra 	$L__BB16_129;
	mov.b32 	%r3549, 0;
	// begin inline asm
	add.cc.u32 %r4193,%r4193,%r3549;
	// end inline asm
	// begin inline asm
	addc.cc.u32 %r4182,%r4182,%r3549;
	// end inline asm
	// begin inline asm
	addc.cc.u32 %r4181,%r4181,%r5;
	// end inline asm
	// begin inline asm
	addc.u32 %r4180,%r4180,%r3;
	// end inline asm
$L__BB16_129:
	add.s32 	%r4179, %r4179, 32;
	setp.le.u32 	%p221, %r4179, %r2;
	mov.b32 	%r4184, 0;
	mov.u32 	%r4183, %r4193;
	@%p221 bra 	$L__BB16_123;
	shf.r.wrap.b32 	%r3597, %r4193, %r4182, %r1;
	shf.r.wrap.b32 	%r3598, %r4182, %r4181, %r1;
	shf.r.wrap.b32 	%r3599, %r4181, %r4180, %r1;
	mov.b32 	%r4197, 0;
	shf.r.wrap.b32 	%r3600, %r4180, %r4197, %r1;
	selp.b32 	%r3601, %r3597, %r3598, %p54;
	selp.b32 	%r3602, %r3598, %r3599, %p54;
	selp.b32 	%r3603, %r3599, %r3600, %p54;
	selp.b32 	%r3604, %r3600, 0, %p54;
	selp.b32 	%r3605, %r3601, %r3603, %p53;
	selp.b32 	%r3606, %r3602, %r3604, %p53;
	selp.b32 	%r3607, -1, %r3606, %p52;
	selp.b32 	%r3608, -1, %r3605, %p52;
	cvt.u64.u32 	%rd244, %r3607;
	shl.b64 	%rd245, %rd244, 32;
	cvt.u64.u32 	%rd246, %r3608;
	or.b64  	%rd20, %rd245, %rd246;
	mul.lo.s64 	%rd247, %rd12, %rd243;
	cvt.u32.u64 	%r3609, %rd247;
	{ .reg .b32 tmp; mov.b64 {tmp, %r3610}, %rd247; }
	mul.hi.u64 	%rd248, %rd12, %rd243;
	cvt.u32.u64 	%r3611, %rd248;
	{ .reg .b32 tmp; mov.b64 {tmp, %r3612}, %rd248; }
	shl.b32 	%r4202, %r3609, %r4;
	shf.l.wrap.b32 	%r4201, %r3609, %r3610, %r1;
	shf.l.wrap.b32 	%r4200, %r3610, %r3611, %r1;
	shf.l.wrap.b32 	%r4199, %r3611, %r3612, %r1;
	shf.l.wrap.b32 	%r4198, %r3612, %r4197, %r1;
	mov.b32 	%r3560, -2147483648;
	// begin inline asm
	mad.hi.cc.u32 %r3557,%r6,%r7,%r3560;
	// end inline asm
	// begin inline asm
	addc.u32 %r3561,%r4197,%r4197;
	// end inline asm
	// begin inline asm
	mad.lo.cc.u32 %r3564,%r6,%r8,%r3557;
	// end inline asm
	// begin inline asm
	madc.hi.u32 %r3568,%r6,%r8,%r3561;
	// end inline asm
	// begin inline asm
	add.cc.u32 %r3572,%r3564,%r7;
	// end inline asm
	// begin inline asm
	addc.cc.u32 %r3575,%r3568,%r8;
	// end inline asm
	// begin inline asm
	addc.u32 %r3578,%r4197,%r4197;
	// end inline asm
	// begin inline asm
	add.cc.u32 %r3581,%r3575,%r9;
	// end inline asm
	// begin inline asm
	addc.u32 %r3584,%r3578,%r10;
	// end inline asm
	setp.eq.s32 	%p225, %r3584, 2;
	selp.b32 	%r3613, -1, %r3581, %p225;
	mul.hi.u32 	%r3614, %r3613, %r5;
	cvt.u64.u32 	%rd249, %r3614;
	mul.wide.u32 	%rd250, %r3613, %r3;
	add.s64 	%rd251, %rd250, %rd249;
	cvt.u32.u64 	%r3588, %rd251;
	{ .reg .b32 tmp; mov.b64 {tmp, %r3591}, %rd251; }
	// begin inline asm
	add.cc.u32 %r3587,%r3588,%r5;
	// end inline asm
	// begin inline asm
	addc.cc.u32 %r3590,%r3591,%r3;
	// end inline asm
	// begin inline asm
	addc.u32 %r3593,%r4197,%r4197;
	// end inline asm
	setp.eq.s32 	%p226, %r3593, 0;
	min.u32 	%r3615, %r3613, -2;
	add.s32 	%r3616, %r3615, 1;
	selp.b32 	%r737, %r3616, %r3613, %p226;
$L__BB16_131:
	.pragma "nounroll";
	// begin inline asm
	sub.cc.u32 %r3617,%r4200,%r5;
	// end inline asm
	// begin inline asm
	subc.cc.u32 %r3620,%r4199,%r3;
	// end inline asm
	mov.b32 	%r3625, -2;
	// begin inline asm
	subc.u32 %r3623,%r4198,%r3625;
	// end inline asm
	// begin inline asm
	mad.hi.u32 %r3626,%r4198,%r737,%r3623;
	// end inline asm
	setp.lt.u32 	%p228, %r3626, %r4198;
	selp.b32 	%r4207, -1, %r3626, %p228;
	mov.b32 	%r3657, 0;
	// begin inline asm
	mad.lo.cc.u32 %r3630,%r4207,%r5,%r3657;
	// end inline asm
	// begin inline asm
	madc.hi.u32 %r3634,%r4207,%r5,%r3657;
	// end inline asm
	// begin inline asm
	mad.lo.cc.u32 %r3638,%r4207,%r3,%r3634;
	// end inline asm
	// begin inline asm
	madc.hi.u32 %r3642,%r4207,%r3,%r3657;
	// end inline asm
	// begin inline asm
	sub.cc.u32 %r4208,%r4200,%r3630;
	// end inline asm
	// begin inline asm
	subc.cc.u32 %r4209,%r4199,%r3638;
	// end inline asm
	// begin inline asm
	subc.cc.u32 %r4210,%r4198,%r3642;
	// end inline asm
	// begin inline asm
	addc.u32 %r3655,%r3657,%r3657;
	// end inline asm
	setp.ne.s32 	%p229, %r3655, 0;
	mov.pred 	%p268, 0;
	@%p229 bra 	$L__BB16_133;
	// begin inline asm
	add.cc.u32 %r4208,%r4208,%r5;
	// end inline asm
	// begin inline asm
	addc.cc.u32 %r4209,%r4209,%r3;
	// end inline asm
	mov.b32 	%r3669, 0;
	// begin inline asm
	addc.cc.u32 %r4210,%r4210,%r3669;
	// end inline asm
	// begin inline asm
	addc.u32 %r3667,%r3669,%r3669;
	// end inline asm
	add.s32 	%r4207, %r4207, -1;
	setp.eq.s32 	%p268, %r3667, 0;
$L__BB16_133:
	not.pred 	%p230, %p268;
	@%p230 bra 	$L__BB16_135;
	// begin inline asm
	add.cc.u32 %r4208,%r4208,%r5;
	// end inline asm
	// begin inline asm
	addc.cc.u32 %r4209,%r4209,%r3;
	// end inline asm
	mov.b32 	%r3678, 0;
	// begin inline asm
	addc.u32 %r4210,%r4210,%r3678;
	// end inline asm
	add.s32 	%r4207, %r4207, -1;
$L__BB16_135:
	mov.b32 	%r3712, 0;
	// begin inline asm
	mad.lo.cc.u32 %r3679,%r4207,%r3712,%r3712;
	// end inline asm
	// begin inline asm
	madc.hi.u32 %r3683,%r4207,%r3712,%r3712;
	// end inline asm
	// begin inline asm
	mad.lo.cc.u32 %r3687,%r4207,%r3712,%r3683;
	// end inline asm
	// begin inline asm
	madc.hi.u32 %r3691,%r4207,%r3712,%r3712;
	// end inline asm
	// begin inline asm
	sub.cc.u32 %r4211,%r4202,%r3679;
	// end inline asm
	// begin inline asm
	subc.cc.u32 %r4200,%r4201,%r3687;
	// end inline asm
	// begin inline asm
	subc.cc.u32 %r4199,%r4208,%r3691;
	// end inline asm
	// begin inline asm
	subc.cc.u32 %r4198,%r4209,%r3712;
	// end inline asm
	// begin inline asm
	subc.cc.u32 %r3707,%r4210,%r3712;
	// end inline asm
	// begin inline asm
	subc.u32 %r3710,%r3712,%r3712;
	// end inline asm
	setp.ne.s32 	%p231, %r3710, -1;
	@%p231 bra 	$L__BB16_137;
	mov.b32 	%r3718, 0;
	// begin inline asm
	add.cc.u32 %r4211,%r4211,%r3718;
	// end inline asm
	// begin inline asm
	addc.cc.u32 %r4200,%r4200,%r3718;
	// end inline asm
	// begin inline asm
	addc.cc.u32 %r4199,%r4199,%r5;
	// end inline asm
	// begin inline asm
	addc.u32 %r4198,%r4198,%r3;
	// end inline asm
$L__BB16_137:
	add.s32 	%r4197, %r4197, 32;
	setp.le.u32 	%p232, %r4197, %r2;
	mov.b32 	%r4202, 0;
	mov.u32 	%r4201, %r4211;
	@%p232 bra 	$L__BB16_131;
	shf.r.wrap.b32 	%r3766, %r4211, %r4200, %r1;
	shf.r.wrap.b32 	%r3767, %r4200, %r4199, %r1;
	shf.r.wrap.b32 	%r3768, %r4199, %r4198, %r1;
	mov.b32 	%r4215, 0;
	shf.r.wrap.b32 	%r3769, %r4198, %r4215, %r1;
	selp.b32 	%r3770, %r3766, %r3767, %p54;
	selp.b32 	%r3771, %r3767, %r3768, %p54;
	selp.b32 	%r3772, %r3768, %r3769, %p54;
	selp.b32 	%r3773, %r3769, 0, %p54;
	selp.b32 	%r3774, %r3770, %r3772, %p53;
	selp.b32 	%r3775, %r3771, %r3773, %p53;
	selp.b32 	%r3776, -1, %r3775, %p52;
	selp.b32 	%r3777, -1, %r3774, %p52;
	cvt.u64.u32 	%rd253, %r3776;
	shl.b64 	%rd254, %rd253, 32;
	cvt.u64.u32 	%rd255, %r3777;
	setp.lt.u64 	%p236, %rd20, %rd26;
	selp.b64 	%rd256, 0, %rd26, %p236;
	sub.s64 	%rd257, %rd20, %rd256;
	add.s64 	%rd258, %rd257, %rd255;
	add.s64 	%rd21, %rd258, %rd254;
	mul.lo.s64 	%rd259, %rd13, %rd252;
	cvt.u32.u64 	%r3778, %rd259;
	{ .reg .b32 tmp; mov.b64 {tmp, %r3779}, %rd259; }
	mul.hi.u64 	%rd260, %rd13, %rd252;
	cvt.u32.u64 	%r3780, %rd260;
	{ .reg .b32 tmp; mov.b64 {tmp, %r3781}, %rd260; }
	shl.b32 	%r4220, %r3778, %r4;
	shf.l.wrap.b32 	%r4219, %r3778, %r3779, %r1;
	shf.l.wrap.b32 	%r4218, %r3779, %r3780, %r1;
	shf.l.wrap.b32 	%r4217, %r3780, %r3781, %r1;
	shf.l.wrap.b32 	%r4216, %r3781, %r4215, %r1;
	mov.b32 	%r3729, -2147483648;
	// begin inline asm
	mad.hi.cc.u32 %r3726,%r6,%r7,%r3729;
	// end inline asm
	// begin inline asm
	addc.u32 %r3730,%r4215,%r4215;
	// end inline asm
	// begin inline asm
	mad.lo.cc.u32 %r3733,%r6,%r8,%r3726;
	// end inline asm
	// begin inline asm
	madc.hi.u32 %r3737,%r6,%r8,%r3730;
	// end inline asm
	// begin inline asm
	add.cc.u32 %r3741,%r3733,%r7;
	// end inline asm
	// begin inline asm
	addc.cc.u32 %r3744,%r3737,%r8;
	// end inline asm
	// begin inline asm
	addc.u32 %r3747,%r4215,%r4215;
	// end inline asm
	// begin inline asm
	add.cc.u32 %r3750,%r3744,%r9;
	// end inline asm
	// begin inline asm
	addc.u32 %r3753,%r3747,%r10;
	// end inline asm
	setp.eq.s32 	%p237, %r3753, 2;
	selp.b32 	%r3782, -1, %r3750, %p237;
	mul.hi.u32 	%r3783, %r3782, %r5;
	cvt.u64.u32 	%rd261, %r3783;
	mul.wide.u32 	%rd262, %r3782, %r3;
	add.s64 	%rd263, %rd262, %rd261;
	cvt.u32.u64 	%r3757, %rd263;
	{ .reg .b32 tmp; mov.b64 {tmp, %r3760}, %rd263; }
	// begin inline asm
	add.cc.u32 %r3756,%r3757,%r5;
	// end inline asm
	// begin inline asm
	addc.cc.u32 %r3759,%r3760,%r3;
	// end inline asm
	// begin inline asm
	addc.u32 %r3762,%r4215,%r4215;
	// end inline asm
	setp.eq.s32 	%p238, %r3762, 0;
	min.u32 	%r3784, %r3782, -2;
	add.s32 	%r3785, %r3784, 1;
	selp.b32 	%r782, %r3785, %r3782, %p238;
$L__BB16_139:
	.pragma "nounroll";
	// begin inline asm
	sub.cc.u32 %r3786,%r4218,%r5;
	// end inline asm
	// begin inline asm
	subc.cc.u32 %r3789,%r4217,%r3;
	// end inline asm
	mov.b32 	%r3794, -2;
	// begin inline asm
	subc.u32 %r3792,%r4216,%r3794;
	// end inline asm
	// begin inline asm
	mad.hi.u32 %r3795,%r4216,%r782,%r3792;
	// end inline asm
	setp.lt.u32 	%p240, %r3795, %r4216;
	selp.b32 	%r4225, -1, %r3795, %p240;
	mov.b32 	%r3826, 0;
	// begin inline asm
	mad.lo.cc.u32 %r3799,%r4225,%r5,%r3826;
	// end inline asm
	// begin inline asm
	madc.hi.u32 %r3803,%r4225,%r5,%r3826;
	// end inline asm
	// begin inline asm
	mad.lo.cc.u32 %r3807,%r4225,%r3,%r3803;
	// end inline asm
	// begin inline asm
	madc.hi.u32 %r3811,%r4225,%r3,%r3826;
	// end inline asm
	// begin inline asm
	sub.cc.u32 %r4226,%r4218,%r3799;
	// end inline asm
	// begin inline asm
	subc.cc.u32 %r4227,%r4217,%r3807;
	// end inline asm
	// begin inline asm
	subc.cc.u32 %r4228,%r4216,%r3811;
	// end inline asm
	// begin inline asm
	addc.u32 %r3824,%r3826,%r3826;
	// end inline asm
	setp.ne.s32 	%p241, %r3824, 0;
	mov.pred 	%p269, 0;
	@%p241 bra 	$L__BB16_141;
	// begin inline asm
	add.cc.u32 %r4226,%r4226,%r5;
	// end inline asm
	// begin inline asm
	addc.cc.u32 %r4227,%r4227,%r3;
	// end inline asm
	mov.b32 	%r3838, 0;
	// begin inline asm
	addc.cc.u32 %r4228,%r4228,%r3838;
	// end inline asm
	// begin inline asm
	addc.u32 %r3836,%r3838,%r3838;
	// end inline asm
	add.s32 	%r4225, %r4225, -1;
	setp.eq.s32 	%p269, %r3836, 0;
$L__BB16_141:
	not.pred 	%p242, %p269;
	@%p242 bra 	$L__BB16_143;
	// begin inline asm
	add.cc.u32 %r4226,%r4226,%r5;
	// end inline asm
	// begin inline asm
	addc.cc.u32 %r4227,%r4227,%r3;
	// end inline asm
	mov.b32 	%r3847, 0;
	// begin inline asm
	addc.u32 %r4228,%r4228,%r3847;
	// end inline asm
	add.s32 	%r4225, %r4225, -1;
$L__BB16_143:
	mov.b32 	%r3881, 0;
	// begin inline asm
	mad.lo.cc.u32 %r3848,%r4225,%r3881,%r3881;
	// end inline asm
	// begin inline asm
	madc.hi.u32 %r3852,%r4225,%r3881,%r3881;
	// end inline asm
	// begin inline asm
	mad.lo.cc.u32 %r3856,%r4225,%r3881,%r3852;
	// end inline asm
	// begin inline asm
	madc.hi.u32 %r3860,%r4225,%r3881,%r3881;
	// end inline asm
	// begin inline asm
	sub.cc.u32 %r4229,%r4220,%r3848;
	// end inline asm
	// begin inline asm
	subc.cc.u32 %r4218,%r4219,%r3856;
	// end inline asm
	// begin inline asm
	subc.cc.u32 %r4217,%r4226,%r3860;
	// end inline asm
	// begin inline asm
	subc.cc.u32 %r4216,%r4227,%r3881;
	// end inline asm
	// begin inline asm
	subc.cc.u32 %r3876,%r4228,%r3881;
	// end inline asm
	// begin inline asm
	subc.u32 %r3879,%r3881,%r3881;
	// end inline asm
	setp.ne.s32 	%p243, %r3879, -1;
	@%p243 bra 	$L__BB16_145;
	mov.b32 	%r3887, 0;
	// begin inline asm
	add.cc.u32 %r4229,%r4229,%r3887;
	// end inline asm
	// begin inline asm
	addc.cc.u32 %r4218,%r4218,%r3887;
	// end inline asm
	// begin inline asm
	addc.cc.u32 %r4217,%r4217,%r5;
	// end inline asm
	// begin inline asm
	addc.u32 %r4216,%r4216,%r3;
	// end inline asm
$L__BB16_145:
	add.s32 	%r4215, %r4215, 32;
	setp.le.u32 	%p244, %r4215, %r2;
	mov.b32 	%r4220, 0;
	mov.u32 	%r4219, %r4229;
	@%p244 bra 	$L__BB16_139;
	shf.r.wrap.b32 	%r3895, %r4229, %r4218, %r1;
	shf.r.wrap.b32 	%r3896, %r4218, %r4217, %r1;
	shf.r.wrap.b32 	%r3897, %r4217, %r4216, %r1;
	mov.b32 	%r3898, 0;
	shf.r.wrap.b32 	%r3899, %r4216, %r3898, %r1;
	selp.b32 	%r3900, %r3895, %r3896, %p54;
	selp.b32 	%r3901, %r3896, %r3897, %p54;
	selp.b32 	%r3902, %r3897, %r3899, %p54;
	selp.b32 	%r3903, %r3899, 0, %p54;
	selp.b32 	%r3904, %r3900, %r3902, %p53;
	selp.b32 	%r3905, %r3901, %r3903, %p53;
	selp.b32 	%r3906, -1, %r3905, %p52;
	selp.b32 	%r3907, -1, %r3904, %p52;
	cvt.u64.u32 	%rd264, %r3906;
	shl.b64 	%rd265, %rd264, 32;
	cvt.u64.u32 	%rd266, %r3907;
	setp.lt.u64 	%p248, %rd21, %rd26;
	selp.b64 	%rd267, 0, %rd26, %p248;
	sub.s64 	%rd268, %rd21, %rd267;
	add.s64 	%rd269, %rd268, %rd266;
	add.s64 	%rd270, %rd269, %rd265;
	setp.lt.u64 	%p249, %rd270, %rd26;
	selp.b64 	%rd271, 0, %rd26, %p249;
	sub.s64 	%rd277, %rd270, %rd271;
	add.s32 	%r3908, %r3908, 1;
	setp.ne.s32 	%p250, %r3908, 8;
	setp.lt.u64 	%p251, %rd19, %rd26;
	selp.b64 	%rd272, 0, %rd26, %p251;
	sub.s64 	%rd278, %rd19, %rd272;
	@%p250 bra 	$L__BB16_2;
	ld.param.u64 	%rd276, [_ZN3lux4cuda21poseidon2_hash_kernelEPKmPmmm_param_1];
	cvta.to.global.u64 	%rd273, %rd276;
	shl.b64 	%rd274, %rd1, 3;
	add.s64 	%rd275, %rd273, %rd274;
	st.global.u64 	[%rd275], %rd279;
$L__BB16_148:
	ret;

}


// ===== COMPILED SASS (sm_100) =====

	.target	sm_100

	.elftype	@"ET_EXEC"


//--------------------- .note.nv.tkinfo           --------------------------
	.section	.note.nv.tkinfo,"",@"SHT_NOTE"
	.sectionflags	@"SHF_NOTE_NV_TKINFO"
	.tkinfo
        /*0018*/ 	.word	0x00000002
        /*0030*/ 	.string	""
        /*0030*/ 	.string	"ptxas"
        /*0030*/ 	.string	"Cuda compilation tools, release 13.0, V13.0.88"
        /*0030*/ 	.string	"Build cuda_13.0.r13.0/compiler.36424714_0"
        /*0030*/ 	.string	"-arch sm_100 -m 64 "



//--------------------- .note.nv.cuinfo           --------------------------
	.section	.note.nv.cuinfo,"",@"SHT_NOTE"
	.sectionflags	@"SHF_NOTE_NV_CUINFO"
        /*0018*/ 	.short	0x0002
        /*001a*/ 	.short	0x0064
        /*001c*/ 	.short	0x0082
	.zero		2


//--------------------- .nv.info                  --------------------------
	.section	.nv.info,"",@"SHT_CUDA_INFO"
	.align	4


	//----- nvinfo : EIATTR_REGCOUNT
	.align		4
        /*0000*/ 	.byte	0x04, 0x2f
        /*0002*/ 	.short	(.L_3 - .L_2)
	.align		4
.L_2:
        /*0004*/ 	.word	index@(_ZN3lux4cuda14add_f32_kernelEPKfS2_Pfm)
        /*0008*/ 	.word	0x0000000c


	//----- nvinfo : EIATTR_FRAME_SIZE
	.align		4
.L_3:
        /*000c*/ 	.byte	0x04, 0x11
        /*000e*/ 	.short	(.L_5 - .L_4)
	.align		4
.L_4:
        /*0010*/ 	.word	index@(_ZN3lux4cuda14add_f32_kernelEPKfS2_Pfm)
        /*0014*/ 	.word	0x00000000


	//----- nvinfo : EIATTR_REGCOUNT
	.align		4
.L_5:
        /*0018*/ 	.byte	0x04, 0x2f
        /*001a*/ 	.short	(.L_7 - .L_6)
	.align		4
.L_6:
        /*001c*/ 	.word	index@(_ZN3lux4cuda14sub_f32_kernelEPKfS2_Pfm)
        /*0020*/ 	.word	0x0000000c


	//----- nvinfo : EIATTR_FRAME_SIZE
	.align		4
.L_7:
        /*0024*/ 	.byte	0x04, 0x11
        /*0026*/ 	.short	(.L_9 - .L_8)
	.align		4
.L_8:
        /*0028*/ 	.word	index@(_ZN3lux4cuda14sub_f32_kernelEPKfS2_Pfm)
        /*002c*/ 	.word	0x00000000


	//----- nvinfo : EIATTR_REGCOUNT
	.align		4
.L_9:
        /*0030*/ 	.byte	0x04, 0x2f
        /*0032*/ 	.short	(.L_11 - .L_10)
	.align		4
.L_10:
        /*0034*/ 	.word	index@(_ZN3lux4cuda14mul_f32_kernelEPKfS2_Pfm)
        /*0038*/ 	.word	0x0000000c


	//----- nvinfo : EIATTR_FRAME_SIZE
	.align		4
.L_11:
        /*003c*/ 	.byte	0x04, 0x11
        /*003e*/ 	.short	(.L_13 - .L_12)
	.align		4
.L_12:
        /*0040*/ 	.word	index@(_ZN3lux4cuda14mul_f32_kernelEPKfS2_Pfm)
        /*0044*/ 	.word	0x00000000


	//----- nvinfo : EIATTR_REGCOUNT
	.align		4
.L_13:
        /*0048*/ 	.byte	0x04, 0x2f
        /*004a*/ 	.short	(.L_15 - .L_14)
	.align		4
.L_14:
        /*004c*/ 	.word	index@(_ZN3lux4cuda14div_f32_kernelEPKfS2_Pfm)
        /*0050*/ 	.word	0x00000010


	//----- nvinfo : EIATTR_FRAME_SIZE
	.align		4
.L_15:
        /*0054*/ 	.byte	0x04, 0x11
        /*0056*/ 	.short	(.L_17 - .L_16)
	.align		4
.L_16:
        /*0058*/ 	.word	index@($__internal_4_$__cuda_sm3x_div_rn_noftz_f32_slowpath)
        /*005c*/ 	.word	0x00000000


	//----- nvinfo : EIATTR_FRAME_SIZE
	.align		4
.L_17:
        /*0060*/ 	.byte	0x04, 0x11
        /*0062*/ 	.short	(.L_19 - .L_18)
	.align		4
.L_18:
        /*0064*/ 	.word	index@(_ZN3lux4cuda14div_f32_kernelEPKfS2_Pfm)
        /*0068*/ 	.word	0x00000000


	//----- nvinfo : EIATTR_REGCOUNT
	.align		4
.L_19:
        /*006c*/ 	.byte	0x04, 0x2f
        /*006e*/ 	.short	(.L_21 - .L_20)
	.align		4
.L_20:
        /*0070*/ 	.word	index@(_ZN3lux4cuda14exp_f32_kernelEPKfPfm)
        /*0074*/ 	.word	0x0000000b


	//----- nvinfo : EIATTR_FRAME_SIZE
	.align		4
.L_21:
        /*0078*/ 	.byte	0x04, 0x11
        /*007a*/ 	.short	(.L_23 - .L_22)
	.align		4
.L_22:
        /*007c*/ 	.word	index@(_ZN3lux4cuda14exp_f32_kernelEPKfPfm)
        /*0080*/ 	.word	0x00000000


	//----- nvinfo : EIATTR_REGCOUNT
	.align		4
.L_23:
        /*0084*/ 	.byte	0x04, 0x2f
        /*0086*/ 	.short	(.L_25 - .L_24)
	.align		4
.L_24:
        /*0088*/ 	.word	index@(_ZN3lux4cuda14log_f32_kernelEPKfPfm)
        /*008c*/ 	.word	0x0000000b


	//----- nvinfo : EIATTR_FRAME_SIZE
	.align		4
.L_25:
        /*0090*/ 	.byte	0x04, 0x11
        /*0092*/ 	.short	(.L_27 - .L_26)
	.align		4
.L_26:
        /*0094*/ 	.word	index@(_ZN3lux4cuda14log_f32_kernelEPKfPfm)
        /*0098*/ 	.word	0x00000000


	//----- nvinfo : EIATTR_REGCOUNT
	.align		4
.L_27:
        /*009c*/ 	.byte	0x04, 0x2f
        /*009e*/ 	.short	(.L_29 - .L_28)
	.align		4
.L_28:
        /*00a0*/ 	.word	index@(_ZN3lux4cuda15sqrt_f32_kernelEPKfPfm)
        /*00a4*/ 	.word	0x0000000c


	//----- nvinfo : EIATTR_FRAME_SIZE
	.align		4
.L_29:
        /*00a8*/ 	.byte	0x04, 0x11
        /*00aa*/ 	.short	(.L_31 - .L_30)
	.align		4
.L_30:
        /*00ac*/ 	.word	index@($__internal_3_$__cuda_sm20_sqrt_rn_f32_slowpath)
        /*00b0*/ 	.word	0x00000000


	//----- nvinfo : EIATTR_FRAME_SIZE
	.align		4
.L_31:
        /*00b4*/ 	.byte	0x04, 0x11
        /*00b6*/ 	.short	(.L_33 - .L_32)
	.align		4
.L_32:
        /*00b8*/ 	.word	index@(_ZN3lux4cuda15sqrt_f32_kernelEPKfPfm)
        /*00bc*/ 	.word	0x00000000


	//----- nvinfo : EIATTR_REGCOUNT
	.align		4
.L_33:
        /*00c0*/ 	.byte	0x04, 0x2f
        /*00c2*/ 	.short	(.L_35 - .L_34)
	.align		4
.L_34:
        /*00c4*/ 	.word	index@(_ZN3lux4cuda15tanh_f32_kernelEPKfPfm)
        /*00c8*/ 	.word	0x0000000d


	//----- nvinfo : EIATTR_FRAME_SIZE
	.align		4
.L_35:
        /*00cc*/ 	.byte	0x04, 0x11
        /*00ce*/ 	.short	(.L_37 - .L_36)
	.align		4
.L_36:
        /*00d0*/ 	.word	index@(_ZN3lux4cuda15tanh_f32_kernelEPKfPfm)
        /*00d4*/ 	.word	0x00000000


	//----- nvinfo : EIATTR_REGCOUNT
	.align		4
.L_37:
        /*00d8*/ 	.byte	0x04, 0x2f
        /*00da*/ 	.short	(.L_39 - .L_38)
	.align		4
.L_38:
        /*00dc*/ 	.word	index@(_ZN3lux4cuda18sigmoid_f32_kernelEPKfPfm)
        /*00e0*/ 	.word	0x0000000f


	//----- nvinfo : EIATTR_FRAME_SIZE
	.align		4
.L_39:
        /*00e4*/ 	.byte	0x04, 0x11
        /*00e6*/ 	.short	(.L_41 - .L_40)
	.align		4
.L_40:
        /*00e8*/ 	.word	index@($__internal_2_$__cuda_sm20_rcp_rn_f32_slowpath)
        /*00ec*/ 	.word	0x00000000


	//----- nvinfo : EIATTR_FRAME_SIZE
	.align		4
.L_41:
        /*00f0*/ 	.byte	0x04, 0x11
        /*00f2*/ 	.short	(.L_43 - .L_42)
	.align		4
.L_42:
        /*00f4*/ 	.word	index@(_ZN3lux4cuda18sigmoid_f32_kernelEPKfPfm)
        /*00f8*/ 	.word	0x00000000


	//----- nvinfo : EIATTR_REGCOUNT
	.align		4
.L_43:
        /*00fc*/ 	.byte	0x04, 0x2f
        /*00fe*/ 	.short	(.L_45 - .L_44)
	.align		4
.L_44:
        /*0100*/ 	.word	index@(_ZN3lux4cuda15relu_f32_kernelEPKfPfm)
        /*0104*/ 	.word	0x0000000a


	//----- nvinfo : EIATTR_FRAME_SIZE
	.align		4
.L_45:
        /*0108*/ 	.byte	0x04, 0x11
        /*010a*/ 	.short	(.L_47 - .L_46)
	.align		4
.L_46:
        /*010c*/ 	.word	index@(_ZN3lux4cuda15relu_f32_kernelEPKfPfm)
        /*0110*/ 	.word	0x00000000


	//----- nvinfo : EIATTR_REGCOUNT
	.align		4
.L_47:
        /*0114*/ 	.byte	0x04, 0x2f
        /*0116*/ 	.short	(.L_49 - .L_48)
	.align		4
.L_48:
        /*0118*/ 	.word	index@(_ZN3lux4cuda15gelu_f32_kernelEPKfPfm)
        /*011c*/ 	.word	0x0000000d


	//----- nvinfo : EIATTR_FRAME_SIZE
	.align		4
.L_49:
        /*0120*/ 	.byte	0x04, 0x11
        /*0122*/ 	.short	(.L_51 - .L_50)
	.align		4
.L_50:
        /*0124*/ 	.word	index@(_ZN3lux4cuda15gelu_f32_kernelEPKfPfm)
        /*0128*/ 	.word	0x00000000


	//----- nvinfo : EIATTR_REGCOUNT
	.align		4
.L_51:
        /*012c*/ 	.byte	0x04, 0x2f
        /*012e*/ 	.short	(.L_53 - .L_52)
	.align		4
.L_52:
        /*0130*/ 	.word	index@(_ZN3lux4cuda18softmax_f32_kernelEPKfPfmm)
        /*0134*/ 	.word	0x00000014


	//----- nvinfo : EIATTR_FRAME_SIZE
	.align		4
.L_53:
        /*0138*/ 	.byte	0x04, 0x11
        /*013a*/ 	.short	(.L_55 - .L_54)
	.align		4
.L_54:
        /*013c*/ 	.word	index@($__internal_1_$__cuda_sm3x_div_rn_noftz_f32_slowpath)
        /*0140*/ 	.word	0x00000000


	//----- nvinfo : EIATTR_FRAME_SIZE
	.align		4
.L_55:
        /*0144*/ 	.byte	0x04, 0x11
        /*0146*/ 	.short	(.L_57 - .L_56)
	.align		4
.L_56:
        /*0148*/ 	.word	index@(_ZN3lux4cuda18softmax_f32_kernelEPKfPfmm)
        /*014c*/ 	.word	0x00000000


	//----- nvinfo : EIATTR_REGCOUNT
	.align		4
.L_57:
        /*0150*/ 	.byte	0x04, 0x2f
        /*0152*/ 	.short	(.L_59 - .L_58)
	.align		4
.L_58:
        /*0154*/ 	.word	index@(_ZN3lux4cuda19rms_norm_f32_kernelEPKfPfS2_mmf)
        /*0158*/ 	.word	0x00000010


	//----- nvinfo : EIATTR_FRAME_SIZE
	.align		4
.L_59:
        /*015c*/ 	.byte	0x04, 0x11
        /*015e*/ 	.short	(.L_61 - .L_60)
	.align		4
.L_60:
        /*0160*/ 	.word	index@($__internal_0_$__cuda_sm3x_div_rn_noftz_f32_slowpath)
        /*0164*/ 	.word	0x00000000


	//----- nvinfo : EIATTR_FRAME_SIZE
	.align		4
.L_61:
        /*0168*/ 	.byte	0x04, 0x11
        /*016a*/ 	.short	(.L_63 - .L_62)
	.align		4
.L_62:
        /*016c*/ 	.word	index@(_ZN3lux4cuda19rms_norm_f32_kernelEPKfPfS2_mmf)
        /*0170*/ 	.word	0x00000000


	//----- nvinfo : EIATTR_REGCOUNT
	.align		4
.L_63:
        /*0174*/ 	.byte	0x04, 0x2f
        /*0176*/ 	.short	(.L_65 - .L_64)
	.align		4
.L_64:
        /*0178*/ 	.word	index@(_ZN3lux4cuda17matmul_f32_kernelEPKfS2_Pfiii)
        /*017c*/ 	.word	0x00000020


	//----- nvinfo : EIATTR_FRAME_SIZE
	.align		4
.L_65:
        /*0180*/ 	.byte	0x04, 0x11
        /*0182*/ 	.short	(.L_67 - .L_66)
	.align		4
.L_66:
        /*0184*/ 	.word	index@(_ZN3lux4cuda17matmul_f32_kernelEPKfS2_Pfiii)
        /*0188*/ 	.word	0x00000000


	//----- nvinfo : EIATTR_REGCOUNT
	.align		4
.L_67:
        /*018c*/ 	.byte	0x04, 0x2f
        /*018e*/ 	.short	(.L_69 - .L_68)
	.align		4
.L_68:
        /*0190*/ 	.word	index@(_ZN3lux4cuda17ntt_radix2_kernelEPmmmPKmi)
        /*0194*/ 	.word	0x0000001c


	//----- nvinfo : EIATTR_FRAME_SIZE
	.align		4
.L_69:
        /*0198*/ 	.byte	0x04, 0x11
        /*019a*/ 	.short	(.L_71 - .L_70)
	.align		4
.L_70:
        /*019c*/ 	.word	index@(_ZN3lux4cuda17ntt_radix2_kernelEPmmmPKmi)
        /*01a0*/ 	.word	0x00000000


	//----- nvinfo : EIATTR_REGCOUNT
	.align		4
.L_71:
        /*01a4*/ 	.byte	0x04, 0x2f
        /*01a6*/ 	.short	(.L_73 - .L_72)
	.align		4
.L_72:
        /*01a8*/ 	.word	index@(_ZN3lux4cuda28msm_bucket_accumulate_kernelEPKmPKvPvmii)
        /*01ac*/ 	.word	0x00000004


	//----- nvinfo : EIATTR_FRAME_SIZE
	.align		4
.L_73:
        /*01b0*/ 	.byte	0x04, 0x11
        /*01b2*/ 	.short	(.L_75 - .L_74)
	.align		4
.L_74:
        /*01b4*/ 	.word	index@(_ZN3lux4cuda28msm_bucket_accumulate_kernelEPKmPKvPvmii)
        /*01b8*/ 	.word	0x00000000


	//----- nvinfo : EIATTR_REGCOUNT
	.align		4
.L_75:
        /*01bc*/ 	.byte	0x04, 0x2f
        /*01be*/ 	.short	(.L_77 - .L_76)
	.align		4
.L_76:
        /*01c0*/ 	.word	index@(_ZN3lux4cuda21poseidon2_hash_kernelEPKmPmmm)
        /*01c4*/ 	.word	0x0000001a


	//----- nvinfo : EIATTR_FRAME_SIZE
	.align		4
.L_77:
        /*01c8*/ 	.byte	0x04, 0x11
        /*01ca*/ 	.short	(.L_79 - .L_78)
	.align		4
.L_78:
        /*01cc*/ 	.word	index@(_ZN3lux4cuda21poseidon2_hash_kernelEPKmPmmm)
        /*01d0*/ 	.word	0x00000000


	//----- nvinfo : EIATTR_MIN_STACK_SIZE
	.align		4
.L_79:
        /*01d4*/ 	.byte	0x04, 0x12
        /*01d6*/ 	.short	(.L_81 - .L_80)
	.align		4
.L_80:
        /*01d8*/ 	.word	index@(_ZN3lux4cuda21poseidon2_hash_kernelEPKmPmmm)
        /*01dc*/ 	.word	0x00000000


	//----- nvinfo : EIATTR_MIN_STACK_SIZE
	.align		4
.L_81:
        /*01e0*/ 	.byte	0x04, 0x12
        /*01e2*/ 	.short	(.L_83 - .L_82)
	.align		4
.L_82:
        /*01e4*/ 	.word	index@(_ZN3lux4cuda28msm_bucket_accumulate_kernelEPKmPKvPvmii)
        /*01e8*/ 	.word	0x00000000


	//----- nvinfo : EIATTR_MIN_STACK_SIZE
	.align		4
.L_83:
        /*01ec*/ 	.byte	0x04, 0x12
        /*01ee*/ 	.short	(.L_85 - .L_84)
	.align		4
.L_84:
        /*01f0*/ 	.word	index@(_ZN3lux4cuda17ntt_radix2_kernelEPmmmPKmi)
        /*01f4*/ 	.word	0x00000000


	//----- nvinfo : EIATTR_MIN_STACK_SIZE
	.align		4
.L_85:
        /*01f8*/ 	.byte	0x04, 0x12
        /*01fa*/ 	.short	(.L_87 - .L_86)
	.align		4
.L_86:
        /*01fc*/ 	.word	index@(_ZN3lux4cuda17matmul_f32_kernelEPKfS2_Pfiii)
        /*0200*/ 	.word	0x00000000


	//----- nvinfo : EIATTR_MIN_STACK_SIZE
	.align		4
.L_87:
        /*0204*/ 	.byte	0x04, 0x12
        /*0206*/ 	.short	(.L_89 - .L_88)
	.align		4
.L_88:
        /*0208*/ 	.word	index@(_ZN3lux4cuda19rms_norm_f32_kernelEPKfPfS2_mmf)
        /*020c*/ 	.word	0x00000000


	//----- nvinfo : EIATTR_MIN_STACK_SIZE
	.align		4
.L_89:
        /*0210*/ 	.byte	0x04, 0x12
        /*0212*/ 	.short	(.L_91 - .L_90)
	.align		4
.L_90:
        /*0214*/ 	.word	index@(_ZN3lux4cuda18softmax_f32_kernelEPKfPfmm)
        /*0218*/ 	.word	0x00000000


	//----- nvinfo : EIATTR_MIN_STACK_SIZE
	.align		4
.L_91:
        /*021c*/ 	.byte	0x04, 0x12
        /*021e*/ 	.short	(.L_93 - .L_92)
	.align		4
.L_92:
        /*0220*/ 	.word	index@(_ZN3lux4cuda15gelu_f32_kernelEPKfPfm)
        /*0224*/ 	.word	0x00000000


	//----- nvinfo : EIATTR_MIN_STACK_SIZE
	.align		4
.L_93:
        /*0228*/ 	.byte	0x04, 0x12
        /*022a*/ 	.short	(.L_95 - .L_94)
	.align		4
.L_94:
        /*022c*/ 	.word	index@(_ZN3lux4cuda15relu_f32_kernelEPKfPfm)
        /*0230*/ 	.word	0x00000000


	//----- nvinfo : EIATTR_MIN_STACK_SIZE
	.align		4
.L_95:
        /*0234*/ 	.byte	0x04, 0x12
        /*0236*/ 	.short	(.L_97 - .L_96)
	.align		4
.L_96:
        /*0238*/ 	.word	index@(_ZN3lux4cuda18sigmoid_f32_kernelEPKfPfm)
        /*023c*/ 	.word	0x00000000


	//----- nvinfo : EIATTR_MIN_STACK_SIZE
	.align		4
.L_97:
        /*0240*/ 	.byte	0x04, 0x12
        /*0242*/ 	.short	(.L_99 - .L_98)
	.align		4
.L_98:
        /*0244*/ 	.word	index@(_ZN3lux4cuda15tanh_f32_kernelEPKfPfm)
        /*0248*/ 	.word	0x00000000


	//----- nvinfo : EIATTR_MIN_STACK_SIZE
	.align		4
.L_99:
        /*024c*/ 	.byte	0x04, 0x12
        /*024e*/ 	.short	(.L_101 - .L_100)
	.align		4
.L_100:
        /*0250*/ 	.word	index@(_ZN3lux4cuda15sqrt_f32_kernelEPKfPfm)
        /*0254*/ 	.word	0x00000000


	//----- nvinfo : EIATTR_MIN_STACK_SIZE
	.align		4
.L_101:
        /*0258*/ 	.byte	0x04, 0x12
        /*025a*/ 	.short	(.L_103 - .L_102)
	.align		4
.L_102:
        /*025c*/ 	.word	index@(_ZN3lux4cuda14log_f32_kernelEPKfPfm)
        /*0260*/ 	.word	0x00000000


	//----- nvinfo : EIATTR_MIN_STACK_SIZE
	.align		4
.L_103:
        /*0264*/ 	.byte	0x04, 0x12
        /*0266*/ 	.short	(.L_105 - .L_104)
	.align		4
.L_104:
        /*0268*/ 	.word	index@(_ZN3lux4cuda14exp_f32_kernelEPKfPfm)
        /*026c*/ 	.word	0x00000000


	//----- nvinfo : EIATTR_MIN_STACK_SIZE
	.align		4
.L_105:
        /*0270*/ 	.byte	0x04, 0x12
        /*0272*/ 	.short	(.L_107 - .L_106)
	.align		4
.L_106:
        /*0274*/ 	.word	index@(_ZN3lux4cuda14div_f32_kernelEPKfS2_Pfm)
        /*0278*/ 	.word	0x00000000


	//----- nvinfo : EIATTR_MIN_STACK_SIZE
	.align		4
.L_107:
        /*027c*/ 	.byte	0x04, 0x12
        /*027e*/ 	.short	(.L_109 - .L_108)
	.align		4
.L_108:
        /*0280*/ 	.word	index@(_ZN3lux4cuda14mul_f32_kernelEPKfS2_Pfm)
        /*0284*/ 	.word	0x00000000


	//----- nvinfo : EIATTR_MIN_STACK_SIZE
	.align		4
.L_109:
        /*0288*/ 	.byte	0x04, 0x12
        /*028a*/ 	.short	(.L_111 - .L_110)
	.align		4
.L_110:
        /*028c*/ 	.word	index@(_ZN3lux4cuda14sub_f32_kernelEPKfS2_Pfm)
        /*0290*/ 	.word	0x00000000


	//----- nvinfo : EIATTR_MIN_STACK_SIZE
	.align		4
.L_111:
        /*0294*/ 	.byte	0x04, 0x12
        /*0296*/ 	.short	(.L_113 - .L_112)
	.align		4
.L_112:
        /*0298*/ 	.word	index@(_ZN3lux4cuda14add_f32_kernelEPKfS2_Pfm)
        /*029c*/ 	.word	0x00000000
.L_113:


//--------------------- .nv.compat                --------------------------
	.section	.nv.compat,"",@"SHT_CUDA_COMPAT_INFO"
	.align	4
        /*0000*/ 	.byte	0x02, 0x09, 0x00, 0x00, 0x02, 0x02, 0x01, 0x00, 0x02, 0x05, 0x05, 0x00, 0x03, 0x07, 0x01, 0x01
        /*0010*/ 	.byte	0x02, 0x03, 0x00, 0x00, 0x02, 0x06, 0x01, 0x00, 0x04, 0x0b, 0x08, 0x00, 0x01, 0x00, 0x00, 0x00
        /*0020*/ 	.byte	0x00, 0x00, 0x00, 0x00


//--------------------- .nv.info._ZN3lux4cuda21poseidon2_hash_kernelEPKmPmmm --------------------------
	.section	.nv.info._ZN3lux4cuda21poseidon2_hash_kernelEPKmPmmm,"",@"SHT_CUDA_INFO"
	.sectionflags	@""
	.align	4


	//----- nvinfo : EIATTR_CUDA_API_VERSION
	.align		4
        /*0000*/ 	.byte	0x04, 0x37
        /*0002*/ 	.short	(.L_115 - .L_114)
.L_114:
        /*0004*/ 	.word	0x00000082


	//----- nvinfo : EIATTR_KPARAM_INFO
	.align		4
.L_115:
        /*0008*/ 	.byte	0x04, 0x17
        /*000a*/ 	.short	(.L_117 - .L_116)
.L_116:
        /*000c*/ 	.word	0x00000000
        /*0010*/ 	.short	0x0003
        /*0012*/ 	.short	0x0018
        /*0014*/ 	.byte	0x00, 0xf0, 0x21, 0x00


	//----- nvinfo : EIATTR_KPARAM_INFO
	.align		4
.L_117:
        /*0018*/ 	.byte	0x04, 0x17
        /*001a*/ 	.short	(.L_119 - .L_118)
.L_118:
        /*001c*/ 	.word	0x00000000
        /*0020*/ 	.short	0x0002
        /*0022*/ 	.short	0x0010
        /*0024*/ 	.byte	0x00, 0xf0, 0x21, 0x00


	//----- nvinfo : EIATTR_KPARAM_INFO
	.align		4
.L_119:
        /*0028*/ 	.byte	0x04, 0x17
        /*002a*/ 	.short	(.L_121 - .L_120)
.L_120:
        /*002c*/ 	.word	0x00000000
        /*0030*/ 	.short	0x0001
        /*0032*/ 	.short	0x0008
        /*0034*/ 	.byte	0x00, 0xf5, 0x21, 0x00


	//----- nvinfo : EIATTR_KPARAM_INFO
	.align		4
.L_121:
        /*0038*/ 	.byte	0x04, 0x17
        /*003a*/ 	.short	(.L_123 - .L_122)
.L_122:
        /*003c*/ 	.word	0x00000000
        /*0040*/ 	.short	0x0000
        /*0042*/ 	.short	0x0000
        /*0044*/ 	.byte	0x00, 0xf5, 0x21, 0x00


	//----- nvinfo : EIATTR_SPARSE_MMA_MASK
	.align		4
.L_123:
        /*0048*/ 	.byte	0x03, 0x50
        /*004a*/ 	.short	0x0000


	//----- nvinfo : EIATTR_MAXREG_COUNT
	.align		4
        /*004c*/ 	.byte	0x03, 0x1b
        /*004e*/ 	.short	0x00ff


	//----- nvinfo : EIATTR_MERCURY_ISA_VERSION
	.align		4
        /*0050*/ 	.byte	0x03, 0x5f
        /*0052*/ 	.short	0x0101


	//----- nvinfo : EIATTR_VRC_CTA_INIT_COUNT
	.align		4
        /*0054*/ 	.byte	0x02, 0x4a
	.zero		1
	.zero		1


	//----- nvinfo : EIATTR_EXIT_INSTR_OFFSETS
	.align		4
        /*0058*/ 	.byte	0x04, 0x1c
        /*005a*/ 	.short	(.L_125 - .L_124)


	//   ....[0]....
.L_124:
        /*005c*/ 	.word	0x00000080


	//   ....[1]....
        /*0060*/ 	.word	0x00006d40


	//----- nvinfo : EIATTR_CBANK_PARAM_SIZE
	.align		4
.L_125:
        /*0064*/ 	.byte	0x03, 0x19
        /*0066*/ 	.short	0x0020


	//----- nvinfo : EIATTR_PARAM_CBANK
	.align		4
        /*0068*/ 	.byte	0x04, 0x0a
        /*006a*/ 	.short	(.L_127 - .L_126)
	.align		4
.L_126:
        /*006c*/ 	.word	index@(.nv.constant0._ZN3lux4cuda21poseidon2_hash_kernelEPKmPmmm)
        /*0070*/ 	.short	0x0380
        /*0072*/ 	.short	0x0020


	//----- nvinfo : EIATTR_SW_WAR
	.align		4
.L_127:
        /*0074*/ 	.byte	0x04, 0x36
        /*0076*/ 	.short	(.L_129 - .L_128)
.L_128:
        /*0078*/ 	.word	0x00000008
.L_129:


//--------------------- .nv.info._ZN3lux4cuda28msm_bucket_accumulate_kernelEPKmPKvPvmii --------------------------
	.section	.nv.info._ZN3lux4cuda28msm_bucket_accumulate_kernelEPKmPKvPvmii,"",@"SHT_CUDA_INFO"
	.sectionflags	@""
	.align	4


	//----- nvinfo : EIATTR_CUDA_API_VERSION
	.align		4
        /*0000*/ 	.byte	0x04, 0x37
        /*0002*/ 	.short	(.L_131 - .L_130)
.L_130:
        /*0004*/ 	.word	0x00000082


	//----- nvinfo : EIATTR_KPARAM_INFO
	.align		4
.L_131:
        /*0008*/ 	.byte	0x04, 0x17
        /*000a*/ 	.short	(.L_133 - .L_132)
.L_132:
        /*000c*/ 	.word	0x00000000
        /*0010*/ 	.short	0x0005
        /*0012*/ 	.short	0x0024
        /*0014*/ 	.byte	0x00, 0xf0, 0x11, 0x00


	//----- nvinfo : EIATTR_KPARAM_INFO
	.align		4
.L_133:
        /*0018*/ 	.byte	0x04, 0x17
        /*001a*/ 	.short	(.L_135 - .L_134)
.L_134:
        /*001c*/ 	.word	0x00000000
        /*0020*/ 	.short	0x0004
        /*0022*/ 	.short	0x0020
        /*0024*/ 	.byte	0x00, 0xf0, 0x11, 0x00


	//----- nvinfo : EIATTR_KPARAM_INFO
	.align		4
.L_135:
        /*0028*/ 	.byte	0x04, 0x17
        /*002a*/ 	.short	(.L_137 - .L_136)
.L_136:
        /*002c*/ 	.word	0x00000000
        /*0030*/ 	.short	0x0003
        /*0032*/ 	.short	0x0018
        /*0034*/ 	.byte	0x00, 0xf0, 0x21, 0x00


	//----- nvinfo : EIATTR_KPARAM_INFO
	.align		4
.L_137:
        /*0038*/ 	.byte	0x04, 0x17
        /*003a*/ 	.short	(.L_139 - .L_138)
.L_138:
        /*003c*/ 	.word	0x00000000
        /*0040*/ 	.short	0x0002
        /*0042*/ 	.short	0x0010
        /*0044*/ 	.byte	0x00, 0xf5, 0x21, 0x00


	//----- nvinfo : EIATTR_KPARAM_INFO
	.align		4
.L_139:
        /*0048*/ 	.byte	0x04, 0x17
        /*004a*/ 	.short	(.L_141 - .L_140)
.L_140:
        /*004c*/ 	.word	0x00000000
        /*0050*/ 	.short	0x0001
        /*0052*/ 	.short	0x0008
        /*0054*/ 	.byte	0x00, 0xf5, 0x21, 0x00


	//----- nvinfo : EIATTR_KPARAM_INFO
	.align		4
.L_141:
        /*0058*/ 	.byte	0x04, 0x17
        /*005a*/ 	.short	(.L_143 - .L_142)
.L_142:
        /*005c*/ 	.word	0x00000000
        /*0060*/ 	.short	0x0000
        /*0062*/ 	.short	0x0000
        /*0064*/ 	.byte	0x00, 0xf5, 0x21, 0x00


	//----- nvinfo : EIATTR_SPARSE_MMA_MASK
	.align		4
.L_143:
        /*0068*/ 	.byte	0x03, 0x50
        /*006a*/ 	.short	0x0000


	//----- nvinfo : EIATTR_MAXREG_COUNT
	.align		4
        /*006c*/ 	.byte	0x03, 0x1b
        /*006e*/ 	.short	0x00ff


	//----- nvinfo : EIATTR_MERCURY_ISA_VERSION
	.align		4
        /*0070*/ 	.byte	0x03, 0x5f
        /*0072*/ 	.short	0x0101


	//----- nvinfo : EIATTR_VRC_CTA_INIT_COUNT
	.align		4
        /*0074*/ 	.byte	0x02, 0x4a
	.zero		1
	.zero		1


	//----- nvinfo : EIATTR_EXIT_INSTR_OFFSETS
	.align		4
        /*0078*/ 	.byte	0x04, 0x1c
        /*007a*/ 	.short	(.L_145 - .L_144)


	//   ....[0]....
.L_144:
        /*007c*/ 	.word	0x00000010


	//----- nvinfo : EIATTR_CBANK_PARAM_SIZE
	.align		4
.L_145:
        /*0080*/ 	.byte	0x03, 0x19
        /*0082*/ 	.short	0x0028


	//----- nvinfo : EIATTR_PARAM_CBANK
	.align		4
        /*0084*/ 	.byte	0x04, 0x0a
        /*0086*/ 	.short	(.L_147 - .L_146)
	.align		4
.L_146:
        /*0088*/ 	.word	index@(.nv.constant0._ZN3lux4cuda28msm_bucket_accumulate_kernelEPKmPKvPvmii)
        /*008c*/ 	.short	0x0380
        /*008e*/ 	.short	0x0028


	//----- nvinfo : EIATTR_SW_WAR
	.align		4
.L_147:
        /*0090*/ 	.byte	0x04, 0x36
        /*0092*/ 	.short	(.L_149 - .L_148)
.L_148:
        /*0094*/ 	.word	0x00000008
.L_149:


//--------------------- .nv.info._ZN3lux4cuda17ntt_radix2_kernelEPmmmPKmi --------------------------
	.section	.nv.info._ZN3lux4cuda17ntt_radix2_kernelEPmmmPKmi,"",@"SHT_CUDA_INFO"
	.sectionflags	@""
	.align	4


	//----- nvinfo : EIATTR_CUDA_API_VERSION
	.align		4
        /*0000*/ 	.byte	0x04, 0x37
        /*0002*/ 	.short	(.L_151 - .L_150)
.L_150:
        /*0004*/ 	.word	0x00000082


	//----- nvinfo : EIATTR_KPARAM_INFO
	.align		4
.L_151:
        /*0008*/ 	.byte	0x04, 0x17
        /*000a*/ 	.short	(.L_153 - .L_152)
.L_152:
        /*000c*/ 	.word	0x00000000
        /*0010*/ 	.short	0x0004
        /*0012*/ 	.short	0x0020
        /*0014*/ 	.byte	0x00, 0xf0, 0x11, 0x00


	//----- nvinfo : EIATTR_KPARAM_INFO
	.align		4
.L_153:
        /*0018*/ 	.byte	0x04, 0x17
        /*001a*/ 	.short	(.L_155 - .L_154)
.L_154:
        /*001c*/ 	.word	0x00000000
        /*0020*/ 	.short	0x0003
        /*0022*/ 	.short	0x0018
        /*0024*/ 	.byte	0x00, 0xf5, 0x21, 0x00


	//----- nvinfo : EIATTR_KPARAM_INFO
	.align		4
.L_155:
        /*0028*/ 	.byte	0x04, 0x17
        /*002a*/ 	.short	(.L_157 - .L_156)
.L_156:
        /*002c*/ 	.word	0x00000000
        /*0030*/ 	.short	0x0002
        /*0032*/ 	.short	0x0010
        /*0034*/ 	.byte	0x00, 0xf0, 0x21, 0x00


	//----- nvinfo : EIATTR_KPARAM_INFO
	.align		4
.L_157:
        /*0038*/ 	.byte	0x04, 0x17
        /*003a*/ 	.short	(.L_159 - .L_158)
.L_158:
        /*003c*/ 	.word	0x00000000
        /*0040*/ 	.short	0x0001
        /*0042*/ 	.short	0x0008
        /*0044*/ 	.byte	0x00, 0xf0, 0x21, 0x00


	//----- nvinfo : EIATTR_KPARAM_INFO
	.align		4
.L_159:
        /*0048*/ 	.byte	0x04, 0x17
        /*004a*/ 	.short	(.L_161 - .L_160)
.L_160:
        /*004c*/ 	.word	0x00000000
        /*0050*/ 	.short	0x0000
        /*0052*/ 	.short	0x0000
        /*0054*/ 	.byte	0x00, 0xf5, 0x21, 0x00


	//----- nvinfo : EIATTR_SPARSE_MMA_MASK
	.align		4
.L_161:
        /*0058*/ 	.byte	0x03, 0x50
        /*005a*/ 	.short	0x0000


	//----- nvinfo : EIATTR_MAXREG_COUNT
	.align		4
        /*005c*/ 	.byte	0x03, 0x1b
        /*005e*/ 	.short	0x00ff


	//----- nvinfo : EIATTR_MERCURY_ISA_VERSION
	.align		4
        /*0060*/ 	.byte	0x03, 0x5f
        /*0062*/ 	.short	0x0101


	//----- nvinfo : EIATTR_VRC_CTA_INIT_COUNT
	.align		4
        /*0064*/ 	.byte	0x02, 0x4a
	.zero		1
	.zero		1


	//----- nvinfo : EIATTR_EXIT_INSTR_OFFSETS
	.align		4
        /*0068*/ 	.byte	0x04, 0x1c
        /*006a*/ 	.short	(.L_163 - .L_162)


	//   ....[0]....
.L_162:
        /*006c*/ 	.word	0x00000170


	//   ....[1]....
        /*0070*/ 	.word	0x00000b90


	//----- nvinfo : EIATTR_CBANK_PARAM_SIZE
	.align		4
.L_163:
        /*0074*/ 	.byte	0x03, 0x19
        /*0076*/ 	.short	0x0024


	//----- nvinfo : EIATTR_PARAM_CBANK
	.align		4
        /*0078*/ 	.byte	0x04, 0x0a
        /*007a*/ 	.short	(.L_165 - .L_164)
	.align		4
.L_164:
        /*007c*/ 	.word	index@(.nv.constant0._ZN3lux4cuda17ntt_radix2_kernelEPmmmPKmi)
        /*0080*/ 	.short	0x0380
        /*0082*/ 	.short	0x0024


	//----- nvinfo : EIATTR_SW_WAR
	.align		4
.L_165:
        /*0084*/ 	.byte	0x04, 0x36
        /*0086*/ 	.short	(.L_167 - .L_166)
.L_166:
        /*0088*/ 	.word	0x00000008
.L_167:


//--------------------- .nv.info._ZN3lux4cuda17matmul_f32_kernelEPKfS2_Pfiii --------------------------
	.section	.nv.info._ZN3lux4cuda17matmul_f32_kernelEPKfS2_Pfiii,"",@"SHT_CUDA_INFO"
	.sectionflags	@""
	.align	4


	//----- nvinfo : EIATTR_CUDA_API_VERSION
	.align		4
        /*0000*/ 	.byte	0x04, 0x37
        /*0002*/ 	.short	(.L_169 - .L_168)
.L_168:
        /*0004*/ 	.word	0x00000082


	//----- nvinfo : EIATTR_KPARAM_INFO
	.align		4
.L_169:
        /*0008*/ 	.byte	0x04, 0x17
        /*000a*/ 	.short	(.L_171 - .L_170)
.L_170:
        /*000c*/ 	.word	0x00000000
        /*0010*/ 	.short	0x0005
        /*0012*/ 	.short	0x0020
        /*0014*/ 	.byte	0x00, 0xf0, 0x11, 0x00


	//----- nvinfo : EIATTR_KPARAM_INFO
	.align		4
.L_171:
        /*0018*/ 	.byte	0x04, 0x17
        /*001a*/ 	.short	(.L_173 - .L_172)
.L_172:
        /*001c*/ 	.word	0x00000000
        /*0020*/ 	.short	0x0004
        /*0022*/ 	.short	0x001c
        /*0024*/ 	.byte	0x00, 0xf0, 0x11, 0x00


	//----- nvinfo : EIATTR_KPARAM_INFO
	.align		4
.L_173:
        /*0028*/ 	.byte	0x04, 0x17
        /*002a*/ 	.short	(.L_175 - .L_174)
.L_174:
        /*002c*/ 	.word	0x00000000
        /*0030*/ 	.short	0x0003
        /*0032*/ 	.short	0x0018
        /*0034*/ 	.byte	0x00, 0xf0, 0x11, 0x00


	//----- nvinfo : EIATTR_KPARAM_INFO
	.align		4
.L_175:
        /*0038*/ 	.byte	0x04, 0x17
        /*003a*/ 	.short	(.L_177 - .L_176)
.L_176:
        /*003c*/ 	.word	0x00000000
        /*0040*/ 	.short	0x0002
        /*0042*/ 	.short	0x0010
        /*0044*/ 	.byte	0x00, 0xf5, 0x21, 0x00


	//----- nvinfo : EIATTR_KPARAM_INFO
	.align		4
.L_177:
        /*0048*/ 	.byte	0x04, 0x17
        /*004a*/ 	.short	(.L_179 - .L_178)
.L_178:
        /*004c*/ 	.word	0x00000000
        /*0050*/ 	.short	0x0001
        /*0052*/ 	.short	0x0008
        /*0054*/ 	.byte	0x00, 0xf5, 0x21, 0x00


	//----- nvinfo : EIATTR_KPARAM_INFO
	.align		4
.L_179:
        /*0058*/ 	.byte	0x04, 0x17
        /*005a*/ 	.short	(.L_181 - .L_180)
.L_180:
        /*005c*/ 	.word	0x00000000
        /*0060*/ 	.short	0x0000
        /*0062*/ 	.short	0x0000
        /*0064*/ 	.byte	0x00, 0xf5, 0x21, 0x00


	//----- nvinfo : EIATTR_SPARSE_MMA_MASK
	.align		4
.L_181:
        /*0068*/ 	.byte	0x03, 0x50
        /*006a*/ 	.short	0x0000


	//----- nvinfo : EIATTR_MAXREG_COUNT
	.align		4
        /*006c*/ 	.byte	0x03, 0x1b
        /*006e*/ 	.short	0x00ff


	//----- nvinfo : EIATTR_NUM_BARRIERS
	.align		4
        /*0070*/ 	.byte	0x02, 0x4c
        /*0072*/ 	.byte	0x01
	.zero		1


	//----- nvinfo : EIATTR_MERCURY_ISA_VERSION
	.align		4
        /*0074*/ 	.byte	0x03, 0x5f
        /*0076*/ 	.short	0x0101


	//----- nvinfo : EIATTR_VRC_CTA_INIT_COUNT
	.align		4
        /*0078*/ 	.byte	0x02, 0x4a
	.zero		1
	.zero		1


	//----- nvinfo : EIATTR_EXIT_INSTR_OFFSETS
	.align		4
        /*007c*/ 	.byte	0x04, 0x1c
        /*007e*/ 	.short	(.L_183 - .L_182)


	//   ....[0]....
.L_182:
        /*0080*/ 	.word	0x00000da0


	//   ....[1]....
        /*0084*/ 	.word	0x00000df0


	//----- nvinfo : EIATTR_CBANK_PARAM_SIZE
	.align		4
.L_183:
        /*0088*/ 	.byte	0x03, 0x19
        /*008a*/ 	.short	0x0024


	//----- nvinfo : EIATTR_PARAM_CBANK
	.align		4
        /*008c*/ 	.byte	0x04, 0x0a
        /*008e*/ 	.short	(.L_185 - .L_184)
	.align		4
.L_184:
        /*0090*/ 	.word	index@(.nv.constant0._ZN3lux4cuda17matmul_f32_kernelEPKfS2_Pfiii)
        /*0094*/ 	.short	0x0380
        /*0096*/ 	.short	0x0024


	//----- nvinfo : EIATTR_SW_WAR
	.align		4
.L_185:
        /*0098*/ 	.byte	0x04, 0x36
        /*009a*/ 	.short	(.L_187 - .L_186)
.L_186:
        /*009c*/ 	.word	0x00000008
.L_187:


//--------------------- .nv.info._ZN3lux4cuda19rms_norm_f32_kernelEPKfPfS2_mmf --------------------------
	.section	.nv.info._ZN3lux4cuda19rms_norm_f32_kernelEPKfPfS2_mmf,"",@"SHT_CUDA_INFO"
	.sectionflags	@""
	.align	4


	//----- nvinfo : EIATTR_CUDA_API_VERSION
	.align		4
        /*0000*/ 	.byte	0x04, 0x37
        /*0002*/ 	.short	(.L_189 - .L_188)
.L_188:
        /*0004*/ 	.word	0x00000082


	//----- nvinfo : EIATTR_KPARAM_INFO
	.align		4
.L_189:
        /*0008*/ 	.byte	0x04, 0x17
        /*000a*/ 	.short	(.L_191 - .L_190)
.L_190:
        /*000c*/ 	.word	0x00000000
        /*0010*/ 	.short	0x0005
        /*0012*/ 	.short	0x0028
        /*0014*/ 	.byte	0x00, 0xf0, 0x11, 0x00


	//----- nvinfo : EIATTR_KPARAM_INFO
	.align		4
.L_191:
        /*0018*/ 	.byte	0x04, 0x17
        /*001a*/ 	.short	(.L_193 - .L_192)
.L_192:
        /*001c*/ 	.word	0x00000000
        /*0020*/ 	.short	0x0004
        /*0022*/ 	.short	0x0020
        /*0024*/ 	.byte	0x00, 0xf0, 0x21, 0x00


	//----- nvinfo : EIATTR_KPARAM_INFO
	.align		4
.L_193:
        /*0028*/ 	.byte	0x04, 0x17
        /*002a*/ 	.short	(.L_195 - .L_194)
.L_194:
        /*002c*/ 	.word	0x00000000
        /*0030*/ 	.short	0x0003
        /*0032*/ 	.short	0x0018
        /*0034*/ 	.byte	0x00, 0xf0, 0x21, 0x00


	//----- nvinfo : EIATTR_KPARAM_INFO
	.align		4
.L_195:
        /*0038*/ 	.byte	0x04, 0x17
        /*003a*/ 	.short	(.L_197 - .L_196)
.L_196:
        /*003c*/ 	.word	0x00000000
        /*0040*/ 	.short	0x0002
        /*0042*/ 	.short	0x0010
        /*0044*/ 	.byte	0x00, 0xf5, 0x21, 0x00


	//----- nvinfo : EIATTR_KPARAM_INFO
	.align		4
.L_197:
        /*0048*/ 	.byte	0x04, 0x17
        /*004a*/ 	.short	(.L_199 - .L_198)
.L_198:
        /*004c*/ 	.word	0x00000000
        /*0050*/ 	.short	0x0001
        /*0052*/ 	.short	0x0008
        /*0054*/ 	.byte	0x00, 0xf5, 0x21, 0x00


	//----- nvinfo : EIATTR_KPARAM_INFO
	.align		4
.L_199:
        /*0058*/ 	.byte	0x04, 0x17
        /*005a*/ 	.short	(.L_201 - .L_200)
.L_200:
        /*005c*/ 	.word	0x00000000
        /*0060*/ 	.short	0x0000
        /*0062*/ 	.short	0x0000
        /*0064*/ 	.byte	0x00, 0xf5, 0x21, 0x00


	//----- nvinfo : EIATTR_SPARSE_MMA_MASK
	.align		4
.L_201:
        /*0068*/ 	.byte	0x03, 0x50
        /*006a*/ 	.short	0x0000


	//----- nvinfo : EIATTR_MAXREG_COUNT
	.align		4
        /*006c*/ 	.byte	0x03, 0x1b
        /*006e*/ 	.short	0x00ff


	//----- nvinfo : EIATTR_NUM_BARRIERS
	.align		4
        /*0070*/ 	.byte	0x02, 0x4c
        /*0072*/ 	.byte	0x01
	.zero		1


	//----- nvinfo : EIATTR_MERCURY_ISA_VERSION
	.align		4
        /*0074*/ 	.byte	0x03, 0x5f
        /*0076*/ 	.short	0x0101


	//----- nvinfo : EIATTR_VRC_CTA_INIT_COUNT
	.align		4
        /*0078*/ 	.byte	0x02, 0x4a
	.zero		1
	.zero		1


	//----- nvinfo : EIATTR_EXIT_INSTR_OFFSETS
	.align		4
        /*007c*/ 	.byte	0x04, 0x1c
        /*007e*/ 	.short	(.L_203 - .L_202)


	//   ....[0]....
.L_202:
        /*0080*/ 	.word	0x00000490


	//   ....[1]....
        /*0084*/ 	.word	0x00000670


	//----- nvinfo : EIATTR_CRS_STACK_SIZE
	.align		4
.L_203:
        /*0088*/ 	.byte	0x04, 0x1e
        /*008a*/ 	.short	(.L_205 - .L_204)
.L_204:
        /*008c*/ 	.word	0x00000000


	//----- nvinfo : EIATTR_CBANK_PARAM_SIZE
	.align		4
.L_205:
        /*0090*/ 	.byte	0x03, 0x19
        /*0092*/ 	.short	0x002c


	//----- nvinfo : EIATTR_PARAM_CBANK
	.align		4
        /*0094*/ 	.byte	0x04, 0x0a
        /*0096*/ 	.short	(.L_207 - .L_206)
	.align		4
.L_206:
        /*0098*/ 	.word	index@(.nv.constant0._ZN3lux4cuda19rms_norm_f32_kernelEPKfPfS2_mmf)
        /*009c*/ 	.short	0x0380
        /*009e*/ 	.short	0x002c


	//----- nvinfo : EIATTR_SW_WAR
	.align		4
.L_207:
        /*00a0*/ 	.byte	0x04, 0x36
        /*00a2*/ 	.short	(.L_209 - .L_208)
.L_208:
        /*00a4*/ 	.word	0x00000008
.L_209:


//--------------------- .nv.info._ZN3lux4cuda18softmax_f32_kernelEPKfPfmm --------------------------
	.section	.nv.info._ZN3lux4cuda18softmax_f32_kernelEPKfPfmm,"",@"SHT_CUDA_INFO"
	.sectionflags	@""
	.align	4


	//----- nvinfo : EIATTR_CUDA_API_VERSION
	.align		4
        /*0000*/ 	.byte	0x04, 0x37
        /*0002*/ 	.short	(.L_211 - .L_210)
.L_210:
        /*0004*/ 	.word	0x00000082


	//----- nvinfo : EIATTR_KPARAM_INFO
	.align		4
.L_211:
        /*0008*/ 	.byte	0x04, 0x17
        /*000a*/ 	.short	(.L_213 - .L_212)
.L_212:
        /*000c*/ 	.word	0x00000000
        /*0010*/ 	.short	0x0003
        /*0012*/ 	.short	0x0018
        /*0014*/ 	.byte	0x00, 0xf0, 0x21, 0x00


	//----- nvinfo : EIATTR_KPARAM_INFO
	.align		4
.L_213:
        /*0018*/ 	.byte	0x04, 0x17
        /*001a*/ 	.short	(.L_215 - .L_214)
.L_214:
        /*001c*/ 	.word	0x00000000
        /*0020*/ 	.short	0x0002
        /*0022*/ 	.short	0x0010
        /*0024*/ 	.byte	0x00, 0xf0, 0x21, 0x00


	//----- nvinfo : EIATTR_KPARAM_INFO
	.align		4
.L_215:
        /*0028*/ 	.byte	0x04, 0x17
        /*002a*/ 	.short	(.L_217 - .L_216)
.L_216:
        /*002c*/ 	.word	0x00000000
        /*0030*/ 	.short	0x0001
        /*0032*/ 	.short	0x0008
        /*0034*/ 	.byte	0x00, 0xf5, 0x21, 0x00


	//----- nvinfo : EIATTR_KPARAM_INFO
	.align		4
.L_217:
        /*0038*/ 	.byte	0x04, 0x17
        /*003a*/ 	.short	(.L_219 - .L_218)
.L_218:
        /*003c*/ 	.word	0x00000000
        /*0040*/ 	.short	0x0000
        /*0042*/ 	.short	0x0000
        /*0044*/ 	.byte	0x00, 0xf5, 0x21, 0x00


	//----- nvinfo : EIATTR_SPARSE_MMA_MASK
	.align		4
.L_219:
        /*0048*/ 	.byte	0x03, 0x50
        /*004a*/ 	.short	0x0000


	//----- nvinfo : EIATTR_MAXREG_COUNT
	.align		4
        /*004c*/ 	.byte	0x03, 0x1b
        /*004e*/ 	.short	0x00ff


	//----- nvinfo : EIATTR_NUM_BARRIERS
	.align		4
        /*0050*/ 	.byte	0x02, 0x4c
        /*0052*/ 	.byte	0x01
	.zero		1


	//----- nvinfo : EIATTR_MERCURY_ISA_VERSION
	.align		4
        /*0054*/ 	.byte	0x03, 0x5f
        /*0056*/ 	.short	0x0101


	//----- nvinfo : EIATTR_VRC_CTA_INIT_COUNT
	.align		4
        /*0058*/ 	.byte	0x02, 0x4a
	.zero		1
	.zero		1


	//----- nvinfo : EIATTR_EXIT_INSTR_OFFSETS
	.align		4
        /*005c*/ 	.byte	0x04, 0x1c
        /*005e*/ 	.short	(.L_221 - .L_220)


	//   ....[0]....
.L_220:
        /*0060*/ 	.word	0x00000720


	//   ....[1]....
        /*0064*/ 	.word	0x000008e0


	//----- nvinfo : EIATTR_CRS_STACK_SIZE
	.align		4
.L_221:
        /*0068*/ 	.byte	0x04, 0x1e
        /*006a*/ 	.short	(.L_223 - .L_222)
.L_222:
        /*006c*/ 	.word	0x00000000


	//----- nvinfo : EIATTR_CBANK_PARAM_SIZE
	.align		4
.L_223:
        /*0070*/ 	.byte	0x03, 0x19
        /*0072*/ 	.short	0x0020


	//----- nvinfo : EIATTR_PARAM_CBANK
	.align		4
        /*0074*/ 	.byte	0x04, 0x0a
        /*0076*/ 	.short	(.L_225 - .L_224)
	.align		4
.L_224:
        /*0078*/ 	.word	index@(.nv.constant0._ZN3lux4cuda18softmax_f32_kernelEPKfPfmm)
        /*007c*/ 	.short	0x0380
        /*007e*/ 	.short	0x0020


	//----- nvinfo : EIATTR_SW_WAR
	.align		4
.L_225:
        /*0080*/ 	.byte	0x04, 0x36
        /*0082*/ 	.short	(.L_227 - .L_226)
.L_226:
        /*0084*/ 	.word	0x00000008
.L_227:


//--------------------- .nv.info._ZN3lux4cuda15gelu_f32_kernelEPKfPfm --------------------------
	.section	.nv.info._ZN3lux4cuda15gelu_f32_kernelEPKfPfm,"",@"SHT_CUDA_INFO"
	.sectionflags	@""
	.align	4


	//----- nvinfo : EIATTR_CUDA_API_VERSION
	.align		4
        /*0000*/ 	.byte	0x04, 0x37
        /*0002*/ 	.short	(.L_229 - .L_228)
.L_228:
        /*0004*/ 	.word	0x00000082


	//----- nvinfo : EIATTR_KPARAM_INFO
	.align		4
.L_229:
        /*0008*/ 	.byte	0x04, 0x17
        /*000a*/ 	.short	(.L_231 - .L_230)
.L_230:
        /*000c*/ 	.word	0x00000000
        /*0010*/ 	.short	0x0002
        /*0012*/ 	.short	0x0010
        /*0014*/ 	.byte	0x00, 0xf0, 0x21, 0x00


	//----- nvinfo : EIATTR_KPARAM_INFO
	.align		4
.L_231:
        /*0018*/ 	.byte	0x04, 0x17
        /*001a*/ 	.short	(.L_233 - .L_232)
.L_232:
        /*001c*/ 	.word	0x00000000
        /*0020*/ 	.short	0x0001
        /*0022*/ 	.short	0x0008
        /*0024*/ 	.byte	0x00, 0xf5, 0x21, 0x00


	//----- nvinfo : EIATTR_KPARAM_INFO
	.align		4
.L_233:
        /*0028*/ 	.byte	0x04, 0x17
        /*002a*/ 	.short	(.L_235 - .L_234)
.L_234:
        /*002c*/ 	.word	0x00000000
        /*0030*/ 	.short	0x0000
        /*0032*/ 	.short	0x0000
        /*0034*/ 	.byte	0x00, 0xf5, 0x21, 0x00


	//----- nvinfo : EIATTR_SPARSE_MMA_MASK
	.align		4
.L_235:
        /*0038*/ 	.byte	0x03, 0x50
        /*003a*/ 	.short	0x0000


	//----- nvinfo : EIATTR_MAXREG_COUNT
	.align		4
        /*003c*/ 	.byte	0x03, 0x1b
        /*003e*/ 	.short	0x00ff


	//----- nvinfo : EIATTR_MERCURY_ISA_VERSION
	.align		4
        /*0040*/ 	.byte	0x03, 0x5f
        /*0042*/ 	.short	0x0101


	//----- nvinfo : EIATTR_VRC_CTA_INIT_COUNT
	.align		4
        /*0044*/ 	.byte	0x02, 0x4a
	.zero		1
	.zero		1


	//----- nvinfo : EIATTR_EXIT_INSTR_OFFSETS
	.align		4
        /*0048*/ 	.byte	0x04, 0x1c
        /*004a*/ 	.short	(.L_237 - .L_236)


	//   ....[0]....
.L_236:
        /*004c*/ 	.word	0x00000080


	//   ....[1]....
        /*0050*/ 	.word	0x000002b0


	//----- nvinfo : EIATTR_CBANK_PARAM_SIZE
	.align		4
.L_237:
        /*0054*/ 	.byte	0x03, 0x19
        /*0056*/ 	.short	0x0018


	//----- nvinfo : EIATTR_PARAM_CBANK
	.align		4
        /*0058*/ 	.byte	0x04, 0x0a
        /*005a*/ 	.short	(.L_239 - .L_238)
	.align		4
.L_238:
        /*005c*/ 	.word	index@(.nv.constant0._ZN3lux4cuda15gelu_f32_kernelEPKfPfm)
        /*0060*/ 	.short	0x0380
        /*0062*/ 	.short	0x0018


	//----- nvinfo : EIATTR_SW_WAR
	.align		4
.L_239:
        /*0064*/ 	.byte	0x04, 0x36
        /*0066*/ 	.short	(.L_241 - .L_240)
.L_240:
        /*0068*/ 	.word	0x00000008
.L_241:


//--------------------- .nv.info._ZN3lux4cuda15relu_f32_kernelEPKfPfm --------------------------
	.section	.nv.info._ZN3lux4cuda15relu_f32_kernelEPKfPfm,"",@"SHT_CUDA_INFO"
	.sectionflags	@""
	.align	4


	//----- nvinfo : EIATTR_CUDA_API_VERSION
	.align		4
        /*0000*/ 	.byte	0x04, 0x37
        /*0002*/ 	.short	(.L_243 - .L_242)
.L_242:
        /*0004*/ 	.word	0x00000082


	//----- nvinfo : EIATTR_KPARAM_INFO
	.align		4
.L_243:
        /*0008*/ 	.byte	0x04, 0x17
        /*000a*/ 	.short	(.L_245 - .L_244)
.L_244:
        /*000c*/ 	.word	0x00000000
        /*0010*/ 	.short	0x0002
        /*0012*/ 	.short	0x0010
        /*0014*/ 	.byte	0x00, 0xf0, 0x21, 0x00


	//----- nvinfo : EIATTR_KPARAM_INFO
	.align		4
.L_245:
        /*0018*/ 	.byte	0x04, 0x17
        /*001a*/ 	.short	(.L_247 - .L_246)
.L_246:
        /*001c*/ 	.word	0x00000000
        /*0020*/ 	.short	0x0001
        /*0022*/ 	.short	0x0008
        /*0024*/ 	.byte	0x00, 0xf5, 0x21, 0x00


	//----- nvinfo : EIATTR_KPARAM_INFO
	.align		4
.L_247:
        /*0028*/ 	.byte	0x04, 0x17
        /*002a*/ 	.short	(.L_249 - .L_248)
.L_248:
        /*002c*/ 	.word	0x00000000
        /*0030*/ 	.short	0x0000
        /*0032*/ 	.short	0x0000
        /*0034*/ 	.byte	0x00, 0xf5, 0x21, 0x00


	//----- nvinfo : EIATTR_SPARSE_MMA_MASK
	.align		4
.L_249:
        /*0038*/ 	.byte	0x03, 0x50
        /*003a*/ 	.short	0x0000


	//----- nvinfo : EIATTR_MAXREG_COUNT
	.align		4
        /*003c*/ 	.byte	0x03, 0x1b
        /*003e*/ 	.short	0x00ff


	//----- nvinfo : EIATTR_MERCURY_ISA_VERSION
	.align		4
        /*0040*/ 	.byte	0x03, 0x5f
        /*0042*/ 	.short	0x0101


	//----- nvinfo : EIATTR_VRC_CTA_INIT_COUNT
	.align		4
        /*0044*/ 	.byte	0x02, 0x4a
	.zero		1
	.zero		1


	//----- nvinfo : EIATTR_EXIT_INSTR_OFFSETS
	.align		4
        /*0048*/ 	.byte	0x04, 0x1c
        /*004a*/ 	.short	(.L_251 - .L_250)


	//   ....[0]....
.L_250:
        /*004c*/ 	.word	0x00000080


	//   ....[1]....
        /*0050*/ 	.word	0x00000140


	//----- nvinfo : EIATTR_CBANK_PARAM_SIZE
	.align		4
.L_251:
        /*0054*/ 	.byte	0x03, 0x19
        /*0056*/ 	.short	0x0018


	//----- nvinfo : EIATTR_PARAM_CBANK
	.align		4
        /*0058*/ 	.byte	0x04, 0x0a
        /*005a*/ 	.short	(.L_253 - .L_252)
	.align		4
.L_252:
        /*005c*/ 	.word	index@(.nv.constant0._ZN3lux4cuda15relu_f32_kernelEPKfPfm)
        /*0060*/ 	.short	0x0380
        /*0062*/ 	.short	0x0018


	//----- nvinfo : EIATTR_SW_WAR
	.align		4
.L_253:
        /*0064*/ 	.byte	0x04, 0x36
        /*0066*/ 	.short	(.L_255 - .L_254)
.L_254:
        /*0068*/ 	.word	0x00000008
.L_255:


//--------------------- .nv.info._ZN3lux4cuda18sigmoid_f32_kernelEPKfPfm --------------------------
	.section	.nv.info._ZN3lux4cuda18sigmoid_f32_kernelEPKfPfm,"",@"SHT_CUDA_INFO"
	.sectionflags	@""
	.align	4


	//----- nvinfo : EIATTR_CUDA_API_VERSION
	.align		4
        /*0000*/ 	.byte	0x04, 0x37
        /*0002*/ 	.short	(.L_257 - .L_256)
.L_256:
        /*0004*/ 	.word	0x00000082


	//----- nvinfo : EIATTR_KPARAM_INFO
	.align		4
.L_257:
        /*0008*/ 	.byte	0x04, 0x17
        /*000a*/ 	.short	(.L_259 - .L_258)
.L_258:
        /*000c*/ 	.word	0x00000000
        /*0010*/ 	.short	0x0002
        /*0012*/ 	.short	0x0010
        /*0014*/ 	.byte	0x00, 0xf0, 0x21, 0x00


	//----- nvinfo : EIATTR_KPARAM_INFO
	.align		4
.L_259:
        /*0018*/ 	.byte	0x04, 0x17
        /*001a*/ 	.short	(.L_261 - .L_260)
.L_260:
        /*001c*/ 	.word	0x00000000
        /*0020*/ 	.short	0x0001
        /*0022*/ 	.short	0x0008
        /*0024*/ 	.byte	0x00, 0xf5, 0x21, 0x00


	//----- nvinfo : EIATTR_KPARAM_INFO
	.align		4
.L_261:
        /*0028*/ 	.byte	0x04, 0x17
        /*002a*/ 	.short	(.L_263 - .L_262)
.L_262:
        /*002c*/ 	.word	0x00000000
        /*0030*/ 	.short	0x0000
        /*0032*/ 	.short	0x0000
        /*0034*/ 	.byte	0x00, 0xf5, 0x21, 0x00


	//----- nvinfo : EIATTR_SPARSE_MMA_MASK
	.align		4
.L_263:
        /*0038*/ 	.byte	0x03, 0x50
        /*003a*/ 	.short	0x0000


	//----- nvinfo : EIATTR_MAXREG_COUNT
	.align		4
        /*003c*/ 	.byte	0x03, 0x1b
        /*003e*/ 	.short	0x00ff


	//----- nvinfo : EIATTR_MERCURY_ISA_VERSION
	.align		4
        /*0040*/ 	.byte	0x03, 0x5f
        /*0042*/ 	.short	0x0101


	//----- nvinfo : EIATTR_VRC_CTA_INIT_COUNT
	.align		4
        /*0044*/ 	.byte	0x02, 0x4a
	.zero		1
	.zero		1


	//----- nvinfo : EIATTR_EXIT_INSTR_OFFSETS
	.align		4
        /*0048*/ 	.byte	0x04, 0x1c
        /*004a*/ 	.short	(.L_265 - .L_264)


	//   ....[0]....
.L_264:
        /*004c*/ 	.word	0x00000080


	//   ....[1]....
        /*0050*/ 	.word	0x000002c0


	//----- nvinfo : EIATTR_CRS_STACK_SIZE
	.align		4
.L_265:
        /*0054*/ 	.byte	0x04, 0x1e
        /*0056*/ 	.short	(.L_267 - .L_266)
.L_266:
        /*0058*/ 	.word	0x00000000


	//----- nvinfo : EIATTR_CBANK_PARAM_SIZE
	.align		4
.L_267:
        /*005c*/ 	.byte	0x03, 0x19
        /*005e*/ 	.short	0x0018


	//----- nvinfo : EIATTR_PARAM_CBANK
	.align		4
        /*0060*/ 	.byte	0x04, 0x0a
        /*0062*/ 	.short	(.L_269 - .L_268)
	.align		4
.L_268:
        /*0064*/ 	.word	index@(.nv.constant0._ZN3lux4cuda18sigmoid_f32_kernelEPKfPfm)
        /*0068*/ 	.short	0x0380
        /*006a*/ 	.short	0x0018


	//----- nvinfo : EIATTR_SW_WAR
	.align		4
.L_269:
        /*006c*/ 	.byte	0x04, 0x36
        /*006e*/ 	.short	(.L_271 - .L_270)
.L_270:
        /*0070*/ 	.word	0x00000008
.L_271:


//--------------------- .nv.info._ZN3lux4cuda15tanh_f32_kernelEPKfPfm --------------------------
	.section	.nv.info._ZN3lux4cuda15tanh_f32_kernelEPKfPfm,"",@"SHT_CUDA_INFO"
	.sectionflags	@""
	.align	4


	//----- nvinfo : EIATTR_CUDA_API_VERSION
	.align		4
        /*0000*/ 	.byte	0x04, 0x37
        /*0002*/ 	.short	(.L_273 - .L_272)
.L_272:
        /*0004*/ 	.word	0x00000082


	//----- nvinfo : EIATTR_KPARAM_INFO
	.align		4
.L_273:
        /*0008*/ 	.byte	0x04, 0x17
        /*000a*/ 	.short	(.L_275 - .L_274)
.L_274:
        /*000c*/ 	.word	0x00000000
        /*0010*/ 	.short	0x0002
        /*0012*/ 	.short	0x0010
        /*0014*/ 	.byte	0x00, 0xf0, 0x21, 0x00


	//----- nvinfo : EIATTR_KPARAM_INFO
	.align		4
.L_275:
        /*0018*/ 	.byte	0x04, 0x17
        /*001a*/ 	.short	(.L_277 - .L_276)
.L_276:
        /*001c*/ 	.word	0x00000000
        /*0020*/ 	.short	0x0001
        /*0022*/ 	.short	0x0008
        /*0024*/ 	.byte	0x00, 0xf5, 0x21, 0x00


	//----- nvinfo : EIATTR_KPARAM_INFO
	.align		4
.L_277:
        /*0028*/ 	.byte	0x04, 0x17
        /*002a*/ 	.short	(.L_279 - .L_278)
.L_278:
        /*002c*/ 	.word	0x00000000
        /*0030*/ 	.short	0x0000
        /*0032*/ 	.short	0x0000
        /*0034*/ 	.byte	0x00, 0xf5, 0x21, 0x00


	//----- nvinfo : EIATTR_SPARSE_MMA_MASK
	.align		4
.L_279:
        /*0038*/ 	.byte	0x03, 0x50
        /*003a*/ 	.short	0x0000


	//----- nvinfo : EIATTR_MAXREG_COUNT
	.align		4
        /*003c*/ 	.byte	0x03, 0x1b
        /*003e*/ 	.short	0x00ff


	//----- nvinfo : EIATTR_MERCURY_ISA_VERSION
	.align		4
        /*0040*/ 	.byte	0x03, 0x5f
        /*0042*/ 	.short	0x0101


	//----- nvinfo : EIATTR_VRC_CTA_INIT_COUNT
	.align		4
        /*0044*/ 	.byte	0x02, 0x4a
	.zero		1
	.zero		1


	//----- nvinfo : EIATTR_EXIT_INSTR_OFFSETS
	.align		4
        /*0048*/ 	.byte	0x04, 0x1c
        /*004a*/ 	.short	(.L_281 - .L_280)


	//   ....[0]....
.L_280:
        /*004c*/ 	.word	0x00000080


	//   ....[1]....
        /*0050*/ 	.word	0x00000240


	//----- nvinfo : EIATTR_CBANK_PARAM_SIZE
	.align		4
.L_281:
        /*0054*/ 	.byte	0x03, 0x19
        /*0056*/ 	.short	0x0018


	//----- nvinfo : EIATTR_PARAM_CBANK
	.align		4
        /*0058*/ 	.byte	0x04, 0x0a
        /*005a*/ 	.short	(.L_283 - .L_282)
	.align		4
.L_282:
        /*005c*/ 	.word	index@(.nv.constant0._ZN3lux4cuda15tanh_f32_kernelEPKfPfm)
        /*0060*/ 	.short	0x0380
        /*0062*/ 	.short	0x0018


	//----- nvinfo : EIATTR_SW_WAR
	.align		4
.L_283:
        /*0064*/ 	.byte	0x04, 0x36
        /*0066*/ 	.short	(.L_285 - .L_284)
.L_284:
        /*0068*/ 	.word	0x00000008
.L_285:


//--------------------- .nv.info._ZN3lux4cuda15sqrt_f32_kernelEPKfPfm --------------------------
	.section	.nv.info._ZN3lux4cuda15sqrt_f32_kernelEPKfPfm,"",@"SHT_CUDA_INFO"
	.sectionflags	@""
	.align	4


	//----- nvinfo : EIATTR_CUDA_API_VERSION
	.align		4
        /*0000*/ 	.byte	0x04, 0x37
        /*0002*/ 	.short	(.L_287 - .L_286)
.L_286:
        /*0004*/ 	.word	0x00000082


	//----- nvinfo : EIATTR_KPARAM_INFO
	.align		4
.L_287:
        /*0008*/ 	.byte	0x04, 0x17
        /*000a*/ 	.short	(.L_289 - .L_288)
.L_288:
        /*000c*/ 	.word	0x00000000
        /*0010*/ 	.short	0x0002
        /*0012*/ 	.short	0x0010
        /*0014*/ 	.byte	0x00, 0xf0, 0x21, 0x00


	//----- nvinfo : EIATTR_KPARAM_INFO
	.align		4
.L_289:
        /*0018*/ 	.byte	0x04, 0x17
        /*001a*/ 	.short	(.L_291 - .L_290)
.L_290:
        /*001c*/ 	.word	0x00000000
        /*0020*/ 	.short	0x0001
        /*0022*/ 	.short	0x0008
        /*0024*/ 	.byte	0x00, 0xf5, 0x21, 0x00


	//----- nvinfo : EIATTR_KPARAM_INFO
	.align		4
.L_291:
        /*0028*/ 	.byte	0x04, 0x17
        /*002a*/ 	.short	(.L_293 - .L_292)
.L_292:
        /*002c*/ 	.word	0x00000000
        /*0030*/ 	.short	0x0000
        /*0032*/ 	.short	0x0000
        /*0034*/ 	.byte	0x00, 0xf5, 0x21, 0x00


	//----- nvinfo : EIATTR_SPARSE_MMA_MASK
	.align		4
.L_293:
        /*0038*/ 	.byte	0x03, 0x50
        /*003a*/ 	.short	0x0000


	//----- nvinfo : EIATTR_MAXREG_COUNT
	.align		4
        /*003c*/ 	.byte	0x03, 0x1b
        /*003e*/ 	.short	0x00ff


	//----- nvinfo : EIATTR_MERCURY_ISA_VERSION
	.align		4
        /*0040*/ 	.byte	0x03, 0x5f
        /*0042*/ 	.short	0x0101


	//----- nvinfo : EIATTR_VRC_CTA_INIT_COUNT
	.align		4
        /*0044*/ 	.byte	0x02, 0x4a
	.zero		1
	.zero		1


	//----- nvinfo : EIATTR_EXIT_INSTR_OFFSETS
	.align		4
        /*0048*/ 	.byte	0x04, 0x1c
        /*004a*/ 	.short	(.L_295 - .L_294)


	//   ....[0]....
.L_294:
        /*004c*/ 	.word	0x00000080


	//   ....[1]....
        /*0050*/ 	.word	0x00000210


	//----- nvinfo : EIATTR_CRS_STACK_SIZE
	.align		4
.L_295:
        /*0054*/ 	.byte	0x04, 0x1e
        /*0056*/ 	.short	(.L_297 - .L_296)
.L_296:
        /*0058*/ 	.word	0x00000000


	//----- nvinfo : EIATTR_CBANK_PARAM_SIZE
	.align		4
.L_297:
        /*005c*/ 	.byte	0x03, 0x19
        /*005e*/ 	.short	0x0018


	//----- nvinfo : EIATTR_PARAM_CBANK
	.align		4
        /*0060*/ 	.byte	0x04, 0x0a
        /*0062*/ 	.short	(.L_299 - .L_298)
	.align		4
.L_298:
        /*0064*/ 	.word	index@(.nv.constant0._ZN3lux4cuda15sqrt_f32_kernelEPKfPfm)
        /*0068*/ 	.short	0x0380
        /*006a*/ 	.short	0x0018


	//----- nvinfo : EIATTR_SW_WAR
	.align		4
.L_299:
        /*006c*/ 	.byte	0x04, 0x36
        /*006e*/ 	.short	(.L_301 - .L_300)
.L_300:
        /*0070*/ 	.word	0x00000008
.L_301:


//--------------------- .nv.info._ZN3lux4cuda14log_f32_kernelEPKfPfm --------------------------
	.section	.nv.info._ZN3lux4cuda14log_f32_kernelEPKfPfm,"",@"SHT_CUDA_INFO"
	.sectionflags	@""
	.align	4


	//----- nvinfo : EIATTR_CUDA_API_VERSION
	.align		4
        /*0000*/ 	.byte	0x04, 0x37
        /*0002*/ 	.short	(.L_303 - .L_302)
.L_302:
        /*0004*/ 	.word	0x00000082


	//----- nvinfo : EIATTR_KPARAM_INFO
	.align		4
.L_303:
        /*0008*/ 	.byte	0x04, 0x17
        /*000a*/ 	.short	(.L_305 - .L_304)
.L_304:
        /*000c*/ 	.word	0x00000000
        /*0010*/ 	.short	0x0002
        /*0012*/ 	.short	0x0010
        /*0014*/ 	.byte	0x00, 0xf0, 0x21, 0x00


	//----- nvinfo : EIATTR_KPARAM_INFO
	.align		4
.L_305:
        /*0018*/ 	.byte	0x04, 0x17
        /*001a*/ 	.short	(.L_307 - .L_306)
.L_306:
        /*001c*/ 	.word	0x00000000
        /*0020*/ 	.short	0x0001
        /*0022*/ 	.short	0x0008
        /*0024*/ 	.byte	0x00, 0xf5, 0x21, 0x00


	//----- nvinfo : EIATTR_KPARAM_INFO
	.align		4
.L_307:
        /*0028*/ 	.byte	0x04, 0x17
        /*002a*/ 	.short	(.L_309 - .L_308)
.L_308:
        /*002c*/ 	.word	0x00000000
        /*0030*/ 	.short	0x0000
        /*0032*/ 	.short	0x0000
        /*0034*/ 	.byte	0x00, 0xf5, 0x21, 0x00


	//----- nvinfo : EIATTR_SPARSE_MMA_MASK
	.align		4
.L_309:
        /*0038*/ 	.byte	0x03, 0x50
        /*003a*/ 	.short	0x0000


	//----- nvinfo : EIATTR_MAXREG_COUNT
	.align		4
        /*003c*/ 	.byte	0x03, 0x1b
        /*003e*/ 	.short	0x00ff


	//----- nvinfo : EIATTR_MERCURY_ISA_VERSION
	.align		4
        /*0040*/ 	.byte	0x03, 0x5f
        /*0042*/ 	.short	0x0101


	//----- nvinfo : EIATTR_VRC_CTA_INIT_COUNT
	.align		4
        /*0044*/ 	.byte	0x02, 0x4a
	.zero		1
	.zero		1


	//----- nvinfo : EIATTR_EXIT_INSTR_OFFSETS
	.align		4
        /*0048*/ 	.byte	0x04, 0x1c
        /*004a*/ 	.short	(.L_311 - .L_310)


	//   ....[0]....
.L_310:
        /*004c*/ 	.word	0x00000080


	//   ....[1]....
        /*0050*/ 	.word	0x000002d0


	//----- nvinfo : EIATTR_CBANK_PARAM_SIZE
	.align		4
.L_311:
        /*0054*/ 	.byte	0x03, 0x19
        /*0056*/ 	.short	0x0018


	//----- nvinfo : EIATTR_PARAM_CBANK
	.align		4
        /*0058*/ 	.byte	0x04, 0x0a
        /*005a*/ 	.short	(.L_313 - .L_312)
	.align		4
.L_312:
        /*005c*/ 	.word	index@(.nv.constant0._ZN3lux4cuda14log_f32_kernelEPKfPfm)
        /*0060*/ 	.short	0x0380
        /*0062*/ 	.short	0x0018


	//----- nvinfo : EIATTR_SW_WAR
	.align		4
.L_313:
        /*0064*/ 	.byte	0x04, 0x36
        /*0066*/ 	.short	(.L_315 - .L_314)
.L_314:
        /*0068*/ 	.word	0x00000008
.L_315:


//--------------------- .nv.info._ZN3lux4cuda14exp_f32_kernelEPKfPfm --------------------------
	.section	.nv.info._ZN3lux4cuda14exp_f32_kernelEPKfPfm,"",@"SHT_CUDA_INFO"
	.sectionflags	@""
	.align	4


	//----- nvinfo : EIATTR_CUDA_API_VERSION
	.align		4
        /*0000*/ 	.byte	0x04, 0x37
        /*0002*/ 	.short	(.L_317 - .L_316)
.L_316:
        /*0004*/ 	.word	0x00000082


	//----- nvinfo : EIATTR_KPARAM_INFO
	.align		4
.L_317:
        /*0008*/ 	.byte	0x04, 0x17
        /*000a*/ 	.short	(.L_319 - .L_318)
.L_318:
        /*000c*/ 	.word	0x00000000
        /*0010*/ 	.short	0x0002
        /*0012*/ 	.short	0x0010
        /*0014*/ 	.byte	0x00, 0xf0, 0x21, 0x00


	//----- nvinfo : EIATTR_KPARAM_INFO
	.align		4
.L_319:
        /*0018*/ 	.byte	0x04, 0x17
        /*001a*/ 	.short	(.L_321 - .L_320)
.L_320:
        /*001c*/ 	.word	0x00000000
        /*0020*/ 	.short	0x0001
        /*0022*/ 	.short	0x0008
        /*0024*/ 	.byte	0x00, 0xf5, 0x21, 0x00


	//----- nvinfo : EIATTR_KPARAM_INFO
	.align		4
.L_321:
        /*0028*/ 	.byte	0x04, 0x17
        /*002a*/ 	.short	(.L_323 - .L_322)
.L_322:
        /*002c*/ 	.word	0x00000000
        /*0030*/ 	.short	0x0000
        /*0032*/ 	.short	0x0000
        /*0034*/ 	.byte	0x00, 0xf5, 0x21, 0x00


	//----- nvinfo : EIATTR_SPARSE_MMA_MASK
	.align		4
.L_323:
        /*0038*/ 	.byte	0x03, 0x50
        /*003a*/ 	.short	0x0000


	//----- nvinfo : EIATTR_MAXREG_COUNT
	.align		4
        /*003c*/ 	.byte	0x03, 0x1b
        /*003e*/ 	.short	0x00ff


	//----- nvinfo : EIATTR_MERCURY_ISA_VERSION
	.align		4
        /*0040*/ 	.byte	0x03, 0x5f
        /*0042*/ 	.short	0x0101


	//----- nvinfo : EIATTR_VRC_CTA_INIT_COUNT
	.align		4
        /*0044*/ 	.byte	0x02, 0x4a
	.zero		1
	.zero		1


	//----- nvinfo : EIATTR_EXIT_INSTR_OFFSETS
	.align		4
        /*0048*/ 	.byte	0x04, 0x1c
        /*004a*/ 	.short	(.L_325 - .L_324)


	//   ....[0]....
.L_324:
        /*004c*/ 	.word	0x00000080


	//   ....[1]....
        /*0050*/ 	.word	0x000001d0


	//----- nvinfo : EIATTR_CBANK_PARAM_SIZE
	.align		4
.L_325:
        /*0054*/ 	.byte	0x03, 0x19
        /*0056*/ 	.short	0x0018


	//----- nvinfo : EIATTR_PARAM_CBANK
	.align		4
        /*0058*/ 	.byte	0x04, 0x0a
        /*005a*/ 	.short	(.L_327 - .L_326)
	.align		4
.L_326:
        /*005c*/ 	.word	index@(.nv.constant0._ZN3lux4cuda14exp_f32_kernelEPKfPfm)
        /*0060*/ 	.short	0x0380
        /*0062*/ 	.short	0x0018


	//----- nvinfo : EIATTR_SW_WAR
	.align		4
.L_327:
        /*0064*/ 	.byte	0x04, 0x36
        /*0066*/ 	.short	(.L_329 - .L_328)
.L_328:
        /*0068*/ 	.word	0x00000008
.L_329:


//--------------------- .nv.info._ZN3lux4cuda14div_f32_kernelEPKfS2_Pfm --------------------------
	.section	.nv.info._ZN3lux4cuda14div_f32_kernelEPKfS2_Pfm,"",@"SHT_CUDA_INFO"
	.sectionflags	@""
	.align	4


	//----- nvinfo : EIATTR_CUDA_API_VERSION
	.align		4
        /*0000*/ 	.byte	0x04, 0x37
        /*0002*/ 	.short	(.L_331 - .L_330)
.L_330:
        /*0004*/ 	.word	0x00000082


	//----- nvinfo : EIATTR_KPARAM_INFO
	.align		4
.L_331:
        /*0008*/ 	.byte	0x04, 0x17
        /*000a*/ 	.short	(.L_333 - .L_332)
.L_332:
        /*000c*/ 	.word	0x00000000
        /*0010*/ 	.short	0x0003
        /*0012*/ 	.short	0x0018
        /*0014*/ 	.byte	0x00, 0xf0, 0x21, 0x00


	//----- nvinfo : EIATTR_KPARAM_INFO
	.align		4
.L_333:
        /*0018*/ 	.byte	0x04, 0x17
        /*001a*/ 	.short	(.L_335 - .L_334)
.L_334:
        /*001c*/ 	.word	0x00000000
        /*0020*/ 	.short	0x0002
        /*0022*/ 	.short	0x0010
        /*0024*/ 	.byte	0x00, 0xf5, 0x21, 0x00


	//----- nvinfo : EIATTR_KPARAM_INFO
	.align		4
.L_335:
        /*0028*/ 	.byte	0x04, 0x17
        /*002a*/ 	.short	(.L_337 - .L_336)
.L_336:
        /*002c*/ 	.word	0x00000000
        /*0030*/ 	.short	0x0001
        /*0032*/ 	.short	0x0008
        /*0034*/ 	.byte	0x00, 0xf5, 0x21, 0x00


	//----- nvinfo : EIATTR_KPARAM_INFO
	.align		4
.L_337:
        /*0038*/ 	.byte	0x04, 0x17
        /*003a*/ 	.short	(.L_339 - .L_338)
.L_338:
        /*003c*/ 	.word	0x00000000
        /*0040*/ 	.short	0x0000
        /*0042*/ 	.short	0x0000
        /*0044*/ 	.byte	0x00, 0xf5, 0x21, 0x00


	//----- nvinfo : EIATTR_SPARSE_MMA_MASK
	.align		4
.L_339:
        /*0048*/ 	.byte	0x03, 0x50
        /*004a*/ 	.short	0x0000


	//----- nvinfo : EIATTR_MAXREG_COUNT
	.align		4
        /*004c*/ 	.byte	0x03, 0x1b
        /*004e*/ 	.short	0x00ff


	//----- nvinfo : EIATTR_MERCURY_ISA_VERSION
	.align		4
        /*0050*/ 	.byte	0x03, 0x5f
        /*0052*/ 	.short	0x0101


	//----- nvinfo : EIATTR_VRC_CTA_INIT_COUNT
	.align		4
        /*0054*/ 	.byte	0x02, 0x4a
	.zero		1
	.zero		1


	//----- nvinfo : EIATTR_EXIT_INSTR_OFFSETS
	.align		4
        /*0058*/ 	.byte	0x04, 0x1c
        /*005a*/ 	.short	(.L_341 - .L_340)


	//   ....[0]....
.L_340:
        /*005c*/ 	.word	0x00000080


	//   ....[1]....
        /*0060*/ 	.word	0x00000240


	//----- nvinfo : EIATTR_CRS_STACK_SIZE
	.align		4
.L_341:
        /*0064*/ 	.byte	0x04, 0x1e
        /*0066*/ 	.short	(.L_343 - .L_342)
.L_342:
        /*0068*/ 	.word	0x00000000


	//----- nvinfo : EIATTR_CBANK_PARAM_SIZE
	.align		4
.L_343:
        /*006c*/ 	.byte	0x03, 0x19
        /*006e*/ 	.short	0x0020


	//----- nvinfo : EIATTR_PARAM_CBANK
	.align		4
        /*0070*/ 	.byte	0x04, 0x0a
        /*0072*/ 	.short	(.L_345 - .L_344)
	.align		4
.L_344:
        /*0074*/ 	.word	index@(.nv.constant0._ZN3lux4cuda14div_f32_kernelEPKfS2_Pfm)
        /*0078*/ 	.short	0x0380
        /*007a*/ 	.short	0x0020


	//----- nvinfo : EIATTR_SW_WAR
	.align		4
.L_345:
        /*007c*/ 	.byte	0x04, 0x36
        /*007e*/ 	.short	(.L_347 - .L_346)
.L_346:
        /*0080*/ 	.word	0x00000008
.L_347:


//--------------------- .nv.info._ZN3lux4cuda14mul_f32_kernelEPKfS2_Pfm --------------------------
	.section	.nv.info._ZN3lux4cuda14mul_f32_kernelEPKfS2_Pfm,"",@"SHT_CUDA_INFO"
	.sectionflags	@""
	.align	4


	//----- nvinfo : EIATTR_CUDA_API_VERSION
	.align		4
        /*0000*/ 	.byte	0x04, 0x37
        /*0002*/ 	.short	(.L_349 - .L_348)
.L_348:
        /*0004*/ 	.word	0x00000082


	//----- nvinfo : EIATTR_KPARAM_INFO
	.align		4
.L_349:
        /*0008*/ 	.byte	0x04, 0x17
        /*000a*/ 	.short	(.L_351 - .L_350)
.L_350:
        /*000c*/ 	.word	0x00000000
        /*0010*/ 	.short	0x0003
        /*0012*/ 	.short	0x0018
        /*0014*/ 	.byte	0x00, 0xf0, 0x21, 0x00


	//----- nvinfo : EIATTR_KPARAM_INFO
	.align		4
.L_351:
        /*0018*/ 	.byte	0x04, 0x17
        /*001a*/ 	.short	(.L_353 - .L_352)
.L_352:
        /*001c*/ 	.word	0x00000000
        /*0020*/ 	.short	0x0002
        /*0022*/ 	.short	0x0010
        /*0024*/ 	.byte	0x00, 0xf5, 0x21, 0x00


	//----- nvinfo : EIATTR_KPARAM_INFO
	.align		4
.L_353:
        /*0028*/ 	.byte	0x04, 0x17
        /*002a*/ 	.short	(.L_355 - .L_354)
.L_354:
        /*002c*/ 	.word	0x00000000
        /*0030*/ 	.short	0x0001
        /*0032*/ 	.short	0x0008
        /*0034*/ 	.byte	0x00, 0xf5, 0x21, 0x00


	//----- nvinfo : EIATTR_KPARAM_INFO
	.align		4
.L_355:
        /*0038*/ 	.byte	0x04, 0x17
        /*003a*/ 	.short	(.L_357 - .L_356)
.L_356:
        /*003c*/ 	.word	0x00000000
        /*0040*/ 	.short	0x0000
        /*0042*/ 	.short	0x0000
        /*0044*/ 	.byte	0x00, 0xf5, 0x21, 0x00


	//----- nvinfo : EIATTR_SPARSE_MMA_MASK
	.align		4
.L_357:
        /*0048*/ 	.byte	0x03, 0x50
        /*004a*/ 	.short	0x0000


	//----- nvinfo : EIATTR_MAXREG_COUNT
	.align		4
        /*004c*/ 	.byte	0x03, 0x1b
        /*004e*/ 	.short	0x00ff


	//----- nvinfo : EIATTR_MERCURY_ISA_VERSION
	.align		4
        /*0050*/ 	.byte	0x03, 0x5f
        /*0052*/ 	.short	0x0101


	//----- nvinfo : EIATTR_VRC_CTA_INIT_COUNT
	.align		4
        /*0054*/ 	.byte	0x02, 0x4a
	.zero		1
	.zero		1


	//----- nvinfo : EIATTR_EXIT_INSTR_OFFSETS
	.align		4
        /*0058*/ 	.byte	0x04, 0x1c
        /*005a*/ 	.short	(.L_359 - .L_358)


	//   ....[0]....
.L_358:
        /*005c*/ 	.word	0x00000080


	//   ....[1]....
        /*0060*/ 	.word	0x00000180


	//----- nvinfo : EIATTR_CBANK_PARAM_SIZE
	.align		4
.L_359:
        /*0064*/ 	.byte	0x03, 0x19
        /*0066*/ 	.short	0x0020


	//----- nvinfo : EIATTR_PARAM_CBANK
	.align		4
        /*0068*/ 	.byte	0x04, 0x0a
        /*006a*/ 	.short	(.L_361 - .L_360)
	.align		4
.L_360:
        /*006c*/ 	.word	index@(.nv.constant0._ZN3lux4cuda14mul_f32_kernelEPKfS2_Pfm)
        /*0070*/ 	.short	0x0380
        /*0072*/ 	.short	0x0020


	//----- nvinfo : EIATTR_SW_WAR
	.align		4
.L_361:
        /*0074*/ 	.byte	0x04, 0x36
        /*0076*/ 	.short	(.L_363 - .L_362)
.L_362:
        /*0078*/ 	.word	0x00000008
.L_363:


//--------------------- .nv.info._ZN3lux4cuda14sub_f32_kernelEPKfS2_Pfm --------------------------
	.section	.nv.info._ZN3lux4cuda14sub_f32_kernelEPKfS2_Pfm,"",@"SHT_CUDA_INFO"
	.sectionflags	@""
	.align	4


	//----- nvinfo : EIATTR_CUDA_API_VERSION
	.align		4
        /*0000*/ 	.byte	0x04, 0x37
        /*0002*/ 	.short	(.L_365 - .L_364)
.L_364:
        /*0004*/ 	.word	0x00000082


	//----- nvinfo : EIATTR_KPARAM_INFO
	.align		4
.L_365:
        /*0008*/ 	.byte	0x04, 0x17
        /*000a*/ 	.short	(.L_367 - .L_366)
.L_366:
        /*000c*/ 	.word	0x00000000
        /*0010*/ 	.short	0x0003
        /*0012*/ 	.short	0x0018
        /*0014*/ 	.byte	0x00, 0xf0, 0x21, 0x00


	//----- nvinfo : EIATTR_KPARAM_INFO
	.align		4
.L_367:
        /*0018*/ 	.byte	0x04, 0x17
        /*001a*/ 	.short	(.L_369 - .L_368)
.L_368:
        /*001c*/ 	.word	0x00000000
        /*0020*/ 	.short	0x0002
        /*0022*/ 	.short	0x0010
        /*0024*/ 	.byte	0x00, 0xf5, 0x21, 0x00


	//----- nvinfo : EIATTR_KPARAM_INFO
	.align		4
.L_369:
        /*0028*/ 	.byte	0x04, 0x17
        /*002a*/ 	.short	(.L_371 - .L_370)
.L_370:
        /*002c*/ 	.word	0x00000000
        /*0030*/ 	.short	0x0001
        /*0032*/ 	.short	0x0008
        /*0034*/ 	.byte	0x00, 0xf5, 0x21, 0x00


	//----- nvinfo : EIATTR_KPARAM_INFO
	.align		4
.L_371:
        /*0038*/ 	.byte	0x04, 0x17
        /*003a*/ 	.short	(.L_373 - .L_372)
.L_372:
        /*003c*/ 	.word	0x00000000
        /*0040*/ 	.short	0x0000
        /*0042*/ 	.short	0x0000
        /*0044*/ 	.byte	0x00, 0xf5, 0x21, 0x00


	//----- nvinfo : EIATTR_SPARSE_MMA_MASK
	.align		4
.L_373:
        /*0048*/ 	.byte	0x03, 0x50
        /*004a*/ 	.short	0x0000


	//----- nvinfo : EIATTR_MAXREG_COUNT
	.align		4
        /*004c*/ 	.byte	0x03, 0x1b
        /*004e*/ 	.short	0x00ff


	//----- nvinfo : EIATTR_MERCURY_ISA_VERSION
	.align		4
        /*0050*/ 	.byte	0x03, 0x5f
        /*0052*/ 	.short	0x0101


	//----- nvinfo : EIATTR_VRC_CTA_INIT_COUNT
	.align		4
        /*0054*/ 	.byte	0x02, 0x4a
	.zero		1
	.zero		1


	//----- nvinfo : EIATTR_EXIT_INSTR_OFFSETS
	.align		4
        /*0058*/ 	.byte	0x04, 0x1c
        /*005a*/ 	.short	(.L_375 - .L_374)


	//   ....[0]....
.L_374:
        /*005c*/ 	.word	0x00000080


	//   ....[1]....
        /*0060*/ 	.word	0x00000180


	//----- nvinfo : EIATTR_CBANK_PARAM_SIZE
	.align		4
.L_375:
        /*0064*/ 	.byte	0x03, 0x19
        /*0066*/ 	.short	0x0020


	//----- nvinfo : EIATTR_PARAM_CBANK
	.align		4
        /*0068*/ 	.byte	0x04, 0x0a
        /*006a*/ 	.short	(.L_377 - .L_376)
	.align		4
.L_376:
        /*006c*/ 	.word	index@(.nv.constant0._ZN3lux4cuda14sub_f32_kernelEPKfS2_Pfm)
        /*0070*/ 	.short	0x0380
        /*0072*/ 	.short	0x0020


	//----- nvinfo : EIATTR_SW_WAR
	.align		4
.L_377:
        /*0074*/ 	.byte	0x04, 0x36
        /*0076*/ 	.short	(.L_379 - .L_378)
.L_378:
        /*0078*/ 	.word	0x00000008
.L_379:


//--------------------- .nv.info._ZN3lux4cuda14add_f32_kernelEPKfS2_Pfm --------------------------
	.section	.nv.info._ZN3lux4cuda14add_f32_kernelEPKfS2_Pfm,"",@"SHT_CUDA_INFO"
	.sectionflags	@""
	.align	4


	//----- nvinfo : EIATTR_CUDA_API_VERSION
	.align		4
        /*0000*/ 	.byte	0x04, 0x37
        /*0002*/ 	.short	(.L_381 - .L_380)
.L_380:
        /*0004*/ 	.word	0x00000082


	//----- nvinfo : EIATTR_KPARAM_INFO
	.align		4
.L_381:
        /*0008*/ 	.byte	0x04, 0x17
        /*000a*/ 	.short	(.L_383 - .L_382)
.L_382:
        /*000c*/ 	.word	0x00000000
        /*0010*/ 	.short	0x0003
        /*0012*/ 	.short	0x0018
        /*0014*/ 	.byte	0x00, 0xf0, 0x21, 0x00


	//----- nvinfo : EIATTR_KPARAM_INFO
	.align		4
.L_383:
        /*0018*/ 	.byte	0x04, 0x17
        /*001a*/ 	.short	(.L_385 - .L_384)
.L_384:
        /*001c*/ 	.word	0x00000000
        /*0020*/ 	.short	0x0002
        /*0022*/ 	.short	0x0010
        /*0024*/ 	.byte	0x00, 0xf5, 0x21, 0x00


	//----- nvinfo : EIATTR_KPARAM_INFO
	.align		4
.L_385:
        /*0028*/ 	.byte	0x04, 0x17
        /*002a*/ 	.short	(.L_387 - .L_386)
.L_386:
        /*002c*/ 	.word	0x00000000
        /*0030*/ 	.short	0x0001
        /*0032*/ 	.short	0x0008
        /*0034*/ 	.byte	0x00, 0xf5, 0x21, 0x00


	//----- nvinfo : EIATTR_KPARAM_INFO
	.align		4
.L_387:
        /*0038*/ 	.byte	0x04, 0x17
        /*003a*/ 	.short	(.L_389 - .L_388)
.L_388:
        /*003c*/ 	.word	0x00000000
        /*0040*/ 	.short	0x0000
        /*0042*/ 	.short	0x0000
        /*0044*/ 	.byte	0x00, 0xf5, 0x21, 0x00


	//----- nvinfo : EIATTR_SPARSE_MMA_MASK
	.align		4
.L_389:
        /*0048*/ 	.byte	0x03, 0x50
        /*004a*/ 	.short	0x0000


	//----- nvinfo : EIATTR_MAXREG_COUNT
	.align		4
        /*004c*/ 	.byte	0x03, 0x1b
        /*004e*/ 	.short	0x00ff


	//----- nvinfo : EIATTR_MERCURY_ISA_VERSION
	.align		4
        /*0050*/ 	.byte	0x03, 0x5f
        /*0052*/ 	.short	0x0101


	//----- nvinfo : EIATTR_VRC_CTA_INIT_COUNT
	.align		4
        /*0054*/ 	.byte	0x02, 0x4a
	.zero		1
	.zero		1


	//----- nvinfo : EIATTR_EXIT_INSTR_OFFSETS
	.align		4
        /*0058*/ 	.byte	0x04, 0x1c
        /*005a*/ 	.short	(.L_391 - .L_390)


	//   ....[0]....
.L_390:
        /*005c*/ 	.word	0x00000080


	//   ....[1]....
        /*0060*/ 	.word	0x00000180


	//----- nvinfo : EIATTR_CBANK_PARAM_SIZE
	.align		4
.L_391:
        /*0064*/ 	.byte	0x03, 0x19
        /*0066*/ 	.short	0x0020


	//----- nvinfo : EIATTR_PARAM_CBANK
	.align		4
        /*0068*/ 	.byte	0x04, 0x0a
        /*006a*/ 	.short	(.L_393 - .L_392)
	.align		4
.L_392:
        /*006c*/ 	.word	index@(.nv.constant0._ZN3lux4cuda14add_f32_kernelEPKfS2_Pfm)
        /*0070*/ 	.short	0x0380
        /*0072*/ 	.short	0x0020


	//----- nvinfo : EIATTR_SW_WAR
	.align		4
.L_393:
        /*0074*/ 	.byte	0x04, 0x36
        /*0076*/ 	.short	(.L_395 - .L_394)
.L_394:
        /*0078*/ 	.word	0x00000008
.L_395:


//--------------------- .nv.callgraph             --------------------------
	.section	.nv.callgraph,"",@"SHT_CUDA_CALLGRAPH"
	.align	4
	.sectionentsize	8
	.align		4
        /*0000*/ 	.word	0x00000000
	.align		4
        /*0004*/ 	.word	0xffffffff
	.align		4
        /*0008*/ 	.word	0x00000000
	.align		4
        /*000c*/ 	.word	0xfffffffe
	.align		4
        /*0010*/ 	.word	0x00000000
	.align		4
        /*0014*/ 	.word	0xfffffffd
	.align		4
        /*0018*/ 	.word	0x00000000
	.align		4
        /*001c*/ 	.word	0xfffffffc


//--------------------- .nv.constant3             --------------------------
	.section	.nv.constant3,"a",@progbits
	.align	8
.nv.constant3:
	.type		_ZN3lux4cuda25POSEIDON2_ROUND_CONSTANTSE,@object
	.size		_ZN3lux4cuda25POSEIDON2_ROUND_CONSTANTSE,(_ZN3lux4cuda20POSEIDON2_MDS_MATRIXE - _ZN3lux4cuda25POSEIDON2_ROUND_CONSTANTSE)
_ZN3lux4cuda25POSEIDON2_ROUND_CONSTANTSE:
	.zero		512
	.type		_ZN3lux4cuda20POSEIDON2_MDS_MATRIXE,@object
	.size		_ZN3lux4cuda20POSEIDON2_MDS_MATRIXE,(.L_1 - _ZN3lux4cuda20POSEIDON2_MDS_MATRIXE)
_ZN3lux4cuda20POSEIDON2_MDS_MATRIXE:
	.zero		72
.L_1:


//--------------------- .text._ZN3lux4cuda21poseidon2_hash_kernelEPKmPmmm --------------------------
	.section	.text._ZN3lux4cuda21poseidon2_hash_kernelEPKmPmmm,"ax",@progbits
	.align	128
        .global         _ZN3lux4cuda21poseidon2_hash_kernelEPKmPmmm
        .type           _ZN3lux4cuda21poseidon2_hash_kernelEPKmPmmm,@function
        .size           _ZN3lux4cuda21poseidon2_hash_kernelEPKmPmmm,(.L_x_109 - _ZN3lux4cuda21poseidon2_hash_kernelEPKmPmmm)
        .other          _ZN3lux4cuda21poseidon2_hash_kernelEPKmPmmm,@"STO_CUDA_ENTRY STV_DEFAULT"
_ZN3lux4cuda21poseidon2_hash_kernelEPKmPmmm:
.text._ZN3lux4cuda21poseidon2_hash_kernelEPKmPmmm:
[----:B------:R-:W-:Y:S01]  /*0000*/  LDC R1, c[0x0][0x37c] ;  /* 0x0000df00ff017b82 */ /* 0x000fe20000000800 */
[----:B------:R-:W0:Y:S07]  /*0010*/  S2R R3, SR_TID.X ;  /* 0x0000000000037919 */ /* 0x000e2e0000002100 */
[----:B------:R-:W0:Y:S01]  /*0020*/  S2UR UR4, SR_CTAID.X ;  /* 0x00000000000479c3 */ /* 0x000e220000002500 */
[----:B------:R-:W1:Y:S07]  /*0030*/  LDCU.64 UR6, c[0x0][0x390] ;  /* 0x00007200ff0677ac */ /* 0x000e6e0008000a00 */
[----:B------:R-:W0:Y:S02]  /*0040*/  LDC R0, c[0x0][0x360] ;  /* 0x0000d800ff007b82 */ /* 0x000e240000000800 */
[----:B0-----:R-:W-:-:S05]  /*0050*/  IMAD R0, R0, UR4, R3 ;  /* 0x0000000400007c24 */ /* 0x001fca000f8e0203 */
[----:B-1----:R-:W-:-:S04]  /*0060*/  ISETP.GE.U32.AND P0, PT, R0, UR6, PT ;  /* 0x0000000600007c0c */ /* 0x002fc8000bf06070 */
[----:B------:R-:W-:-:S13]  /*0070*/  ISETP.GE.U32.AND.EX P0, PT, RZ, UR7, PT, P0 ;  /* 0x00000007ff007c0c */ /* 0x000fda000bf06100 */
[----:B------:R-:W-:Y:S05]  /*0080*/  @P0 EXIT ;  /* 0x000000000000094d */ /* 0x000fea0003800000 */
[----:B------:R-:W0:Y:S01]  /*0090*/  LDCU.64 UR6, c[0x0][0x398] ;  /* 0x00007300ff0677ac */ /* 0x000e220008000a00 */
[----:B------:R-:W1:Y:S01]  /*00a0*/  LDCU.64 UR4, c[0x0][0x380] ;  /* 0x00007000ff0477ac */ /* 0x000e620008000a00 */
[----:B------:R-:W2:Y:S01]  /*00b0*/  LDCU.64 UR10, c[0x0][0x358] ;  /* 0x00006b00ff0a77ac */ /* 0x000ea20008000a00 */
[----:B0-----:R-:W-:-:S04]  /*00c0*/  UISETP.GE.U32.AND UP0, UPT, UR6, URZ, UPT ;  /* 0x000000ff0600728c */ /* 0x001fc8000bf06070 */
[----:B------:R-:W-:Y:S01]  /*00d0*/  UISETP.GE.U32.AND.EX UP0, UPT, UR7, 0x1, UPT, UP0 ;  /* 0x000000010700788c */ /* 0x000fe2000bf06100 */
[----:B-1----:R-:W-:-:S03]  /*00e0*/  LEA R2, P0, R0, UR4, 0x4 ;  /* 0x0000000400027c11 */ /* 0x002fc6000f8020ff */
[----:B------:R-:W-:Y:S01]  /*00f0*/  USEL UR13, UR7, UR6, UP0 ;  /* 0x00000006070d7287 */ /* 0x000fe20008000000 */
[----:B------:R-:W-:Y:S01]  /*0100*/  LEA.HI.X R3, R0, UR5, RZ, 0x4, P0 ;  /* 0x0000000500037c11 */ /* 0x000fe200080f24ff */
[----:B------:R-:W-:Y:S02]  /*0110*/  UISETP.GT.U32.AND UP1, UPT, UR6, URZ, UPT ;  /* 0x000000ff0600728c */ /* 0x000fe4000bf24070 */
[----:B------:R-:W-:Y:S02]  /*0120*/  USEL UR5, UR7, URZ, !UP0 ;  /* 0x000000ff07057287 */ /* 0x000fe4000c000000 */
[----:B------:R-:W-:Y:S01]  /*0130*/  UISETP.NE.U32.AND UP2, UPT, UR13, URZ, UPT ;  /* 0x000000ff0d00728c */ /* 0x000fe2000bf45070 */
[----:B--2---:R-:W5:Y:S01]  /*0140*/  LDG.E.64 R8, desc[UR10][R2.64] ;  /* 0x0000000a02087981 */ /* 0x004f62000c1e1b00 */
[----:B------:R-:W-:Y:S02]  /*0150*/  UFLO.U32 UR4, UR13 ;  /* 0x0000000d000472bd */ /* 0x000fe400080e0000 */
[----:B------:R-:W-:Y:S01]  /*0160*/  UISETP.GT.U32.AND.EX UP1, UPT, UR7, 0x1, UPT, UP1 ;  /* 0x000000010700788c */ /* 0x000fe2000bf24110 */
[----:B------:R0:W5:Y:S01]  /*0170*/  LDG.E.64 R4, desc[UR10][R2.64+0x8] ;  /* 0x0000080a02047981 */ /* 0x000162000c1e1b00 */
[----:B------:R-:W-:Y:S01]  /*0180*/  UISETP.NE.AND.EX UP2, UPT, UR5, URZ, UPT, UP2 ;  /* 0x000000ff0500728c */ /* 0x000fe2000bf45320 */
[----:B------:R-:W-:Y:S01]  /*0190*/  IMAD.MOV.U32 R12, RZ, RZ, RZ ;  /* 0x000000ffff0c7224 */ /* 0x000fe200078e00ff */
[----:B------:R-:W-:Y:S01]  /*01a0*/  UIADD3 UR4, UPT, UPT, -UR4, 0x1f, URZ ;  /* 0x0000001f04047890 */ /* 0x000fe2000fffe1ff */
[----:B------:R-:W-:Y:S01]  /*01b0*/  IMAD.MOV.U32 R14, RZ, RZ, RZ ;  /* 0x000000ffff0e7224 */ /* 0x000fe200078e00ff */
[----:B------:R-:W-:-:S02]  /*01c0*/  USEL UR5, UR6, URZ, UP1 ;  /* 0x000000ff06057287 */ /* 0x000fc40008800000 */
[----:B------:R-:W-:Y:S01]  /*01d0*/  USEL UR12, UR4, 0x20, UP2 ;  /* 0x00000020040c7887 */ /* 0x000fe20009000000 */
[----:B------:R-:W-:Y:S02]  /*01e0*/  UMOV UR6, 0x3f ;  /* 0x0000003f00067882 */ /* 0x000fe40000000000 */
[----:B------:R-:W-:Y:S01]  /*01f0*/  UMOV UR4, 0x4321 ;  /* 0x0000432100047882 */ /* 0x000fe20000000000 */
[----:B------:R-:W-:Y:S01]  /*0200*/  USHF.L.W.U32.HI UR13, UR5, UR12, UR13 ;  /* 0x0000000c050d7299 */ /* 0x000fe20008010e0d */
[----:B0-----:R-:W-:Y:S01]  /*0210*/  IMAD.MOV.U32 R2, RZ, RZ, 0x4b800000 ;  /* 0x4b800000ff027424 */ /* 0x001fe200078e00ff */
[----:B------:R-:W-:Y:S02]  /*0220*/  ULOP3.LUT UR17, UR12, 0x1f, URZ, 0xc0, !UPT ;  /* 0x0000001f0c117892 */ /* 0x000fe4000f8ec0ff */
[----:B------:R-:W-:Y:S02]  /*0230*/  UPRMT UR4, UR13, UR4, UR6 ;  /* 0x000000040d047296 */ /* 0x000fe40008000006 */
[----:B------:R-:W-:-:S02]  /*0240*/  USHF.L.U32 UR5, UR5, UR17, URZ ;  /* 0x0000001105057299 */ /* 0x000fc400080006ff */
[----:B------:R-:W-:Y:S02]  /*0250*/  UIADD3 UR15, UPT, UPT, -UR13, URZ, URZ ;  /* 0x000000ff0d0f7290 */ /* 0x000fe4000fffe1ff */
[----:B------:R-:W-:Y:S01]  /*0260*/  IMAD.U32 R3, RZ, RZ, UR4 ;  /* 0x00000004ff037e24 */ /* 0x000fe2000f8e00ff */
[----:B------:R-:W-:Y:S02]  /*0270*/  UIADD3 UR18, UPT, UPT, UR12, 0x60, URZ ;  /* 0x000000600c127890 */ /* 0x000fe4000fffe0ff */
[----:B------:R-:W-:Y:S02]  /*0280*/  @UP0 UIADD3 UR18, UPT, UPT, UR12, 0x40, URZ ;  /* 0x000000400c120890 */ /* 0x000fe4000fffe0ff */
[C---:B------:R-:W-:Y:S02]  /*0290*/  FSETP.GEU.AND P1, PT, |R3|.reuse, 1.175494350822287508e-38, PT ;  /* 0x008000000300780b */ /* 0x040fe40003f2e200 */
[----:B------:R-:W-:Y:S01]  /*02a0*/  FSETP.GT.AND P0, PT, |R3|, 8.50705917302346158658e+37, PT ;  /* 0x7e8000000300780b */ /* 0x000fe20003f04200 */
[----:B------:R-:W-:Y:S01]  /*02b0*/  ULOP3.LUT UR20, UR18, 0x20, URZ, 0xc0, !UPT ;  /* 0x0000002012147892 */ /* 0x000fe2000f8ec0ff */
[----:B------:R-:W-:Y:S01]  /*02c0*/  FSEL R2, R2, 1, !P1 ;  /* 0x3f80000002027808 */ /* 0x000fe20004800000 */
[----:B------:R-:W-:-:S03]  /*02d0*/  ULOP3.LUT UR21, UR18, 0x40, URZ, 0xc0, !UPT ;  /* 0x0000004012157892 */ /* 0x000fc6000f8ec0ff */
[----:B------:R-:W-:-:S05]  /*02e0*/  FSEL R2, R2, 0.25, !P0 ;  /* 0x3e80000002027808 */ /* 0x000fca0004000000 */
[----:B------:R-:W-:Y:S01]  /*02f0*/  FMUL R3, R2, UR4 ;  /* 0x0000000402037c20 */ /* 0x000fe20008400000 */
[----:B------:R-:W-:-:S05]  /*0300*/  UMOV UR4, URZ ;  /* 0x000000ff00047c82 */ /* 0x000fca0008000000 */
[----:B------:R-:W0:Y:S02]  /*0310*/  MUFU.RCP R3, R3 ;  /* 0x0000000300037308 */ /* 0x000e240000001000 */
[----:B0-----:R-:W-:-:S05]  /*0320*/  FMUL R2, R2, R3 ;  /* 0x0000000302027220 */ /* 0x001fca0000400000 */
[----:B------:R-:W-:-:S13]  /*0330*/  R2UR UR14, R2 ;  /* 0x00000000020e72ca */ /* 0x000fda00000e0000 */
[----:B------:R-:W-:-:S04]  /*0340*/  ULEA UR14, UR14, 0xfffffe00, 0x9 ;  /* 0xfffffe000e0e7891 */ /* 0x000fc8000f8e48ff */
[----:B------:R-:W-:-:S04]  /*0350*/  UIMAD.WIDE.U32 UR8, UP1, UR14, UR5, UR4 ;  /* 0x000000050e0872a5 */ /* 0x000fc8000f820004 */
[----:B------:R-:W-:-:S03]  /*0360*/  UIADD3.X UR7, UPT, UPT, URZ, URZ, URZ, UP1, !UPT ;  /* 0x000000ffff077290 */ /* 0x000fc60008ffe4ff */
[----:B------:R-:W-:Y:S02]  /*0370*/  UMOV UR6, UR9 ;  /* 0x0000000900067c82 */ /* 0x000fe40008000000 */
[----:B------:R-:W-:-:S04]  /*0380*/  UIMAD.WIDE.U32 UR6, UR13, UR14, UR6 ;  /* 0x0000000e0d0672a5 */ /* 0x000fc8000f8e0006 */
[----:B------:R-:W-:-:S03]  /*0390*/  UIADD3 UR19, UP1, UPT, URZ, -UR6, URZ ;  /* 0x80000006ff137290 */ /* 0x000fc6000ff3e0ff */
[----:B------:R-:W-:Y:S01]  /*03a0*/  UMOV UR6, URZ ;  /* 0x000000ff00067c82 */ /* 0x000fe20008000000 */
[----:B------:R-:W-:Y:S02]  /*03b0*/  UIADD3.X UR15, UPT, UPT, UR15, ~UR7, URZ, UP1, !UPT ;  /* 0x800000070f0f7290 */ /* 0x000fe40008ffe4ff */
[----:B------:R-:W-:Y:S02]  /*03c0*/  UISETP.GT.U32.AND UP0, UPT, UR19, -0x1, UPT ;  /* 0xffffffff1300788c */ /* 0x000fe4000bf04070 */
[----:B------:R-:W-:Y:S02]  /*03d0*/  USHF.R.U32.HI UR16, URZ, 0x1f, UR15 ;  /* 0x0000001fff107899 */ /* 0x000fe4000801160f */
[----:B------:R-:W-:Y:S02]  /*03e0*/  UISETP.GT.AND.EX UP0, UPT, UR15, -0x1, UPT, UP0 ;  /* 0xffffffff0f00788c */ /* 0x000fe4000bf04300 */
[----:B------:R-:W-:Y:S02]  /*03f0*/  ULOP3.LUT UR16, UR16, 0x1, URZ, 0x3c, !UPT ;  /* 0x0000000110107892 */ /* 0x000fe4000f8e3cff */
[----:B------:R-:W-:-:S12]  /*0400*/  USEL UR22, UR14, URZ, UP0 ;  /* 0x000000ff0e167287 */ /* 0x000fd80008000000 */
.L_x_18:
[----:B------:R-:W-:Y:S01]  /*0410*/  UIMAD UR7, UR6, 0x3, URZ ;  /* 0x00000003060778a4 */ /* 0x000fe2000f8e02ff */
[----:B------:R-:W0:Y:S01]  /*0420*/  LDC.64 R6, c[0x0][0x398] ;  /* 0x0000e600ff067b82 */ /* 0x000e220000000a00 */
[----:B------:R-:W-:Y:S01]  /*0430*/  UMOV UR24, 0x0 ;  /* 0x0000000000187882 */ /* 0x000fe20000000000 */
[----:B------:R-:W-:Y:S01]  /*0440*/  UMOV UR25, 0x80000000 ;  /* 0x8000000000197882 */ /* 0x000fe20000000000 */
[----:B------:R-:W-:Y:S02]  /*0450*/  USHF.L.U32 UR7, UR7, 0x3, URZ ;  /* 0x0000000307077899 */ /* 0x000fe400080006ff */
[----:B------:R-:W-:-:S04]  /*0460*/  UIMAD.WIDE.U32 UR24, UP0, UR14, UR19, UR24 ;  /* 0x000000130e1872a5 */ /* 0x000fc8000f800018 */
[----:B------:R-:W-:-:S03]  /*0470*/  USEL UR9, URZ, 0x1, !UP0 ;  /* 0x00000001ff097887 */ /* 0x000fc6000c000000 */
[----:B------:R-:W-:Y:S02]  /*0480*/  UMOV UR8, UR25 ;  /* 0x0000001900087c82 */ /* 0x000fe40008000000 */
[----:B------:R-:W-:Y:S01]  /*0490*/  UIMAD.WIDE.U32 UR24, UR14, UR15, UR8 ;  /* 0x0000000f0e1872a5 */ /* 0x000fe2000f8e0008 */
[----:B------:R-:W1:Y:S01]  /*04a0*/  LDCU.64 UR26, c[0x3][UR7] ;  /* 0x00c00000071a77ac */ /* 0x000e620008000a00 */
[----:B------:R-:W2:Y:S04]  /*04b0*/  LDCU.64 UR28, c[0x3][UR7+0x8] ;  /* 0x00c00100071c77ac */ /* 0x000ea80008000a00 */
[----:B------:R-:W3:Y:S01]  /*04c0*/  LDCU.64 UR8, c[0x3][UR7+0x10] ;  /* 0x00c00200070877ac */ /* 0x000ee20008000a00 */
[----:B------:R-:W-:-:S04]  /*04d0*/  UIADD3 URZ, UP0, UPT, UR24, UR19, URZ ;  /* 0x0000001318ff7290 */ /* 0x000fc8000ff1e0ff */
[----:B------:R-:W-:Y:S01]  /*04e0*/  UIADD3.X UR24, UP0, UPT, UR25, UR15, URZ, UP0, !UPT ;  /* 0x0000000f19187290 */ /* 0x000fe2000871e4ff */
[----:B-1---5:R-:W-:-:S03]  /*04f0*/  IADD3 R3, P0, PT, R8, UR26, RZ ;  /* 0x0000001a08037c10 */ /* 0x022fc6000ff1e0ff */
[----:B------:R-:W-:Y:S01]  /*0500*/  USEL UR7, URZ, 0x1, !UP0 ;  /* 0x00000001ff077887 */ /* 0x000fe2000c000000 */
[----:B------:R-:W-:Y:S01]  /*0510*/  IADD3.X R8, PT, PT, R9, UR27, RZ, P0, !PT ;  /* 0x0000001b09087c10 */ /* 0x000fe200087fe4ff */
[----:B------:R-:W-:Y:S01]  /*0520*/  UIADD3 UR24, UP0, UPT, UR22, UR24, URZ ;  /* 0x0000001816187290 */ /* 0x000fe2000ff1e0ff */
[----:B0-----:R-:W-:-:S03]  /*0530*/  ISETP.GE.U32.AND P0, PT, R3, R6, PT ;  /* 0x000000060300720c */ /* 0x001fc60003f06070 */
[----:B------:R-:W-:Y:S01]  /*0540*/  UIADD3.X UR7, UPT, UPT, UR16, UR7, URZ, UP0, !UPT ;  /* 0x0000000710077290 */ /* 0x000fe200087fe4ff */
[----:B------:R-:W-:-:S03]  /*0550*/  ISETP.GE.U32.AND.EX P0, PT, R8, R7, PT, P0 ;  /* 0x000000070800720c */ /* 0x000fc60003f06100 */
[----:B------:R-:W-:Y:S01]  /*0560*/  UISETP.NE.AND UP0, UPT, UR7, 0x2, UPT ;  /* 0x000000020700788c */ /* 0x000fe2000bf05270 */
[----:B------:R-:W-:-:S03]  /*0570*/  SEL R2, R6, RZ, P0 ;  /* 0x000000ff06027207 */ /* 0x000fc60000000000 */
[----:B------:R-:W-:Y:S01]  /*0580*/  USEL UR24, UR24, 0xffffffff, UP0 ;  /* 0xffffffff18187887 */ /* 0x000fe20008000000 */
[----:B------:R-:W-:Y:S02]  /*0590*/  IADD3 R2, P1, PT, -R2, R3, RZ ;  /* 0x0000000302027210 */ /* 0x000fe40007f3e1ff */
[----:B------:R-:W-:Y:S01]  /*05a0*/  SEL R3, R7, RZ, P0 ;  /* 0x000000ff07037207 */ /* 0x000fe20000000000 */
[----:B------:R-:W-:Y:S01]  /*05b0*/  UISETP.LT.U32.AND UP1, UPT, UR24, -0x2, UPT ;  /* 0xfffffffe1800788c */ /* 0x000fe2000bf21070 */
[----:B--2---:R-:W-:-:S03]  /*05c0*/  IADD3 R13, P0, PT, R4, UR28, RZ ;  /* 0x0000001c040d7c10 */ /* 0x004fc6000ff1e0ff */
[----:B------:R-:W-:Y:S01]  /*05d0*/  IMAD.X R3, R8, 0x1, ~R3, P1 ;  /* 0x0000000108037824 */ /* 0x000fe200008e0e03 */
[----:B---3--:R-:W-:Y:S01]  /*05e0*/  IADD3 R9, P1, PT, R12, UR8, RZ ;  /* 0x000000080c097c10 */ /* 0x008fe2000ff3e0ff */
[----:B------:R-:W-:Y:S01]  /*05f0*/  USEL UR7, UR24, 0xfffffffe, UP1 ;  /* 0xfffffffe18077887 */ /* 0x000fe20008800000 */
[----:B------:R-:W-:Y:S01]  /*0600*/  IADD3.X R12, PT, PT, R5, UR29, RZ, P0, !PT ;  /* 0x0000001d050c7c10 */ /* 0x000fe200087fe4ff */
[----:B------:R-:W-:Y:S01]  /*0610*/  IMAD.WIDE.U32 R10, R3, R2, RZ ;  /* 0x00000002030a7225 */ /* 0x000fe200078e00ff */
[-C--:B------:R-:W-:Y:S02]  /*0620*/  ISETP.GE.U32.AND P0, PT, R13, R6.reuse, PT ;  /* 0x000000060d00720c */ /* 0x080fe40003f06070 */
[----:B------:R-:W-:Y:S01]  /*0630*/  IADD3.X R14, PT, PT, R14, UR9, RZ, P1, !PT ;  /* 0x000000090e0e7c10 */ /* 0x000fe20008ffe4ff */
[----:B------:R-:W-:Y:S01]  /*0640*/  UIMAD.WIDE.U32 UR8, UR24, UR5, URZ ;  /* 0x00000005180872a5 */ /* 0x000fe2000f8e00ff */
[----:B------:R-:W-:Y:S01]  /*0650*/  ISETP.GE.U32.AND P1, PT, R9, R6, PT ;  /* 0x000000060900720c */ /* 0x000fe20003f26070 */
[----:B------:R-:W-:Y:S01]  /*0660*/  IMAD.WIDE.U32 R10, P4, R2, R3, R10 ;  /* 0x00000003020a7225 */ /* 0x000fe2000788000a */
[----:B------:R-:W-:-:S02]  /*0670*/  ISETP.GE.U32.AND.EX P0, PT, R12, R7, PT, P0 ;  /* 0x000000070c00720c */ /* 0x000fc40003f06100 */
[----:B------:R-:W-:Y:S02]  /*0680*/  ISETP.GE.U32.AND.EX P1, PT, R14, R7, PT, P1 ;  /* 0x000000070e00720c */ /* 0x000fe40003f26110 */
[C---:B------:R-:W-:Y:S01]  /*0690*/  SEL R4, R6.reuse, RZ, P0 ;  /* 0x000000ff06047207 */ /* 0x040fe20000000000 */
[----:B------:R-:W-:Y:S01]  /*06a0*/  UMOV UR8, UR9 ;  /* 0x0000000900087c82 */ /* 0x000fe20008000000 */
[----:B------:R-:W-:Y:S01]  /*06b0*/  SEL R6, R6, RZ, P1 ;  /* 0x000000ff06067207 */ /* 0x000fe20000800000 */
[----:B------:R-:W-:Y:S01]  /*06c0*/  UMOV UR9, URZ ;  /* 0x000000ff00097c82 */ /* 0x000fe20008000000 */
[----:B------:R-:W-:Y:S01]  /*06d0*/  IADD3 R4, P2, PT, -R4, R13, RZ ;  /* 0x0000000d04047210 */ /* 0x000fe20007f5e1ff */
[----:B------:R-:W-:Y:S01]  /*06e0*/  UIMAD.WIDE.U32 UR8, UR13, UR24, UR8 ;  /* 0x000000180d0872a5 */ /* 0x000fe2000f8e0008 */
[----:B------:R-:W-:Y:S01]  /*06f0*/  IADD3 R6, P3, PT, -R6, R9, RZ ;  /* 0x0000000906067210 */ /* 0x000fe20007f7e1ff */
[----:B------:R-:W-:Y:S01]  /*0700*/  IMAD.WIDE.U32 R8, R2, R2, RZ ;  /* 0x0000000202087225 */ /* 0x000fe200078e00ff */
[C---:B------:R-:W-:Y:S01]  /*0710*/  SEL R5, R7.reuse, RZ, P0 ;  /* 0x000000ff07057207 */ /* 0x040fe20000000000 */
[----:B------:R-:W-:Y:S01]  /*0720*/  UIADD3 URZ, UP0, UPT, UR5, UR8, URZ ;  /* 0x0000000805ff7290 */ /* 0x000fe2000ff1e0ff */
[----:B------:R-:W-:Y:S01]  /*0730*/  SEL R7, R7, RZ, P1 ;  /* 0x000000ff07077207 */ /* 0x000fe20000800000 */
[----:B------:R-:W-:Y:S01]  /*0740*/  IMAD.X R13, RZ, RZ, RZ, P4 ;  /* 0x000000ffff0d7224 */ /* 0x000fe200020e06ff */
[----:B------:R-:W-:Y:S01]  /*0750*/  IADD3 R9, P0, PT, R9, R10, RZ ;  /* 0x0000000a09097210 */ /* 0x000fe20007f1e0ff */
[----:B------:R-:W-:Y:S01]  /*0760*/  IMAD.X R5, R12, 0x1, ~R5, P2 ;  /* 0x000000010c057824 */ /* 0x000fe200010e0e05 */
[----:B------:R-:W-:Y:S01]  /*0770*/  UIADD3.X URZ, UP0, UPT, UR13, UR9, URZ, UP0, !UPT ;  /* 0x000000090dff7290 */ /* 0x000fe2000871e4ff */
[----:B------:R-:W-:Y:S01]  /*0780*/  IMAD.MOV.U32 R12, RZ, RZ, R11 ;  /* 0x000000ffff0c7224 */ /* 0x000fe200078e000b */
[----:B------:R-:W-:Y:S01]  /*0790*/  SHF.L.U32 R10, R8, UR17, RZ ;  /* 0x00000011080a7c19 */ /* 0x000fe200080006ff */
[----:B------:R-:W-:Y:S01]  /*07a0*/  IMAD.X R7, R14, 0x1, ~R7, P3 ;  /* 0x000000010e077824 */ /* 0x000fe200018e0e07 */
[----:B------:R-:W-:Y:S01]  /*07b0*/  SHF.L.W.U32.HI R15, R8, UR12, R9 ;  /* 0x0000000c080f7c19 */ /* 0x000fe20008010e09 */
[----:B------:R-:W-:-:S03]  /*07c0*/  IMAD.WIDE.U32.X R12, R3, R3, R12, P0 ;  /* 0x00000003030c7225 */ /* 0x000fc600000e040c */
[----:B------:R-:W-:-:S03]  /*07d0*/  SHF.L.W.U32.HI R14, R9, UR12, R12 ;  /* 0x0000000c090e7c19 */ /* 0x000fc60008010e0c */
[----:B------:R-:W-:Y:S01]  /*07e0*/  @!UP0 UIADD3 UR24, UPT, UPT, UR7, 0x1, URZ ;  /* 0x0000000107188890 */ /* 0x000fe2000fffe0ff */
[----:B------:R-:W-:Y:S02]  /*07f0*/  SHF.L.W.U32.HI R11, R12, UR12, R13 ;  /* 0x0000000c0c0b7c19 */ /* 0x000fe40008010e0d */
[----:B------:R-:W-:Y:S01]  /*0800*/  SHF.L.W.U32.HI R12, R13, UR12, RZ ;  /* 0x0000000c0d0c7c19 */ /* 0x000fe20008010eff */
[----:B------:R-:W-:-:S08]  /*0810*/  UMOV UR7, URZ ;  /* 0x000000ff00077c82 */ /* 0x000fd00008000000 */
.L_x_0:
[----:B------:R-:W-:Y:S01]  /*0820*/  IADD3 RZ, P0, PT, R14, -UR5, RZ ;  /* 0x800000050eff7c10 */ /* 0x000fe2000ff1e0ff */
[----:B------:R-:W-:Y:S01]  /*0830*/  IMAD.MOV.U32 R8, RZ, RZ, RZ ;  /* 0x000000ffff087224 */ /* 0x000fe200078e00ff */
[----:B------:R-:W-:Y:S01]  /*0840*/  PLOP3.LUT P2, PT, PT, PT, PT, 0x8, 0x80 ;  /* 0x000000000080781c */ /* 0x000fe20003f4e170 */
[----:B------:R-:W-:Y:S01]  /*0850*/  UMOV UR8, URZ ;  /* 0x000000ff00087c82 */ /* 0x000fe20008000000 */
[----:B------:R-:W-:Y:S01]  /*0860*/  IADD3.X RZ, P0, PT, R11, ~UR13, RZ, P0, !PT ;  /* 0x8000000d0bff7c10 */ /* 0x000fe2000871e4ff */
[----:B------:R-:W-:-:S03]  /*0870*/  UIADD3 UR7, UPT, UPT, UR7, 0x20, URZ ;  /* 0x0000002007077890 */ /* 0x000fc6000fffe0ff */
[C---:B------:R-:W-:Y:S01]  /*0880*/  IADD3.X R9, PT, PT, R12.reuse, 0x1, RZ, P0, !PT ;  /* 0x000000010c097810 */ /* 0x040fe200007fe4ff */
[----:B------:R-:W-:Y:S02]  /*0890*/  UISETP.GT.U32.AND UP0, UPT, UR7, UR18, UPT ;  /* 0x000000120700728c */ /* 0x000fe4000bf04070 */
[----:B------:R-:W-:-:S05]  /*08a0*/  IMAD.HI.U32 R9, R12, UR24, R8 ;  /* 0x000000180c097c27 */ /* 0x000fca000f8e0008 */
[----:B------:R-:W-:-:S04]  /*08b0*/  ISETP.GE.U32.AND P0, PT, R9, R12, PT ;  /* 0x0000000c0900720c */ /* 0x000fc80003f06070 */
[----:B------:R-:W-:-:S05]  /*08c0*/  SEL R13, R9, 0xffffffff, P0 ;  /* 0xffffffff090d7807 */ /* 0x000fca0000000000 */
[----:B------:R-:W-:-:S04]  /*08d0*/  IMAD.WIDE.U32 R8, R13, UR5, RZ ;  /* 0x000000050d087c25 */ /* 0x000fc8000f8e00ff */
[----:B------:R-:W-:Y:S02]  /*08e0*/  IMAD.MOV.U32 R8, RZ, RZ, R9 ;  /* 0x000000ffff087224 */ /* 0x000fe400078e0009 */
[C---:B------:R-:W-:Y:S02]  /*08f0*/  IMAD R17, R13.reuse, UR5, RZ ;  /* 0x000000050d117c24 */ /* 0x040fe4000f8e02ff */
[----:B------:R-:W-:Y:S02]  /*0900*/  IMAD.MOV.U32 R9, RZ, RZ, RZ ;  /* 0x000000ffff097224 */ /* 0x000fe400078e00ff */
[----:B------:R-:W-:Y:S01]  /*0910*/  IMAD.WIDE.U32 R8, R13, UR13, R8 ;  /* 0x0000000d0d087c25 */ /* 0x000fe2000f8e0008 */
[----:B------:R-:W-:-:S04]  /*0920*/  IADD3 R13, P0, PT, -R17, R14, RZ ;  /* 0x0000000e110d7210 */ /* 0x000fc80007f1e1ff */
[----:B------:R-:W-:-:S04]  /*0930*/  IADD3.X R8, P0, PT, R11, ~R8, RZ, P0, !PT ;  /* 0x800000080b087210 */ /* 0x000fc8000071e4ff */
[----:B------:R-:W-:-:S13]  /*0940*/  IADD3.X R9, P0, PT, R12, ~R9, RZ, P0, !PT ;  /* 0x800000090c097210 */ /* 0x000fda000071e4ff */
[----:B------:R-:W-:-:S04]  /*0950*/  @!P0 IADD3 R13, P1, PT, R13, UR5, RZ ;  /* 0x000000050d0d8c10 */ /* 0x000fc8000ff3e0ff */
[----:B------:R-:W-:-:S04]  /*0960*/  @!P0 IADD3.X R8, P1, PT, R8, UR13, RZ, P1, !PT ;  /* 0x0000000d08088c10 */ /* 0x000fc80008f3e4ff */
[----:B------:R-:W-:-:S04]  /*0970*/  @!P0 IADD3.X R9, P1, PT, RZ, R9, RZ, P1, !PT ;  /* 0x00000009ff098210 */ /* 0x000fc80000f3e4ff */
[----:B------:R-:W-:Y:S02]  /*0980*/  @!P0 PLOP3.LUT P2, PT, P1, PT, PT, 0x8, 0x80 ;  /* 0x000000000080881c */ /* 0x000fe40000f4e170 */
[----:B------:R-:W-:-:S04]  /*0990*/  IADD3 RZ, P0, PT, R10, -UR8, RZ ;  /* 0x800000080aff7c10 */ /* 0x000fc8000ff1e0ff */
[----:B------:R-:W-:Y:S01]  /*09a0*/  IADD3.X R14, P0, PT, R15, -0x1, RZ, P0, !PT ;  /* 0xffffffff0f0e7810 */ /* 0x000fe2000071e4ff */
[----:B------:R-:W-:-:S06]  /*09b0*/  IMAD.MOV.U32 R15, RZ, RZ, R10 ;  /* 0x000000ffff0f7224 */ /* 0x000fcc00078e000a */
[----:B------:R-:W-:-:S04]  /*09c0*/  @P2 IADD3 R13, P1, PT, R13, UR5, RZ ;  /* 0x000000050d0d2c10 */ /* 0x000fc8000ff3e0ff */
[----:B------:R-:W-:Y:S02]  /*09d0*/  @P2 IADD3.X R8, P1, PT, R8, UR13, RZ, P1, !PT ;  /* 0x0000000d08082c10 */ /* 0x000fe40008f3e4ff */
[----:B------:R-:W-:-:S03]  /*09e0*/  IADD3.X R11, P0, PT, R13, -0x1, RZ, P0, !PT ;  /* 0xffffffff0d0b7810 */ /* 0x000fc6000071e4ff */
[----:B------:R-:W-:Y:S01]  /*09f0*/  @P2 IMAD.X R9, RZ, RZ, R9, P1 ;  /* 0x000000ffff092224 */ /* 0x000fe200008e0609 */
[----:B------:R-:W-:-:S04]  /*0a00*/  IADD3.X R12, P0, PT, R8, -0x1, RZ, P0, !PT ;  /* 0xffffffff080c7810 */ /* 0x000fc8000071e4ff */
[----:B------:R-:W-:-:S13]  /*0a10*/  IADD3.X RZ, P0, PT, R9, -0x1, RZ, P0, !PT ;  /* 0xffffffff09ff7810 */ /* 0x000fda000071e4ff */
[----:B------:R-:W-:Y:S01]  /*0a20*/  @!P0 IADD3 RZ, P1, PT, RZ, R10, RZ ;  /* 0x0000000affff8210 */ /* 0x000fe20007f3e0ff */
[----:B------:R-:W-:-:S03]  /*0a30*/  IMAD.MOV.U32 R10, RZ, RZ, RZ ;  /* 0x000000ffff0a7224 */ /* 0x000fc600078e00ff */
[----:B------:R-:W-:-:S04]  /*0a40*/  @!P0 IADD3.X R14, P1, PT, RZ, R14, RZ, P1, !PT ;  /* 0x0000000eff0e8210 */ /* 0x000fc80000f3e4ff */
[----:B------:R-:W-:-:S04]  /*0a50*/  @!P0 IADD3.X R11, P1, PT, R11, UR5, RZ, P1, !PT ;  /* 0x000000050b0b8c10 */ /* 0x000fc80008f3e4ff */
[----:B------:R-:W-:Y:S01]  /*0a60*/  @!P0 IADD3.X R12, PT, PT, R12, UR13, RZ, P1, !PT ;  /* 0x0000000d0c0c8c10 */ /* 0x000fe20008ffe4ff */
[----:B------:R-:W-:Y:S08]  /*0a70*/  BRA.U !UP0, `(.L_x_0) ;  /* 0xfffffffd08687547 */ /* 0x000ff0000b83ffff */
[----:B------:R-:W-:Y:S01]  /*0a80*/  UMOV UR24, 0x0 ;  /* 0x0000000000187882 */ /* 0x000fe20000000000 */
[----:B------:R-:W-:Y:S01]  /*0a90*/  UMOV UR25, 0x80000000 ;  /* 0x8000000000197882 */ /* 0x000fe20000000000 */
[----:B------:R-:W-:Y:S01]  /*0aa0*/  ISETP.NE.AND P2, PT, RZ, UR20, PT ;  /* 0x00000014ff007c0c */ /* 0x000fe2000bf45270 */
[----:B------:R-:W-:Y:S01]  /*0ab0*/  UIMAD.WIDE.U32 UR24, UP0, UR14, UR19, UR24 ;  /* 0x000000130e1872a5 */ /* 0x000fe2000f800018 */
[----:B------:R-:W-:Y:S02]  /*0ac0*/  SHF.R.W.U32 R8, R15, UR12, R14 ;  /* 0x0000000c0f087c19 */ /* 0x000fe40008001e0e */
[----:B------:R-:W-:Y:S01]  /*0ad0*/  SHF.R.W.U32 R9, R14, UR12, R11 ;  /* 0x0000000c0e097c19 */ /* 0x000fe20008001e0b */
[----:B------:R-:W-:Y:S01]  /*0ae0*/  USEL UR9, URZ, 0x1, !UP0 ;  /* 0x00000001ff097887 */ /* 0x000fe2000c000000 */
[----:B------:R-:W-:Y:S01]  /*0af0*/  SHF.R.W.U32 R10, R11, UR12, R12 ;  /* 0x0000000c0b0a7c19 */ /* 0x000fe20008001e0c */
[----:B------:R-:W-:Y:S01]  /*0b00*/  UISETP.NE.AND UP0, UPT, UR18, 0x80, UPT ;  /* 0x000000801200788c */ /* 0x000fe2000bf05270 */
[----:B------:R-:W-:Y:S01]  /*0b10*/  SHF.R.W.U32 R11, R12, UR12, RZ ;  /* 0x0000000c0c0b7c19 */ /* 0x000fe20008001eff */
[----:B------:R-:W-:Y:S01]  /*0b20*/  UMOV UR8, UR25 ;  /* 0x0000001900087c82 */ /* 0x000fe20008000000 */
[----:B------:R-:W-:Y:S01]  /*0b30*/  SEL R8, R8, R9, !P2 ;  /* 0x0000000908087207 */ /* 0x000fe20005000000 */
[----:B------:R-:W-:Y:S01]  /*0b40*/  UIMAD.WIDE.U32 UR8, UR14, UR15, UR8 ;  /* 0x0000000f0e0872a5 */ /* 0x000fe2000f8e0008 */
[----:B------:R-:W-:-:S02]  /*0b50*/  ISETP.NE.AND P1, PT, RZ, UR21, PT ;  /* 0x00000015ff007c0c */ /* 0x000fc4000bf25270 */
[----:B------:R-:W-:Y:S02]  /*0b60*/  SEL R9, R9, R10, !P2 ;  /* 0x0000000a09097207 */ /* 0x000fe40005000000 */
[----:B------:R-:W-:Y:S02]  /*0b70*/  SEL R12, R11, RZ, !P2 ;  /* 0x000000ff0b0c7207 */ /* 0x000fe40005000000 */
[----:B------:R-:W-:Y:S02]  /*0b80*/  SEL R13, R10, R11, !P2 ;  /* 0x0000000b0a0d7207 */ /* 0x000fe40005000000 */
[----:B------:R-:W-:Y:S01]  /*0b90*/  PLOP3.LUT P3, PT, PT, PT, UP0, 0x80, 0x8 ;  /* 0x000000000008781c */ /* 0x000fe20003f6f008 */
[----:B------:R-:W-:Y:S01]  /*0ba0*/  UIADD3 URZ, UP0, UPT, UR8, UR19, URZ ;  /* 0x0000001308ff7290 */ /* 0x000fe2000ff1e0ff */
[----:B------:R-:W-:Y:S02]  /*0bb0*/  SEL R9, R9, R12, !P1 ;  /* 0x0000000c09097207 */ /* 0x000fe40004800000 */
[----:B------:R-:W-:Y:S01]  /*0bc0*/  SEL R8, R8, R13, !P1 ;  /* 0x0000000d08087207 */ /* 0x000fe20004800000 */
[----:B------:R-:W-:Y:S01]  /*0bd0*/  UIADD3.X UR8, UP0, UPT, UR9, UR15, URZ, UP0, !UPT ;  /* 0x0000000f09087290 */ /* 0x000fe2000871e4ff */
[----:B------:R-:W-:-:S02]  /*0be0*/  SEL R17, R9, 0xffffffff, P3 ;  /* 0xffffffff09117807 */ /* 0x000fc40001800000 */
[----:B------:R-:W-:Y:S01]  /*0bf0*/  SEL R14, R8, 0xffffffff, P3 ;  /* 0xffffffff080e7807 */ /* 0x000fe20001800000 */
[----:B------:R-:W-:Y:S01]  /*0c00*/  USEL UR7, URZ, 0x1, !UP0 ;  /* 0x00000001ff077887 */ /* 0x000fe2000c000000 */
[----:B------:R-:W-:Y:S01]  /*0c10*/  SEL R15, R13, RZ, !P1 ;  /* 0x000000ff0d0f7207 */ /* 0x000fe20004800000 */
[----:B------:R-:W-:Y:S01]  /*0c20*/  UIADD3 UR8, UP0, UPT, UR22, UR8, URZ ;  /* 0x0000000816087290 */ /* 0x000fe2000ff1e0ff */
[----:B------:R-:W-:Y:S01]  /*0c30*/  SEL R16, R12, RZ, !P1 ;  /* 0x000000ff0c107207 */ /* 0x000fe20004800000 */
[-C--:B------:R-:W-:Y:S01]  /*0c40*/  IMAD.WIDE.U32 R10, R17, R14.reuse, RZ ;  /* 0x0000000e110a7225 */ /* 0x080fe200078e00ff */
[----:B------:R-:W-:Y:S01]  /*0c50*/  SEL R15, R15, 0xffffffff, P3 ;  /* 0xffffffff0f0f7807 */ /* 0x000fe20001800000 */
[----:B------:R-:W-:Y:S02]  /*0c60*/  UIADD3.X UR7, UPT, UPT, UR16, UR7, URZ, UP0, !UPT ;  /* 0x0000000710077290 */ /* 0x000fe400087fe4ff */
[----:B------:R-:W-:Y:S02]  /*0c70*/  IMAD.WIDE.U32 R8, R14, R14, RZ ;  /* 0x0000000e0e087225 */ /* 0x000fe400078e00ff */
[----:B------:R-:W-:-:S02]  /*0c80*/  UISETP.NE.AND UP0, UPT, UR7, 0x2, UPT ;  /* 0x000000020700788c */ /* 0x000fc4000bf05270 */
[----:B------:R-:W-:Y:S02]  /*0c90*/  IMAD.WIDE.U32 R10, P0, R17, R14, R10 ;  /* 0x0000000e110a7225 */ /* 0x000fe4000780000a */
[----:B------:R-:W-:Y:S02]  /*0ca0*/  USEL UR23, UR8, 0xffffffff, UP0 ;  /* 0xffffffff08177887 */ /* 0x000fe40008000000 */
[----:B------:R-:W-:Y:S01]  /*0cb0*/  IMAD.X R13, RZ, RZ, RZ, P0 ;  /* 0x000000ffff0d7224 */ /* 0x000fe200000e06ff */
[----:B------:R-:W-:Y:S01]  /*0cc0*/  IADD3 R9, P0, PT, R9, R10, RZ ;  /* 0x0000000a09097210 */ /* 0x000fe20007f1e0ff */
[----:B------:R-:W-:Y:S01]  /*0cd0*/  IMAD.MOV.U32 R12, RZ, RZ, R11 ;  /* 0x000000ffff0c7224 */ /* 0x000fe200078e000b */
[----:B------:R-:W-:Y:S01]  /*0ce0*/  UIMAD.WIDE.U32 UR8, UR23, UR5, URZ ;  /* 0x00000005170872a5 */ /* 0x000fe2000f8e00ff */
[----:B------:R-:W-:Y:S01]  /*0cf0*/  SEL R11, R16, 0xffffffff, P3 ;  /* 0xffffffff100b7807 */ /* 0x000fe20001800000 */
[----:B------:R-:W-:Y:S01]  /*0d00*/  UISETP.LT.U32.AND UP1, UPT, UR23, -0x2, UPT ;  /* 0xfffffffe1700788c */ /* 0x000fe2000bf21070 */
[----:B------:R-:W-:Y:S01]  /*0d10*/  IMAD.WIDE.U32.X R12, R17, R17, R12, P0 ;  /* 0x00000011110c7225 */ /* 0x000fe200000e040c */
[----:B------:R-:W-:-:S02]  /*0d20*/  SHF.L.U32 R10, R8, UR17, RZ ;  /* 0x00000011080a7c19 */ /* 0x000fc400080006ff */
[----:B------:R-:W-:Y:S01]  /*0d30*/  USEL UR7, UR23, 0xfffffffe, UP1 ;  /* 0xfffffffe17077887 */ /* 0x000fe20008800000 */
[----:B------:R-:W-:Y:S01]  /*0d40*/  IMAD R17, R17, R15, RZ ;  /* 0x0000000f11117224 */ /* 0x000fe200078e02ff */
[----:B------:R-:W-:Y:S01]  /*0d50*/  UMOV UR8, UR9 ;  /* 0x0000000900087c82 */ /* 0x000fe20008000000 */
[----:B------:R-:W-:Y:S01]  /*0d60*/  UMOV UR9, URZ ;  /* 0x000000ff00097c82 */ /* 0x000fe20008000000 */
[----:B------:R-:W-:Y:S01]  /*0d70*/  IMAD.WIDE.U32 R12, R15, R14, R12 ;  /* 0x0000000e0f0c7225 */ /* 0x000fe200078e000c */
[----:B------:R-:W-:-:S03]  /*0d80*/  UIMAD.WIDE.U32 UR8, UR13, UR23, UR8 ;  /* 0x000000170d0872a5 */ /* 0x000fc6000f8e0008 */
[----:B------:R-:W-:Y:S01]  /*0d90*/  IMAD R11, R11, R14, R17 ;  /* 0x0000000e0b0b7224 */ /* 0x000fe200078e0211 */
[----:B------:R-:W-:-:S03]  /*0da0*/  UIADD3 URZ, UP0, UPT, UR5, UR8, URZ ;  /* 0x0000000805ff7290 */ /* 0x000fc6000ff1e0ff */
[----:B------:R-:W-:Y:S01]  /*0db0*/  IMAD.IADD R13, R13, 0x1, R11 ;  /* 0x000000010d0d7824 */ /* 0x000fe200078e020b */
[----:B------:R-:W-:Y:S01]  /*0dc0*/  UIADD3.X URZ, UP0, UPT, UR13, UR9, URZ, UP0, !UPT ;  /* 0x000000090dff7290 */ /* 0x000fe2000871e4ff */
[----:B------:R-:W-:Y:S01]  /*0dd0*/  IMAD.WIDE.U32 R14, R15, R14, R12 ;  /* 0x0000000e0f0e7225 */ /* 0x000fe200078e000c */
[----:B------:R-:W-:-:S03]  /*0de0*/  SHF.L.W.U32.HI R12, R8, UR12, R9 ;  /* 0x0000000c080c7c19 */ /* 0x000fc60008010e09 */
[----:B------:R-:W-:Y:S01]  /*0df0*/  IMAD.IADD R13, R11, 0x1, R15 ;  /* 0x000000010b0d7824 */ /* 0x000fe200078e020f */
[----:B------:R-:W-:-:S05]  /*0e00*/  SHF.L.W.U32.HI R11, R9, UR12, R14 ;  /* 0x0000000c090b7c19 */ /* 0x000fca0008010e0e */
[----:B------:R-:W-:Y:S01]  /*0e10*/  @!UP0 UIADD3 UR23, UPT, UPT, UR7, 0x1, URZ ;  /* 0x0000000107178890 */ /* 0x000fe2000fffe0ff */
[----:B------:R-:W-:Y:S02]  /*0e20*/  SHF.L.W.U32.HI R14, R14, UR12, R13 ;  /* 0x0000000c0e0e7c19 */ /* 0x000fe40008010e0d */
[----:B------:R-:W-:Y:S01]  /*0e30*/  SHF.L.W.U32.HI R13, R13, UR12, RZ ;  /* 0x0000000c0d0d7c19 */ /* 0x000fe20008010eff */
[----:B------:R-:W-:-:S08]  /*0e40*/  UMOV UR7, URZ ;  /* 0x000000ff00077c82 */ /* 0x000fd00008000000 */
.L_x_1:
        /* <DEDUP_REMOVED lines=40> */
[----:B------:R-:W-:Y:S01]  /*10d0*/  SHF.R.W.U32 R8, R11, UR12, R14 ;  /* 0x0000000c0b087c19 */ /* 0x000fe20008001e0e */
[----:B------:R-:W-:Y:S01]  /*10e0*/  UIMAD.WIDE.U32 UR24, UP0, UR14, UR19, UR24 ;  /* 0x000000130e1872a5 */ /* 0x000fe2000f800018 */
[----:B------:R-:W-:Y:S02]  /*10f0*/  SHF.R.W.U32 R9, R14, UR12, R13 ;  /* 0x0000000c0e097c19 */ /* 0x000fe40008001e0d */
[----:B------:R-:W-:Y:S01]  /*1100*/  SHF.R.W.U32 R10, R13, UR12, RZ ;  /* 0x0000000c0d0a7c19 */ /* 0x000fe20008001eff */
[----:B------:R-:W-:Y:S01]  /*1110*/  USEL UR9, URZ, 0x1, !UP0 ;  /* 0x00000001ff097887 */ /* 0x000fe2000c000000 */
[----:B------:R-:W-:Y:S02]  /*1120*/  SHF.R.W.U32 R11, R12, UR12, R11 ;  /* 0x0000000c0c0b7c19 */ /* 0x000fe40008001e0b */
[----:B------:R-:W-:Y:S01]  /*1130*/  UMOV UR8, UR25 ;  /* 0x0000001900087c82 */ /* 0x000fe20008000000 */
[----:B------:R-:W-:Y:S01]  /*1140*/  SEL R12, R8, R9, !P2 ;  /* 0x00000009080c7207 */ /* 0x000fe20005000000 */
[----:B------:R-:W-:Y:S01]  /*1150*/  UIMAD.WIDE.U32 UR8, UR14, UR15, UR8 ;  /* 0x0000000f0e0872a5 */ /* 0x000fe2000f8e0008 */
[----:B------:R-:W-:-:S02]  /*1160*/  SEL R13, R10, RZ, !P2 ;  /* 0x000000ff0a0d7207 */ /* 0x000fc40005000000 */
[----:B------:R-:W-:Y:S01]  /*1170*/  SEL R11, R11, R8, !P2 ;  /* 0x000000080b0b7207 */ /* 0x000fe20005000000 */
[----:B------:R-:W-:Y:S01]  /*1180*/  UIADD3 URZ, UP0, UPT, UR8, UR19, URZ ;  /* 0x0000001308ff7290 */ /* 0x000fe2000ff1e0ff */
[----:B------:R-:W-:Y:S02]  /*1190*/  SEL R14, R9, R10, !P2 ;  /* 0x0000000a090e7207 */ /* 0x000fe40005000000 */
[----:B------:R-:W-:Y:S01]  /*11a0*/  SEL R12, R12, R13, !P1 ;  /* 0x0000000d0c0c7207 */ /* 0x000fe20004800000 */
[----:B------:R-:W-:Y:S01]  /*11b0*/  UIADD3.X UR8, UP0, UPT, UR9, UR15, URZ, UP0, !UPT ;  /* 0x0000000f09087290 */ /* 0x000fe2000871e4ff */
[----:B------:R-:W-:Y:S02]  /*11c0*/  SEL R11, R11, R14, !P1 ;  /* 0x0000000e0b0b7207 */ /* 0x000fe40004800000 */
[----:B------:R-:W-:Y:S01]  /*11d0*/  SEL R15, R12, 0xffffffff, P3 ;  /* 0xffffffff0c0f7807 */ /* 0x000fe20001800000 */
[----:B------:R-:W-:Y:S01]  /*11e0*/  USEL UR7, URZ, 0x1, !UP0 ;  /* 0x00000001ff077887 */ /* 0x000fe2000c000000 */
[----:B------:R-:W-:Y:S01]  /*11f0*/  SEL R17, R11, 0xffffffff, P3 ;  /* 0xffffffff0b117807 */ /* 0x000fe20001800000 */
[----:B------:R-:W-:Y:S01]  /*1200*/  UIADD3 UR8, UP0, UPT, UR22, UR8, URZ ;  /* 0x0000000816087290 */ /* 0x000fe2000ff1e0ff */
[----:B------:R-:W-:Y:S01]  /*1210*/  SEL R12, R13, RZ, !P1 ;  /* 0x000000ff0d0c7207 */ /* 0x000fe20004800000 */
[----:B------:R-:W-:Y:S01]  /*1220*/  IMAD.WIDE.U32 R10, R15, R2, RZ ;  /* 0x000000020f0a7225 */ /* 0x000fe200078e00ff */
[----:B------:R-:W-:Y:S01]  /*1230*/  SEL R14, R14, RZ, !P1 ;  /* 0x000000ff0e0e7207 */ /* 0x000fe20004800000 */
[----:B------:R-:W-:-:S02]  /*1240*/  UIADD3.X UR7, UPT, UPT, UR16, UR7, URZ, UP0, !UPT ;  /* 0x0000000710077290 */ /* 0x000fc400087fe4ff */
[C---:B------:R-:W-:Y:S02]  /*1250*/  IMAD.WIDE.U32 R8, R17.reuse, R2, RZ ;  /* 0x0000000211087225 */ /* 0x040fe400078e00ff */
[----:B------:R-:W-:Y:S02]  /*1260*/  UISETP.NE.AND UP0, UPT, UR7, 0x2, UPT ;  /* 0x000000020700788c */ /* 0x000fe4000bf05270 */
[----:B------:R-:W-:Y:S02]  /*1270*/  IMAD.WIDE.U32 R10, P0, R17, R3, R10 ;  /* 0x00000003110a7225 */ /* 0x000fe4000780000a */
[----:B------:R-:W-:Y:S02]  /*1280*/  USEL UR23, UR8, 0xffffffff, UP0 ;  /* 0xffffffff08177887 */ /* 0x000fe40008000000 */
[----:B------:R-:W-:Y:S01]  /*1290*/  IMAD.X R13, RZ, RZ, RZ, P0 ;  /* 0x000000ffff0d7224 */ /* 0x000fe200000e06ff */
[----:B------:R-:W-:Y:S01]  /*12a0*/  IADD3 R17, P4, PT, R9, R10, RZ ;  /* 0x0000000a09117210 */ /* 0x000fe20007f9e0ff */
[----:B------:R-:W-:Y:S01]  /*12b0*/  UIMAD.WIDE.U32 UR8, UR23, UR5, URZ ;  /* 0x00000005170872a5 */ /* 0x000fe2000f8e00ff */
[----:B------:R-:W-:Y:S01]  /*12c0*/  SEL R9, R12, 0xffffffff, P3 ;  /* 0xffffffff0c097807 */ /* 0x000fe20001800000 */
[----:B------:R-:W-:Y:S01]  /*12d0*/  IMAD.MOV.U32 R12, RZ, RZ, R11 ;  /* 0x000000ffff0c7224 */ /* 0x000fe200078e000b */
[----:B------:R-:W-:Y:S01]  /*12e0*/  SEL R11, R14, 0xffffffff, P3 ;  /* 0xffffffff0e0b7807 */ /* 0x000fe20001800000 */
[----:B------:R-:W-:-:S02]  /*12f0*/  UISETP.LT.U32.AND UP1, UPT, UR23, -0x2, UPT ;  /* 0xfffffffe1700788c */ /* 0x000fc4000bf21070 */
[-C--:B------:R-:W-:Y:S01]  /*1300*/  IMAD.WIDE.U32.X R12, R15, R3.reuse, R12, P4 ;  /* 0x000000030f0c7225 */ /* 0x080fe200020e040c */
[----:B------:R-:W-:Y:S01]  /*1310*/  UMOV UR8, UR9 ;  /* 0x0000000900087c82 */ /* 0x000fe20008000000 */
[----:B------:R-:W-:Y:S01]  /*1320*/  UMOV UR9, URZ ;  /* 0x000000ff00097c82 */ /* 0x000fe20008000000 */
[----:B------:R-:W-:Y:S01]  /*1330*/  USEL UR7, UR23, 0xfffffffe, UP1 ;  /* 0xfffffffe17077887 */ /* 0x000fe20008800000 */
[-C--:B------:R-:W-:Y:S01]  /*1340*/  IMAD R10, R9, R2.reuse, RZ ;  /* 0x00000002090a7224 */ /* 0x080fe200078e02ff */
[----:B------:R-:W-:Y:S01]  /*1350*/  UIMAD.WIDE.U32 UR8, UR13, UR23, UR8 ;  /* 0x000000170d0872a5 */ /* 0x000fe2000f8e0008 */
[C---:B------:R-:W-:Y:S01]  /*1360*/  IMAD.WIDE.U32 R12, R11.reuse, R2, R12 ;  /* 0x000000020b0c7225 */ /* 0x040fe200078e000c */
[----:B------:R-:W-:Y:S02]  /*1370*/  SHF.L.U32 R9, R8, UR17, RZ ;  /* 0x0000001108097c19 */ /* 0x000fe400080006ff */
[----:B------:R-:W-:Y:S01]  /*1380*/  UIADD3 URZ, UP0, UPT, UR5, UR8, URZ ;  /* 0x0000000805ff7290 */ /* 0x000fe2000ff1e0ff */
[----:B------:R-:W-:-:S03]  /*1390*/  IMAD R3, R11, R3, R10 ;  /* 0x000000030b037224 */ /* 0x000fc600078e020a */
[----:B------:R-:W-:Y:S01]  /*13a0*/  UIADD3.X URZ, UP0, UPT, UR13, UR9, URZ, UP0, !UPT ;  /* 0x000000090dff7290 */ /* 0x000fe2000871e4ff */
[----:B------:R-:W-:Y:S01]  /*13b0*/  IMAD.IADD R11, R13, 0x1, R3 ;  /* 0x000000010d0b7824 */ /* 0x000fe200078e0203 */
[----:B------:R-:W-:Y:S02]  /*13c0*/  SHF.L.W.U32.HI R13, R8, UR12, R17 ;  /* 0x0000000c080d7c19 */ /* 0x000fe40008010e11 */
[----:B------:R-:W-:Y:S02]  /*13d0*/  SHF.L.W.U32.HI R3, R17, UR12, R12 ;  /* 0x0000000c11037c19 */ /* 0x000fe40008010e0c */
[----:B------:R-:W-:Y:S02]  /*13e0*/  SHF.L.W.U32.HI R8, R12, UR12, R11 ;  /* 0x0000000c0c087c19 */ /* 0x000fe40008010e0b */
[----:B------:R-:W-:-:S03]  /*13f0*/  SHF.L.W.U32.HI R2, R11, UR12, RZ ;  /* 0x0000000c0b027c19 */ /* 0x000fc60008010eff */
[----:B------:R-:W-:-:S03]  /*1400*/  @!UP0 UIADD3 UR23, UPT, UPT, UR7, 0x1, URZ ;  /* 0x0000000107178890 */ /* 0x000fc6000fffe0ff */
[----:B------:R-:W-:-:S09]  /*1410*/  UMOV UR7, URZ ;  /* 0x000000ff00077c82 */ /* 0x000fd20008000000 */
.L_x_2:
        /* <DEDUP_REMOVED lines=13> */
[----:B------:R-:W-:Y:S02]  /*14f0*/  IMAD R12, R15, UR5, RZ ;  /* 0x000000050f0c7c24 */ /* 0x000fe4000f8e02ff */
[----:B------:R-:W-:-:S03]  /*1500*/  IMAD.MOV.U32 R11, RZ, RZ, RZ ;  /* 0x000000ffff0b7224 */ /* 0x000fc600078e00ff */
[----:B------:R-:W-:Y:S01]  /*1510*/  IADD3 R12, P0, PT, -R12, R3, RZ ;  /* 0x000000030c0c7210 */ /* 0x000fe20007f1e1ff */
[----:B------:R-:W-:-:S03]  /*1520*/  IMAD.WIDE.U32 R10, R15, UR13, R10 ;  /* 0x0000000d0f0a7c25 */ /* 0x000fc6000f8e000a */
        /* <DEDUP_REMOVED lines=23> */
[-C--:B------:R-:W-:Y:S01]  /*16a0*/  IMAD.WIDE.U32 R10, R5, R4.reuse, RZ ;  /* 0x00000004050a7225 */ /* 0x080fe200078e00ff */
[----:B------:R-:W-:Y:S01]  /*16b0*/  UIMAD.WIDE.U32 UR24, UP0, UR14, UR19, UR24 ;  /* 0x000000130e1872a5 */ /* 0x000fe2000f800018 */
[----:B------:R-:W-:Y:S02]  /*16c0*/  SHF.R.W.U32 R12, R13, UR12, R3 ;  /* 0x0000000c0d0c7c19 */ /* 0x000fe40008001e03 */
[----:B------:R-:W-:Y:S01]  /*16d0*/  SHF.R.W.U32 R13, R3, UR12, R8 ;  /* 0x0000000c030d7c19 */ /* 0x000fe20008001e08 */
[----:B------:R-:W-:Y:S01]  /*16e0*/  USEL UR9, URZ, 0x1, !UP0 ;  /* 0x00000001ff097887 */ /* 0x000fe2000c000000 */
[----:B------:R-:W-:Y:S01]  /*16f0*/  SHF.R.W.U32 R14, R8, UR12, R2 ;  /* 0x0000000c080e7c19 */ /* 0x000fe20008001e02 */
[----:B------:R-:W-:Y:S01]  /*1700*/  IMAD.WIDE.U32 R10, P0, R4, R5, R10 ;  /* 0x00000005040a7225 */ /* 0x000fe2000780000a */
[----:B------:R-:W-:Y:S01]  /*1710*/  UMOV UR8, UR25 ;  /* 0x0000001900087c82 */ /* 0x000fe20008000000 */
[----:B------:R-:W-:Y:S01]  /*1720*/  SHF.R.W.U32 R15, R2, UR12, RZ ;  /* 0x0000000c020f7c19 */ /* 0x000fe20008001eff */
[----:B------:R-:W-:Y:S01]  /*1730*/  UIMAD.WIDE.U32 UR8, UR14, UR15, UR8 ;  /* 0x0000000f0e0872a5 */ /* 0x000fe2000f8e0008 */
[----:B------:R-:W-:Y:S01]  /*1740*/  IMAD.WIDE.U32 R8, R4, R4, RZ ;  /* 0x0000000404087225 */ /* 0x000fe200078e00ff */
[----:B------:R-:W-:-:S02]  /*1750*/  SEL R16, R12, R13, !P2 ;  /* 0x0000000d0c107207 */ /* 0x000fc40005000000 */
[----:B------:R-:W-:Y:S01]  /*1760*/  UIADD3 URZ, UP0, UPT, UR8, UR19, URZ ;  /* 0x0000001308ff7290 */ /* 0x000fe2000ff1e0ff */
[----:B------:R-:W-:Y:S01]  /*1770*/  IMAD.X R3, RZ, RZ, RZ, P0 ;  /* 0x000000ffff037224 */ /* 0x000fe200000e06ff */
[----:B------:R-:W-:Y:S01]  /*1780*/  IADD3 R17, P0, PT, R9, R10, RZ ;  /* 0x0000000a09117210 */ /* 0x000fe20007f1e0ff */
[----:B------:R-:W-:Y:S01]  /*1790*/  IMAD.MOV.U32 R2, RZ, RZ, R11 ;  /* 0x000000ffff027224 */ /* 0x000fe200078e000b */
[----:B------:R-:W-:Y:S01]  /*17a0*/  UIADD3.X UR8, UP0, UPT, UR9, UR15, URZ, UP0, !UPT ;  /* 0x0000000f09087290 */ /* 0x000fe2000871e4ff */
[----:B------:R-:W-:Y:S02]  /*17b0*/  SEL R10, R13, R14, !P2 ;  /* 0x0000000e0d0a7207 */ /* 0x000fe40005000000 */
[----:B------:R-:W-:Y:S01]  /*17c0*/  IMAD.WIDE.U32.X R2, R5, R5, R2, P0 ;  /* 0x0000000505027225 */ /* 0x000fe200000e0402 */
[----:B------:R-:W-:Y:S01]  /*17d0*/  USEL UR7, URZ, 0x1, !UP0 ;  /* 0x00000001ff077887 */ /* 0x000fe2000c000000 */
[----:B------:R-:W-:Y:S01]  /*17e0*/  @P1 SEL R16, R14, R15, !P2 ;  /* 0x0000000f0e101207 */ /* 0x000fe20005000000 */
[----:B------:R-:W-:Y:S01]  /*17f0*/  UIADD3 UR8, UP0, UPT, UR22, UR8, URZ ;  /* 0x0000000816087290 */ /* 0x000fe2000ff1e0ff */
[----:B------:R-:W-:-:S02]  /*1800*/  @P1 SEL R10, R15, RZ, !P2 ;  /* 0x000000ff0f0a1207 */ /* 0x000fc40005000000 */
[C---:B------:R-:W-:Y:S01]  /*1810*/  SHF.L.U32 R9, R8.reuse, UR17, RZ ;  /* 0x0000001108097c19 */ /* 0x040fe200080006ff */
[----:B------:R-:W-:Y:S01]  /*1820*/  UIADD3.X UR7, UPT, UPT, UR16, UR7, URZ, UP0, !UPT ;  /* 0x0000000710077290 */ /* 0x000fe200087fe4ff */
[----:B------:R-:W-:Y:S02]  /*1830*/  SHF.L.W.U32.HI R14, R8, UR12, R17 ;  /* 0x0000000c080e7c19 */ /* 0x000fe40008010e11 */
[----:B------:R-:W-:Y:S01]  /*1840*/  SHF.L.W.U32.HI R8, R17, UR12, R2 ;  /* 0x0000000c11087c19 */ /* 0x000fe20008010e02 */
[----:B------:R-:W-:Y:S01]  /*1850*/  UISETP.NE.AND UP0, UPT, UR7, 0x2, UPT ;  /* 0x000000020700788c */ /* 0x000fe2000bf05270 */
[----:B------:R-:W-:Y:S02]  /*1860*/  SHF.L.W.U32.HI R13, R2, UR12, R3 ;  /* 0x0000000c020d7c19 */ /* 0x000fe40008010e03 */
[----:B------:R-:W-:Y:S01]  /*1870*/  SHF.L.W.U32.HI R12, R3, UR12, RZ ;  /* 0x0000000c030c7c19 */ /* 0x000fe20008010eff */
[----:B------:R-:W-:Y:S01]  /*1880*/  USEL UR23, UR8, 0xffffffff, UP0 ;  /* 0xffffffff08177887 */ /* 0x000fe20008000000 */
[----:B------:R-:W-:-:S02]  /*1890*/  SEL R2, R10, 0xffffffff, P3 ;  /* 0xffffffff0a027807 */ /* 0x000fc40001800000 */
[----:B------:R-:W-:Y:S01]  /*18a0*/  SEL R3, R16, 0xffffffff, P3 ;  /* 0xffffffff10037807 */ /* 0x000fe20001800000 */
[----:B------:R-:W-:Y:S02]  /*18b0*/  UIMAD.WIDE.U32 UR8, UR23, UR5, URZ ;  /* 0x00000005170872a5 */ /* 0x000fe4000f8e00ff */
[----:B------:R-:W-:-:S04]  /*18c0*/  UISETP.LT.U32.AND UP1, UPT, UR23, -0x2, UPT ;  /* 0xfffffffe1700788c */ /* 0x000fc8000bf21070 */
[----:B------:R-:W-:Y:S01]  /*18d0*/  USEL UR7, UR23, 0xfffffffe, UP1 ;  /* 0xfffffffe17077887 */ /* 0x000fe20008800000 */
[----:B------:R-:W-:Y:S01]  /*18e0*/  UMOV UR8, UR9 ;  /* 0x0000000900087c82 */ /* 0x000fe20008000000 */
[----:B------:R-:W-:Y:S02]  /*18f0*/  UMOV UR9, URZ ;  /* 0x000000ff00097c82 */ /* 0x000fe40008000000 */
[----:B------:R-:W-:-:S04]  /*1900*/  UIMAD.WIDE.U32 UR8, UR13, UR23, UR8 ;  /* 0x000000170d0872a5 */ /* 0x000fc8000f8e0008 */
[----:B------:R-:W-:-:S04]  /*1910*/  UIADD3 URZ, UP0, UPT, UR5, UR8, URZ ;  /* 0x0000000805ff7290 */ /* 0x000fc8000ff1e0ff */
[----:B------:R-:W-:-:S11]  /*1920*/  UIADD3.X URZ, UP0, UPT, UR13, UR9, URZ, UP0, !UPT ;  /* 0x000000090dff7290 */ /* 0x000fd6000871e4ff */
[----:B------:R-:W-:-:S03]  /*1930*/  @!UP0 UIADD3 UR23, UPT, UPT, UR7, 0x1, URZ ;  /* 0x0000000107178890 */ /* 0x000fc6000fffe0ff */
[----:B------:R-:W-:-:S09]  /*1940*/  UMOV UR7, URZ ;  /* 0x000000ff00077c82 */ /* 0x000fd20008000000 */
.L_x_3:
        /* <DEDUP_REMOVED lines=43> */
[----:B------:R-:W-:Y:S01]  /*1c00*/  SHF.R.W.U32 R13, R13, UR12, R12 ;  /* 0x0000000c0d0d7c19 */ /* 0x000fe20008001e0c */
[----:B------:R-:W-:Y:S01]  /*1c10*/  USEL UR9, URZ, 0x1, !UP0 ;  /* 0x00000001ff097887 */ /* 0x000fe2000c000000 */
[----:B------:R-:W-:Y:S02]  /*1c20*/  SHF.R.W.U32 R12, R12, UR12, RZ ;  /* 0x0000000c0c0c7c19 */ /* 0x000fe40008001eff */
        /* <DEDUP_REMOVED lines=14> */
[----:B------:R-:W-:-:S02]  /*1d10*/  SEL R12, R12, RZ, !P1 ;  /* 0x000000ff0c0c7207 */ /* 0x000fc40004800000 */
[----:B------:R-:W-:Y:S01]  /*1d20*/  SEL R15, R15, RZ, !P1 ;  /* 0x000000ff0f0f7207 */ /* 0x000fe20004800000 */
[-C--:B------:R-:W-:Y:S01]  /*1d30*/  IMAD.WIDE.U32 R10, R19, R14.reuse, RZ ;  /* 0x0000000e130a7225 */ /* 0x080fe200078e00ff */
[----:B------:R-:W-:Y:S01]  /*1d40*/  UIADD3.X UR7, UPT, UPT, UR16, UR7, URZ, UP0, !UPT ;  /* 0x0000000710077290 */ /* 0x000fe200087fe4ff */
[----:B------:R-:W-:Y:S02]  /*1d50*/  SEL R17, R12, 0xffffffff, P3 ;  /* 0xffffffff0c117807 */ /* 0x000fe40001800000 */
[-C--:B------:R-:W-:Y:S01]  /*1d60*/  IMAD.WIDE.U32 R8, R14, R14.reuse, RZ ;  /* 0x0000000e0e087225 */ /* 0x080fe200078e00ff */
[----:B------:R-:W-:Y:S01]  /*1d70*/  UISETP.NE.AND UP0, UPT, UR7, 0x2, UPT ;  /* 0x000000020700788c */ /* 0x000fe2000bf05270 */
[----:B------:R-:W-:Y:S02]  /*1d80*/  SEL R15, R15, 0xffffffff, P3 ;  /* 0xffffffff0f0f7807 */ /* 0x000fe40001800000 */
[----:B------:R-:W-:Y:S01]  /*1d90*/  IMAD.WIDE.U32 R10, P0, R19, R14, R10 ;  /* 0x0000000e130a7225 */ /* 0x000fe2000780000a */
[----:B------:R-:W-:-:S03]  /*1da0*/  USEL UR23, UR8, 0xffffffff, UP0 ;  /* 0xffffffff08177887 */ /* 0x000fc60008000000 */
[----:B------:R-:W-:Y:S01]  /*1db0*/  IMAD.X R13, RZ, RZ, RZ, P0 ;  /* 0x000000ffff0d7224 */ /* 0x000fe200000e06ff */
[----:B------:R-:W-:Y:S01]  /*1dc0*/  IADD3 R9, P0, PT, R9, R10, RZ ;  /* 0x0000000a09097210 */ /* 0x000fe20007f1e0ff */
[----:B------:R-:W-:Y:S01]  /*1dd0*/  IMAD.MOV.U32 R12, RZ, RZ, R11 ;  /* 0x000000ffff0c7224 */ /* 0x000fe200078e000b */
[----:B------:R-:W-:Y:S01]  /*1de0*/  UIMAD.WIDE.U32 UR8, UR23, UR5, URZ ;  /* 0x00000005170872a5 */ /* 0x000fe2000f8e00ff */
[----:B------:R-:W-:Y:S01]  /*1df0*/  SHF.L.U32 R10, R8, UR17, RZ ;  /* 0x00000011080a7c19 */ /* 0x000fe200080006ff */
[----:B------:R-:W-:Y:S01]  /*1e00*/  UISETP.LT.U32.AND UP1, UPT, UR23, -0x2, UPT ;  /* 0xfffffffe1700788c */ /* 0x000fe2000bf21070 */
[----:B------:R-:W-:-:S03]  /*1e10*/  IMAD.WIDE.U32.X R12, R19, R19, R12, P0 ;  /* 0x00000013130c7225 */ /* 0x000fc600000e040c */
        /* <DEDUP_REMOVED lines=18> */
.L_x_4:
        /* <DEDUP_REMOVED lines=93> */
.L_x_5:
        /* <DEDUP_REMOVED lines=83> */
.L_x_6:
        /* <DEDUP_REMOVED lines=95> */
.L_x_7:
        /* <DEDUP_REMOVED lines=93> */
.L_x_8:
        /* <DEDUP_REMOVED lines=49> */
[----:B------:R-:W-:Y:S01]  /*3910*/  SEL R13, R13, R14, !P2 ;  /* 0x0000000e0d0d7207 */ /* 0x000fe20005000000 */
[----:B------:R-:W0:Y:S01]  /*3920*/  LDCU.64 UR24, c[0x3][0x200] ;  /* 0x00c04000ff1877ac */ /* 0x000e220008000a00 */
[----:B------:R-:W-:-:S02]  /*3930*/  @P1 SEL R12, R14, R15, !P2 ;  /* 0x0000000f0e0c1207 */ /* 0x000fc40005000000 */
[----:B------:R-:W-:Y:S01]  /*3940*/  @P1 SEL R13, R15, RZ, !P2 ;  /* 0x000000ff0f0d1207 */ /* 0x000fe20005000000 */
[----:B------:R-:W-:-:S04]  /*3950*/  UIADD3 URZ, UP0, UPT, UR8, UR19, URZ ;  /* 0x0000001308ff7290 */ /* 0x000fc8000ff1e0ff */
[----:B------:R-:W-:-:S04]  /*3960*/  UIADD3.X UR8, UP0, UPT, UR9, UR15, URZ, UP0, !UPT ;  /* 0x0000000f09087290 */ /* 0x000fc8000871e4ff */
[----:B------:R-:W-:Y:S02]  /*3970*/  USEL UR7, URZ, 0x1, !UP0 ;  /* 0x00000001ff077887 */ /* 0x000fe4000c000000 */
[----:B------:R-:W-:-:S04]  /*3980*/  UIADD3 UR8, UP0, UPT, UR22, UR8, URZ ;  /* 0x0000000816087290 */ /* 0x000fc8000ff1e0ff */
[----:B------:R-:W-:Y:S01]  /*3990*/  UIADD3.X UR7, UPT, UPT, UR16, UR7, URZ, UP0, !UPT ;  /* 0x0000000710077290 */ /* 0x000fe200087fe4ff */
[----:B0-----:R-:W-:-:S03]  /*39a0*/  IMAD.WIDE.U32 R10, R2, UR24, RZ ;  /* 0x00000018020a7c25 */ /* 0x001fc6000f8e00ff */
[----:B------:R-:W-:Y:S01]  /*39b0*/  UISETP.NE.AND UP0, UPT, UR7, 0x2, UPT ;  /* 0x000000020700788c */ /* 0x000fe2000bf05270 */
[----:B------:R-:W-:-:S03]  /*39c0*/  IMAD.WIDE.U32 R8, R3, UR24, RZ ;  /* 0x0000001803087c25 */ /* 0x000fc6000f8e00ff */
[----:B------:R-:W-:Y:S01]  /*39d0*/  USEL UR23, UR8, 0xffffffff, UP0 ;  /* 0xffffffff08177887 */ /* 0x000fe20008000000 */
[----:B------:R-:W-:-:S03]  /*39e0*/  IMAD.WIDE.U32 R10, P0, R3, UR25, R10 ;  /* 0x00000019030a7c25 */ /* 0x000fc6000f80000a */
[----:B------:R-:W-:Y:S01]  /*39f0*/  UIMAD.WIDE.U32 UR8, UR23, UR5, URZ ;  /* 0x00000005170872a5 */ /* 0x000fe2000f8e00ff */
[----:B------:R-:W-:Y:S01]  /*3a00*/  IMAD.X R7, RZ, RZ, RZ, P0 ;  /* 0x000000ffff077224 */ /* 0x000fe200000e06ff */
[----:B------:R-:W-:Y:S01]  /*3a10*/  IADD3 R9, P0, PT, R9, R10, RZ ;  /* 0x0000000a09097210 */ /* 0x000fe20007f1e0ff */
[----:B------:R-:W-:Y:S01]  /*3a20*/  IMAD.MOV.U32 R6, RZ, RZ, R11 ;  /* 0x000000ffff067224 */ /* 0x000fe200078e000b */
[----:B------:R-:W-:Y:S01]  /*3a30*/  UISETP.LT.U32.AND UP1, UPT, UR23, -0x2, UPT ;  /* 0xfffffffe1700788c */ /* 0x000fe2000bf21070 */
[----:B------:R-:W-:Y:S02]  /*3a40*/  SHF.L.U32 R11, R8, UR17, RZ ;  /* 0x00000011080b7c19 */ /* 0x000fe400080006ff */
[----:B------:R-:W-:Y:S01]  /*3a50*/  UMOV UR8, UR9 ;  /* 0x0000000900087c82 */ /* 0x000fe20008000000 */
[----:B------:R-:W-:Y:S01]  /*3a60*/  UMOV UR9, URZ ;  /* 0x000000ff00097c82 */ /* 0x000fe20008000000 */
[----:B------:R-:W-:Y:S01]  /*3a70*/  IMAD.WIDE.U32.X R6, R2, UR25, R6, P0 ;  /* 0x0000001902067c25 */ /* 0x000fe200080e0406 */
[----:B------:R-:W-:Y:S01]  /*3a80*/  UIMAD.WIDE.U32 UR8, UR13, UR23, UR8 ;  /* 0x000000170d0872a5 */ /* 0x000fe2000f8e0008 */
[----:B------:R-:W-:Y:S01]  /*3a90*/  SHF.L.W.U32.HI R14, R8, UR12, R9 ;  /* 0x0000000c080e7c19 */ /* 0x000fe20008010e09 */
[----:B------:R-:W-:-:S02]  /*3aa0*/  USEL UR7, UR23, 0xfffffffe, UP1 ;  /* 0xfffffffe17077887 */ /* 0x000fc40008800000 */
[----:B------:R-:W-:Y:S01]  /*3ab0*/  UIADD3 URZ, UP0, UPT, UR5, UR8, URZ ;  /* 0x0000000805ff7290 */ /* 0x000fe2000ff1e0ff */
[----:B------:R-:W-:Y:S02]  /*3ac0*/  SHF.L.W.U32.HI R10, R9, UR12, R6 ;  /* 0x0000000c090a7c19 */ /* 0x000fe40008010e06 */
[----:B------:R-:W-:Y:S01]  /*3ad0*/  SHF.L.W.U32.HI R9, R6, UR12, R7 ;  /* 0x0000000c06097c19 */ /* 0x000fe20008010e07 */
[----:B------:R-:W-:Y:S01]  /*3ae0*/  UIADD3.X URZ, UP0, UPT, UR13, UR9, URZ, UP0, !UPT ;  /* 0x000000090dff7290 */ /* 0x000fe2000871e4ff */
[----:B------:R-:W-:Y:S02]  /*3af0*/  SHF.L.W.U32.HI R8, R7, UR12, RZ ;  /* 0x0000000c07087c19 */ /* 0x000fe40008010eff */
[----:B------:R-:W-:Y:S02]  /*3b00*/  SEL R7, R13, 0xffffffff, P3 ;  /* 0xffffffff0d077807 */ /* 0x000fe40001800000 */
[----:B------:R-:W-:-:S06]  /*3b10*/  SEL R6, R12, 0xffffffff, P3 ;  /* 0xffffffff0c067807 */ /* 0x000fcc0001800000 */
[----:B------:R-:W-:-:S03]  /*3b20*/  @!UP0 UIADD3 UR23, UPT, UPT, UR7, 0x1, URZ ;  /* 0x0000000107178890 */ /* 0x000fc6000fffe0ff */
[----:B------:R-:W-:-:S09]  /*3b30*/  UMOV UR7, URZ ;  /* 0x000000ff00077c82 */ /* 0x000fd20008000000 */
.L_x_9:
        /* <DEDUP_REMOVED lines=49> */
[----:B------:R-:W-:Y:S01]  /*3e50*/  @P1 SEL R18, R16, R17, !P2 ;  /* 0x0000001110121207 */ /* 0x000fe20005000000 */
[----:B------:R-:W0:Y:S02]  /*3e60*/  LDCU.64 UR24, c[0x3][0x208] ;  /* 0x00c04100ff1877ac */ /* 0x000e240008000a00 */
        /* <DEDUP_REMOVED lines=9> */
[----:B------:R-:W-:Y:S01]  /*3f00*/  IMAD.WIDE.U32 R12, P0, R5, UR25, R12 ;  /* 0x00000019050c7c25 */ /* 0x000fe2000f80000c */
[----:B------:R-:W-:Y:S02]  /*3f10*/  SHF.L.U32 R14, R10, UR17, RZ ;  /* 0x000000110a0e7c19 */ /* 0x000fe400080006ff */
[----:B------:R-:W-:Y:S01]  /*3f20*/  UIMAD.WIDE.U32 UR8, UR23, UR5, URZ ;  /* 0x00000005170872a5 */ /* 0x000fe2000f8e00ff */
[----:B------:R-:W-:Y:S01]  /*3f30*/  IMAD.X R9, RZ, RZ, RZ, P0 ;  /* 0x000000ffff097224 */ /* 0x000fe200000e06ff */
[----:B------:R-:W-:Y:S01]  /*3f40*/  IADD3 R19, P0, PT, R11, R12, RZ ;  /* 0x0000000c0b137210 */ /* 0x000fe20007f1e0ff */
[----:B------:R-:W-:Y:S01]  /*3f50*/  IMAD.MOV.U32 R8, RZ, RZ, R13 ;  /* 0x000000ffff087224 */ /* 0x000fe200078e000d */
[----:B------:R-:W-:Y:S01]  /*3f60*/  UISETP.LT.U32.AND UP1, UPT, UR23, -0x2, UPT ;  /* 0xfffffffe1700788c */ /* 0x000fe2000bf21070 */
[----:B------:R-:W-:Y:S02]  /*3f70*/  SEL R11, R15, R16, !P2 ;  /* 0x000000100f0b7207 */ /* 0x000fe40005000000 */
[----:B------:R-:W-:Y:S01]  /*3f80*/  UMOV UR8, UR9 ;  /* 0x0000000900087c82 */ /* 0x000fe20008000000 */
[----:B------:R-:W-:Y:S01]  /*3f90*/  UMOV UR9, URZ ;  /* 0x000000ff00097c82 */ /* 0x000fe20008000000 */
[----:B------:R-:W-:Y:S01]  /*3fa0*/  IMAD.WIDE.U32.X R8, R4, UR25, R8, P0 ;  /* 0x0000001904087c25 */ /* 0x000fe200080e0408 */
[----:B------:R-:W-:Y:S01]  /*3fb0*/  UIMAD.WIDE.U32 UR8, UR13, UR23, UR8 ;  /* 0x000000170d0872a5 */ /* 0x000fe2000f8e0008 */
[----:B------:R-:W-:Y:S01]  /*3fc0*/  @P1 SEL R11, R17, RZ, !P2 ;  /* 0x000000ff110b1207 */ /* 0x000fe20005000000 */
[----:B------:R-:W-:Y:S01]  /*3fd0*/  USEL UR7, UR23, 0xfffffffe, UP1 ;  /* 0xfffffffe17077887 */ /* 0x000fe20008800000 */
[----:B------:R-:W-:Y:S01]  /*3fe0*/  SHF.L.W.U32.HI R16, R10, UR12, R19 ;  /* 0x0000000c0a107c19 */ /* 0x000fe20008010e13 */
[----:B------:R-:W-:Y:S01]  /*3ff0*/  UIADD3 URZ, UP0, UPT, UR5, UR8, URZ ;  /* 0x0000000805ff7290 */ /* 0x000fe2000ff1e0ff */
[----:B------:R-:W-:-:S02]  /*4000*/  SHF.L.W.U32.HI R12, R19, UR12, R8 ;  /* 0x0000000c130c7c19 */ /* 0x000fc40008010e08 */
[----:B------:R-:W-:Y:S01]  /*4010*/  SHF.L.W.U32.HI R13, R8, UR12, R9 ;  /* 0x0000000c080d7c19 */ /* 0x000fe20008010e09 */
[----:B------:R-:W-:Y:S01]  /*4020*/  UIADD3.X URZ, UP0, UPT, UR13, UR9, URZ, UP0, !UPT ;  /* 0x000000090dff7290 */ /* 0x000fe2000871e4ff */
[----:B------:R-:W-:Y:S02]  /*4030*/  SHF.L.W.U32.HI R15, R9, UR12, RZ ;  /* 0x0000000c090f7c19 */ /* 0x000fe40008010eff */
[----:B------:R-:W-:Y:S02]  /*4040*/  SEL R8, R11, 0xffffffff, P3 ;  /* 0xffffffff0b087807 */ /* 0x000fe40001800000 */
[----:B------:R-:W-:-:S06]  /*4050*/  SEL R9, R18, 0xffffffff, P3 ;  /* 0xffffffff12097807 */ /* 0x000fcc0001800000 */
[----:B------:R-:W-:-:S03]  /*4060*/  @!UP0 UIADD3 UR23, UPT, UPT, UR7, 0x1, URZ ;  /* 0x0000000107178890 */ /* 0x000fc6000fffe0ff */
[----:B------:R-:W-:-:S09]  /*4070*/  UMOV UR7, URZ ;  /* 0x000000ff00077c82 */ /* 0x000fd20008000000 */
.L_x_10:
        /* <DEDUP_REMOVED lines=40> */
[----:B------:R-:W0:Y:S01]  /*4300*/  LDC.64 R10, c[0x0][0x398] ;  /* 0x0000e600ff0a7b82 */ /* 0x000e220000000a00 */
[----:B------:R-:W-:Y:S01]  /*4310*/  UIMAD.WIDE.U32 UR24, UP0, UR14, UR19, UR24 ;  /* 0x000000130e1872a5 */ /* 0x000fe2000f800018 */
[----:B------:R-:W-:Y:S02]  /*4320*/  SHF.R.W.U32 R14, R16, UR12, R12 ;  /* 0x0000000c100e7c19 */ /* 0x000fe40008001e0c */
[----:B------:R-:W-:Y:S01]  /*4330*/  SHF.R.W.U32 R17, R12, UR12, R13 ;  /* 0x0000000c0c117c19 */ /* 0x000fe20008001e0d */
[----:B------:R-:W-:Y:S01]  /*4340*/  USEL UR9, URZ, 0x1, !UP0 ;  /* 0x00000001ff097887 */ /* 0x000fe2000c000000 */
[----:B------:R-:W-:Y:S02]  /*4350*/  SHF.R.W.U32 R16, R13, UR12, R15 ;  /* 0x0000000c0d107c19 */ /* 0x000fe40008001e0f */
[----:B------:R-:W-:Y:S01]  /*4360*/  UMOV UR8, UR25 ;  /* 0x0000001900087c82 */ /* 0x000fe20008000000 */
[----:B------:R-:W-:Y:S01]  /*4370*/  SHF.R.W.U32 R15, R15, UR12, RZ ;  /* 0x0000000c0f0f7c19 */ /* 0x000fe20008001eff */
[----:B------:R-:W-:Y:S01]  /*4380*/  UIMAD.WIDE.U32 UR8, UR14, UR15, UR8 ;  /* 0x0000000f0e0872a5 */ /* 0x000fe2000f8e0008 */
[----:B------:R-:W-:Y:S01]  /*4390*/  SEL R19, R14, R17, !P2 ;  /* 0x000000110e137207 */ /* 0x000fe20005000000 */
[----:B------:R-:W1:Y:S01]  /*43a0*/  LDCU.64 UR24, c[0x3][0x210] ;  /* 0x00c04200ff1877ac */ /* 0x000e620008000a00 */
[----:B------:R-:W-:-:S02]  /*43b0*/  SEL R18, R17, R16, !P2 ;  /* 0x0000001011127207 */ /* 0x000fc40005000000 */
[----:B------:R-:W-:Y:S01]  /*43c0*/  @P1 SEL R19, R16, R15, !P2 ;  /* 0x0000000f10131207 */ /* 0x000fe20005000000 */
[----:B------:R-:W-:Y:S01]  /*43d0*/  UIADD3 URZ, UP0, UPT, UR8, UR19, URZ ;  /* 0x0000001308ff7290 */ /* 0x000fe2000ff1e0ff */
[----:B------:R-:W-:Y:S02]  /*43e0*/  @P1 SEL R18, R15, RZ, !P2 ;  /* 0x000000ff0f121207 */ /* 0x000fe40005000000 */
[----:B------:R-:W-:Y:S01]  /*43f0*/  SEL R20, R19, 0xffffffff, P3 ;  /* 0xffffffff13147807 */ /* 0x000fe20001800000 */
[----:B------:R-:W-:Y:S01]  /*4400*/  UIADD3.X UR8, UP0, UPT, UR9, UR15, URZ, UP0, !UPT ;  /* 0x0000000f09087290 */ /* 0x000fe2000871e4ff */
[----:B------:R-:W-:-:S03]  /*4410*/  SEL R18, R18, 0xffffffff, P3 ;  /* 0xffffffff12127807 */ /* 0x000fc60001800000 */
[----:B------:R-:W-:Y:S01]  /*4420*/  USEL UR7, URZ, 0x1, !UP0 ;  /* 0x00000001ff077887 */ /* 0x000fe2000c000000 */
[----:B0-----:R-:W-:Y:S01]  /*4430*/  ISETP.GE.U32.AND P0, PT, R9, R10, PT ;  /* 0x0000000a0900720c */ /* 0x001fe20003f06070 */
[----:B------:R-:W-:-:S03]  /*4440*/  UIADD3 UR8, UP0, UPT, UR22, UR8, URZ ;  /* 0x0000000816087290 */ /* 0x000fc6000ff1e0ff */
[----:B------:R-:W-:Y:S01]  /*4450*/  ISETP.GE.U32.AND.EX P0, PT, R8, R11, PT, P0 ;  /* 0x0000000b0800720c */ /* 0x000fe20003f06100 */
[----:B------:R-:W-:Y:S01]  /*4460*/  UIADD3.X UR7, UPT, UPT, UR16, UR7, URZ, UP0, !UPT ;  /* 0x0000000710077290 */ /* 0x000fe200087fe4ff */
[----:B-1----:R-:W-:Y:S02]  /*4470*/  IMAD.WIDE.U32 R12, R7, UR24, RZ ;  /* 0x00000018070c7c25 */ /* 0x002fe4000f8e00ff */
[----:B------:R-:W-:Y:S01]  /*4480*/  SEL R10, R10, RZ, P0 ;  /* 0x000000ff0a0a7207 */ /* 0x000fe20000000000 */
        /* <DEDUP_REMOVED lines=8> */
[----:B------:R-:W-:Y:S01]  /*4510*/  IADD3 R20, P4, P5, R20, R9, -R10 ;  /* 0x0000000914147210 */ /* 0x000fe20007d9e80a */
[----:B------:R-:W-:Y:S01]  /*4520*/  UISETP.LT.U32.AND UP1, UPT, UR23, -0x2, UPT ;  /* 0xfffffffe1700788c */ /* 0x000fe2000bf21070 */
[----:B------:R-:W-:Y:S01]  /*4530*/  SEL R9, R11, RZ, P0 ;  /* 0x000000ff0b097207 */ /* 0x000fe20000000000 */
[----:B------:R-:W-:Y:S01]  /*4540*/  UMOV UR8, UR9 ;  /* 0x0000000900087c82 */ /* 0x000fe20008000000 */
[----:B------:R-:W-:Y:S01]  /*4550*/  UMOV UR9, URZ ;  /* 0x000000ff00097c82 */ /* 0x000fe20008000000 */
[----:B------:R-:W-:Y:S01]  /*4560*/  IMAD.WIDE.U32.X R12, R7, UR25, R12, P6 ;  /* 0x00000019070c7c25 */ /* 0x000fe2000b0e040c */
[----:B------:R-:W-:Y:S01]  /*4570*/  UIMAD.WIDE.U32 UR8, UR13, UR23, UR8 ;  /* 0x000000170d0872a5 */ /* 0x000fe2000f8e0008 */
[----:B------:R-:W-:Y:S01]  /*4580*/  IADD3.X R9, PT, PT, RZ, R8, ~R9, P4, P5 ;  /* 0x00000008ff097210 */ /* 0x000fe200027eac09 */
[----:B------:R-:W-:Y:S01]  /*4590*/  USEL UR7, UR23, 0xfffffffe, UP1 ;  /* 0xfffffffe17077887 */ /* 0x000fe20008800000 */
[----:B------:R-:W-:Y:S01]  /*45a0*/  IADD3 R11, P0, PT, RZ, R20, RZ ;  /* 0x00000014ff0b7210 */ /* 0x000fe20007f1e0ff */
[----:B------:R-:W-:Y:S01]  /*45b0*/  UIADD3 URZ, UP0, UPT, UR5, UR8, URZ ;  /* 0x0000000805ff7290 */ /* 0x000fe2000ff1e0ff */
[----:B------:R-:W-:-:S02]  /*45c0*/  SHF.L.U32 R10, R14, UR17, RZ ;  /* 0x000000110e0a7c19 */ /* 0x000fc400080006ff */
[----:B------:R-:W-:Y:S01]  /*45d0*/  SHF.L.W.U32.HI R14, R14, UR12, R15 ;  /* 0x0000000c0e0e7c19 */ /* 0x000fe20008010e0f */
[----:B------:R-:W-:Y:S01]  /*45e0*/  UIADD3.X URZ, UP0, UPT, UR13, UR9, URZ, UP0, !UPT ;  /* 0x000000090dff7290 */ /* 0x000fe2000871e4ff */
[----:B------:R-:W-:Y:S02]  /*45f0*/  SHF.L.W.U32.HI R16, R15, UR12, R12 ;  /* 0x0000000c0f107c19 */ /* 0x000fe40008010e0c */
[----:B------:R-:W-:Y:S01]  /*4600*/  SHF.L.W.U32.HI R15, R12, UR12, R13 ;  /* 0x0000000c0c0f7c19 */ /* 0x000fe20008010e0d */
[----:B------:R-:W-:Y:S01]  /*4610*/  IMAD.X R12, R18, 0x1, R9, P0 ;  /* 0x00000001120c7824 */ /* 0x000fe200000e0609 */
[----:B------:R-:W-:-:S06]  /*4620*/  SHF.L.W.U32.HI R13, R13, UR12, RZ ;  /* 0x0000000c0d0d7c19 */ /* 0x000fcc0008010eff */
[----:B------:R-:W-:-:S03]  /*4630*/  @!UP0 UIADD3 UR23, UPT, UPT, UR7, 0x1, URZ ;  /* 0x0000000107178890 */ /* 0x000fc6000fffe0ff */
[----:B------:R-:W-:-:S09]  /*4640*/  UMOV UR7, URZ ;  /* 0x000000ff00077c82 */ /* 0x000fd20008000000 */
.L_x_11:
        /* <DEDUP_REMOVED lines=51> */
[----:B------:R-:W-:-:S02]  /*4980*/  @P1 SEL R10, R14, R13, !P2 ;  /* 0x0000000d0e0a1207 */ /* 0x000fc40005000000 */
[----:B------:R-:W-:Y:S01]  /*4990*/  SEL R14, R17, R14, !P2 ;  /* 0x0000000e110e7207 */ /* 0x000fe20005000000 */
[----:B------:R-:W-:Y:S01]  /*49a0*/  UIADD3 URZ, UP0, UPT, UR8, UR19, URZ ;  /* 0x0000001308ff7290 */ /* 0x000fe2000ff1e0ff */
[----:B------:R-:W-:Y:S02]  /*49b0*/  SEL R10, R10, 0xffffffff, P3 ;  /* 0xffffffff0a0a7807 */ /* 0x000fe40001800000 */
[----:B------:R-:W-:Y:S01]  /*49c0*/  @P1 SEL R14, R13, RZ, !P2 ;  /* 0x000000ff0d0e1207 */ /* 0x000fe20005000000 */
[----:B------:R-:W-:-:S03]  /*49d0*/  UIADD3.X UR8, UP0, UPT, UR9, UR15, URZ, UP0, !UPT ;  /* 0x0000000f09087290 */ /* 0x000fc6000871e4ff */
[----:B------:R-:W-:Y:S01]  /*49e0*/  SEL R14, R14, 0xffffffff, P3 ;  /* 0xffffffff0e0e7807 */ /* 0x000fe20001800000 */
        /* <DEDUP_REMOVED lines=8> */
[----:B------:R-:W-:Y:S02]  /*4a70*/  SEL R15, R9, RZ, P0 ;  /* 0x000000ff090f7207 */ /* 0x000fe40000000000 */
[----:B------:R-:W-:Y:S01]  /*4a80*/  IADD3 R19, P4, P5, R10, R11, -R19 ;  /* 0x0000000b0a137210 */ /* 0x000fe20007d9e813 */
[----:B------:R-:W-:Y:S01]  /*4a90*/  USEL UR23, UR8, 0xffffffff, UP0 ;  /* 0xffffffff08177887 */ /* 0x000fe20008000000 */
[----:B------:R-:W-:-:S02]  /*4aa0*/  IMAD.WIDE.U32 R10, R2, UR24, RZ ;  /* 0x00000018020a7c25 */ /* 0x000fc4000f8e00ff */
[----:B------:R-:W-:Y:S01]  /*4ab0*/  IADD3.X R13, PT, PT, RZ, R12, ~R15, P4, P5 ;  /* 0x0000000cff0d7210 */ /* 0x000fe200027eac0f */
[----:B------:R-:W-:Y:S01]  /*4ac0*/  UIMAD.WIDE.U32 UR8, UR23, UR5, URZ ;  /* 0x00000005170872a5 */ /* 0x000fe2000f8e00ff */
[----:B------:R-:W-:Y:S01]  /*4ad0*/  IADD3 R19, P0, PT, RZ, R19, RZ ;  /* 0x00000013ff137210 */ /* 0x000fe20007f1e0ff */
[----:B------:R-:W-:Y:S01]  /*4ae0*/  UISETP.LT.U32.AND UP1, UPT, UR23, -0x2, UPT ;  /* 0xfffffffe1700788c */ /* 0x000fe2000bf21070 */
[----:B------:R-:W-:-:S03]  /*4af0*/  IMAD.WIDE.U32 R10, P4, R3, UR25, R10 ;  /* 0x00000019030a7c25 */ /* 0x000fc6000f88000a */
[----:B------:R-:W-:Y:S01]  /*4b00*/  USEL UR7, UR23, 0xfffffffe, UP1 ;  /* 0xfffffffe17077887 */ /* 0x000fe20008800000 */
[----:B------:R-:W-:Y:S01]  /*4b10*/  IMAD.X R18, R14, 0x1, R13, P0 ;  /* 0x000000010e127824 */ /* 0x000fe200000e060d */
[----:B------:R-:W-:Y:S01]  /*4b20*/  UMOV UR8, UR9 ;  /* 0x0000000900087c82 */ /* 0x000fe20008000000 */
[----:B------:R-:W-:Y:S01]  /*4b30*/  UMOV UR9, URZ ;  /* 0x000000ff00097c82 */ /* 0x000fe20008000000 */
[----:B------:R-:W-:Y:S01]  /*4b40*/  ISETP.GE.U32.AND P0, PT, R19, R8, PT ;  /* 0x000000081300720c */ /* 0x000fe20003f06070 */
[----:B------:R-:W-:Y:S01]  /*4b50*/  UIMAD.WIDE.U32 UR8, UR13, UR23, UR8 ;  /* 0x000000170d0872a5 */ /* 0x000fe2000f8e0008 */
[----:B------:R-:W-:Y:S01]  /*4b60*/  IMAD.X R13, RZ, RZ, RZ, P4 ;  /* 0x000000ffff0d7224 */ /* 0x000fe200020e06ff */
[----:B------:R-:W-:Y:S01]  /*4b70*/  IADD3 R15, P4, PT, R17, R10, RZ ;  /* 0x0000000a110f7210 */ /* 0x000fe20007f9e0ff */
[----:B------:R-:W-:Y:S01]  /*4b80*/  IMAD.MOV.U32 R12, RZ, RZ, R11 ;  /* 0x000000ffff0c7224 */ /* 0x000fe200078e000b */
[----:B------:R-:W-:Y:S01]  /*4b90*/  UIADD3 URZ, UP0, UPT, UR5, UR8, URZ ;  /* 0x0000000805ff7290 */ /* 0x000fe2000ff1e0ff */
[----:B------:R-:W-:-:S02]  /*4ba0*/  ISETP.GE.U32.AND.EX P0, PT, R18, R9, PT, P0 ;  /* 0x000000091200720c */ /* 0x000fc40003f06100 */
[----:B------:R-:W-:Y:S01]  /*4bb0*/  IMAD.WIDE.U32.X R12, R2, UR25, R12, P4 ;  /* 0x00000019020c7c25 */ /* 0x000fe2000a0e040c */
[----:B------:R-:W-:Y:S01]  /*4bc0*/  UIADD3.X URZ, UP0, UPT, UR13, UR9, URZ, UP0, !UPT ;  /* 0x000000090dff7290 */ /* 0x000fe2000871e4ff */
[----:B------:R-:W-:Y:S02]  /*4bd0*/  SEL R8, R8, RZ, P0 ;  /* 0x000000ff08087207 */ /* 0x000fe40000000000 */
[----:B------:R-:W-:Y:S02]  /*4be0*/  SEL R9, R9, RZ, P0 ;  /* 0x000000ff09097207 */ /* 0x000fe40000000000 */
[----:B------:R-:W-:Y:S02]  /*4bf0*/  IADD3 R8, P4, PT, -R8, R19, RZ ;  /* 0x0000001308087210 */ /* 0x000fe40007f9e1ff */
[C---:B------:R-:W-:Y:S02]  /*4c00*/  SHF.L.U32 R11, R16.reuse, UR17, RZ ;  /* 0x00000011100b7c19 */ /* 0x040fe400080006ff */
[----:B------:R-:W-:Y:S01]  /*4c10*/  SHF.L.W.U32.HI R16, R16, UR12, R15 ;  /* 0x0000000c10107c19 */ /* 0x000fe20008010e0f */
[----:B------:R-:W-:Y:S01]  /*4c20*/  IMAD.X R9, R18, 0x1, ~R9, P4 ;  /* 0x0000000112097824 */ /* 0x000fe200020e0e09 */
[----:B------:R-:W-:Y:S01]  /*4c30*/  SHF.L.W.U32.HI R14, R15, UR12, R12 ;  /* 0x0000000c0f0e7c19 */ /* 0x000fe20008010e0c */
[----:B------:R-:W-:Y:S01]  /*4c40*/  @!UP0 UIADD3 UR23, UPT, UPT, UR7, 0x1, URZ ;  /* 0x0000000107178890 */ /* 0x000fe2000fffe0ff */
[----:B------:R-:W-:-:S02]  /*4c50*/  SHF.L.W.U32.HI R15, R12, UR12, R13 ;  /* 0x0000000c0c0f7c19 */ /* 0x000fc40008010e0d */
[----:B------:R-:W-:Y:S01]  /*4c60*/  SHF.L.W.U32.HI R10, R13, UR12, RZ ;  /* 0x0000000c0d0a7c19 */ /* 0x000fe20008010eff */
[----:B------:R-:W-:-:S08]  /*4c70*/  UMOV UR7, URZ ;  /* 0x000000ff00077c82 */ /* 0x000fd00008000000 */
.L_x_12:
        /* <DEDUP_REMOVED lines=45> */
[----:B------:R-:W-:Y:S02]  /*4f50*/  SEL R20, R11, R16, !P2 ;  /* 0x000000100b147207 */ /* 0x000fe40005000000 */
[----:B------:R-:W-:Y:S01]  /*4f60*/  UMOV UR8, UR25 ;  /* 0x0000001900087c82 */ /* 0x000fe20008000000 */
[----:B------:R-:W-:Y:S01]  /*4f70*/  SHF.R.W.U32 R18, R10, UR12, RZ ;  /* 0x0000000c0a127c19 */ /* 0x000fe20008001eff */
[----:B------:R-:W-:-:S02]  /*4f80*/  UIMAD.WIDE.U32 UR8, UR14, UR15, UR8 ;  /* 0x0000000f0e0872a5 */ /* 0x000fc4000f8e0008 */
[----:B------:R-:W0:Y:S01]  /*4f90*/  LDCU.64 UR24, c[0x3][0x220] ;  /* 0x00c04400ff1877ac */ /* 0x000e220008000a00 */
[----:B------:R-:W-:Y:S01]  /*4fa0*/  @P1 SEL R20, R17, R18, !P2 ;  /* 0x0000001211141207 */ /* 0x000fe20005000000 */
[----:B------:R-:W-:-:S04]  /*4fb0*/  UIADD3 URZ, UP0, UPT, UR8, UR19, URZ ;  /* 0x0000001308ff7290 */ /* 0x000fc8000ff1e0ff */
[----:B------:R-:W-:-:S04]  /*4fc0*/  UIADD3.X UR8, UP0, UPT, UR9, UR15, URZ, UP0, !UPT ;  /* 0x0000000f09087290 */ /* 0x000fc8000871e4ff */
[----:B------:R-:W-:Y:S02]  /*4fd0*/  USEL UR7, URZ, 0x1, !UP0 ;  /* 0x00000001ff077887 */ /* 0x000fe4000c000000 */
[----:B------:R-:W-:-:S04]  /*4fe0*/  UIADD3 UR8, UP0, UPT, UR22, UR8, URZ ;  /* 0x0000000816087290 */ /* 0x000fc8000ff1e0ff */
[----:B------:R-:W-:Y:S01]  /*4ff0*/  UIADD3.X UR7, UPT, UPT, UR16, UR7, URZ, UP0, !UPT ;  /* 0x0000000710077290 */ /* 0x000fe200087fe4ff */
[----:B0-----:R-:W-:-:S03]  /*5000*/  IMAD.WIDE.U32 R12, R4, UR24, RZ ;  /* 0x00000018040c7c25 */ /* 0x001fc6000f8e00ff */
[----:B------:R-:W-:Y:S01]  /*5010*/  UISETP.NE.AND UP0, UPT, UR7, 0x2, UPT ;  /* 0x000000020700788c */ /* 0x000fe2000bf05270 */
[----:B------:R-:W-:-:S03]  /*5020*/  IMAD.WIDE.U32 R14, P0, R5, UR25, R12 ;  /* 0x00000019050e7c25 */ /* 0x000fc6000f80000c */
[----:B------:R-:W-:Y:S01]  /*5030*/  USEL UR23, UR8, 0xffffffff, UP0 ;  /* 0xffffffff08177887 */ /* 0x000fe20008000000 */
[----:B------:R-:W-:-:S03]  /*5040*/  IMAD.WIDE.U32 R12, R5, UR24, RZ ;  /* 0x00000018050c7c25 */ /* 0x000fc6000f8e00ff */
[----:B------:R-:W-:Y:S02]  /*5050*/  UIMAD.WIDE.U32 UR8, UR23, UR5, URZ ;  /* 0x00000005170872a5 */ /* 0x000fe4000f8e00ff */
[----:B------:R-:W-:Y:S01]  /*5060*/  UISETP.LT.U32.AND UP1, UPT, UR23, -0x2, UPT ;  /* 0xfffffffe1700788c */ /* 0x000fe2000bf21070 */
[----:B------:R-:W-:Y:S01]  /*5070*/  IMAD.X R11, RZ, RZ, RZ, P0 ;  /* 0x000000ffff0b7224 */ /* 0x000fe200000e06ff */
[----:B------:R-:W-:Y:S01]  /*5080*/  IADD3 R13, P0, PT, R13, R14, RZ ;  /* 0x0000000e0d0d7210 */ /* 0x000fe20007f1e0ff */
[----:B------:R-:W-:Y:S01]  /*5090*/  IMAD.MOV.U32 R10, RZ, RZ, R15 ;  /* 0x000000ffff0a7224 */ /* 0x000fe200078e000f */
[----:B------:R-:W-:Y:S01]  /*50a0*/  SEL R14, R16, R17, !P2 ;  /* 0x00000011100e7207 */ /* 0x000fe20005000000 */
[----:B------:R-:W-:Y:S01]  /*50b0*/  UMOV UR8, UR9 ;  /* 0x0000000900087c82 */ /* 0x000fe20008000000 */
[----:B------:R-:W-:Y:S01]  /*50c0*/  UMOV UR9, URZ ;  /* 0x000000ff00097c82 */ /* 0x000fe20008000000 */
[----:B------:R-:W-:Y:S01]  /*50d0*/  IMAD.WIDE.U32.X R10, R4, UR25, R10, P0 ;  /* 0x00000019040a7c25 */ /* 0x000fe200080e040a */
[----:B------:R-:W-:Y:S01]  /*50e0*/  UIMAD.WIDE.U32 UR8, UR13, UR23, UR8 ;  /* 0x000000170d0872a5 */ /* 0x000fe2000f8e0008 */
[----:B------:R-:W-:Y:S01]  /*50f0*/  @P1 SEL R14, R18, RZ, !P2 ;  /* 0x000000ff120e1207 */ /* 0x000fe20005000000 */
[----:B------:R-:W-:Y:S01]  /*5100*/  USEL UR7, UR23, 0xfffffffe, UP1 ;  /* 0xfffffffe17077887 */ /* 0x000fe20008800000 */
[C---:B------:R-:W-:Y:S01]  /*5110*/  SHF.L.U32 R16, R12.reuse, UR17, RZ ;  /* 0x000000110c107c19 */ /* 0x040fe200080006ff */
[----:B------:R-:W-:Y:S01]  /*5120*/  UIADD3 URZ, UP0, UPT, UR5, UR8, URZ ;  /* 0x0000000805ff7290 */ /* 0x000fe2000ff1e0ff */
[----:B------:R-:W-:-:S02]  /*5130*/  SHF.L.W.U32.HI R17, R12, UR12, R13 ;  /* 0x0000000c0c117c19 */ /* 0x000fc40008010e0d */
[----:B------:R-:W-:Y:S01]  /*5140*/  SHF.L.W.U32.HI R12, R13, UR12, R10 ;  /* 0x0000000c0d0c7c19 */ /* 0x000fe20008010e0a */
[----:B------:R-:W-:Y:S01]  /*5150*/  UIADD3.X URZ, UP0, UPT, UR13, UR9, URZ, UP0, !UPT ;  /* 0x000000090dff7290 */ /* 0x000fe2000871e4ff */
[----:B------:R-:W-:Y:S02]  /*5160*/  SHF.L.W.U32.HI R13, R10, UR12, R11 ;  /* 0x0000000c0a0d7c19 */ /* 0x000fe40008010e0b */
[----:B------:R-:W-:Y:S02]  /*5170*/  SHF.L.W.U32.HI R19, R11, UR12, RZ ;  /* 0x0000000c0b137c19 */ /* 0x000fe40008010eff */
[----:B------:R-:W-:Y:S02]  /*5180*/  SEL R14, R14, 0xffffffff, P3 ;  /* 0xffffffff0e0e7807 */ /* 0x000fe40001800000 */
[----:B------:R-:W-:-:S04]  /*5190*/  SEL R15, R20, 0xffffffff, P3 ;  /* 0xffffffff140f7807 */ /* 0x000fc80001800000 */
[----:B------:R-:W-:-:S03]  /*51a0*/  @!UP0 UIADD3 UR23, UPT, UPT, UR7, 0x1, URZ ;  /* 0x0000000107178890 */ /* 0x000fc6000fffe0ff */
[----:B------:R-:W-:-:S09]  /*51b0*/  UMOV UR7, URZ ;  /* 0x000000ff00077c82 */ /* 0x000fd20008000000 */
.L_x_13:
        /* <DEDUP_REMOVED lines=24> */
[----:B------:R-:W-:-:S07]  /*5340*/  IADD3.X R12, P0, PT, R17, -0x1, RZ, P0, !PT ;  /* 0xffffffff110c7810 */ /* 0x000fce000071e4ff */
[----:B------:R-:W-:-:S04]  /*5350*/  @P5 IADD3 R18, P4, PT, R18, UR5, RZ ;  /* 0x0000000512125c10 */ /* 0x000fc8000ff9e0ff */
[----:B------:R-:W-:Y:S02]  /*5360*/  @P5 IADD3.X R10, P4, PT, R10, UR13, RZ, P4, !PT ;  /* 0x0000000d0a0a5c10 */ /* 0x000fe4000a79e4ff */
[----:B------:R-:W-:-:S03]  /*5370*/  IADD3.X R13, P0, PT, R18, -0x1, RZ, P0, !PT ;  /* 0xffffffff120d7810 */ /* 0x000fc6000071e4ff */
[----:B------:R-:W-:Y:S01]  /*5380*/  @P5 IMAD.X R11, RZ, RZ, R11, P4 ;  /* 0x000000ffff0b5224 */ /* 0x000fe200020e060b */
[----:B------:R-:W-:-:S04]  /*5390*/  IADD3.X R19, P0, PT, R10, -0x1, RZ, P0, !PT ;  /* 0xffffffff0a137810 */ /* 0x000fc8000071e4ff */
[----:B------:R-:W-:Y:S01]  /*53a0*/  IADD3.X RZ, P0, PT, R11, -0x1, RZ, P0, !PT ;  /* 0xffffffff0bff7810 */ /* 0x000fe2000071e4ff */
[----:B------:R-:W-:-:S04]  /*53b0*/  IMAD.MOV.U32 R11, RZ, RZ, R16 ;  /* 0x000000ffff0b7224 */ /* 0x000fc800078e0010 */
[----:B------:R-:W-:-:S08]  /*53c0*/  IMAD.MOV.U32 R17, RZ, RZ, R11 ;  /* 0x000000ffff117224 */ /* 0x000fd000078e000b */
        /* <DEDUP_REMOVED lines=24> */
[----:B------:R-:W-:-:S04]  /*5550*/  UIADD3.X UR8, UP0, UPT, UR9, UR15, URZ, UP0, !UPT ;  /* 0x0000000f09087290 */ /* 0x000fc8000871e4ff */
        /* <DEDUP_REMOVED lines=8> */
[C---:B------:R-:W-:Y:S01]  /*55e0*/  IMAD.WIDE.U32 R10, R6.reuse, UR24, RZ ;  /* 0x00000018060a7c25 */ /* 0x040fe2000f8e00ff */
[----:B------:R-:W-:Y:S02]  /*55f0*/  SEL R23, R17, RZ, P0 ;  /* 0x000000ff11177207 */ /* 0x000fe40000000000 */
        /* <DEDUP_REMOVED lines=8> */
[C---:B------:R-:W-:Y:S01]  /*5680*/  SHF.L.U32 R15, R10.reuse, UR17, RZ ;  /* 0x000000110a0f7c19 */ /* 0x040fe200080006ff */
[----:B------:R-:W-:Y:S01]  /*5690*/  UMOV UR8, UR9 ;  /* 0x0000000900087c82 */ /* 0x000fe20008000000 */
[----:B------:R-:W-:Y:S01]  /*56a0*/  UMOV UR9, URZ ;  /* 0x000000ff00097c82 */ /* 0x000fe20008000000 */
[----:B------:R-:W-:Y:S01]  /*56b0*/  SHF.L.W.U32.HI R16, R10, UR12, R21 ;  /* 0x0000000c0a107c19 */ /* 0x000fe20008010e15 */
[----:B------:R-:W-:Y:S01]  /*56c0*/  UIMAD.WIDE.U32 UR8, UR13, UR23, UR8 ;  /* 0x000000170d0872a5 */ /* 0x000fe2000f8e0008 */
[----:B------:R-:W-:Y:S01]  /*56d0*/  IMAD.WIDE.U32.X R12, R7, UR25, R12, P6 ;  /* 0x00000019070c7c25 */ /* 0x000fe2000b0e040c */
[----:B------:R-:W-:Y:S01]  /*56e0*/  IADD3.X R23, PT, PT, RZ, R14, ~R23, P4, P5 ;  /* 0x0000000eff177210 */ /* 0x000fe200027eac17 */
[----:B------:R-:W-:Y:S01]  /*56f0*/  USEL UR7, UR23, 0xfffffffe, UP1 ;  /* 0xfffffffe17077887 */ /* 0x000fe20008800000 */
[----:B------:R-:W-:Y:S01]  /*5700*/  IADD3 R11, P0, PT, RZ, R11, RZ ;  /* 0x0000000bff0b7210 */ /* 0x000fe20007f1e0ff */
[----:B------:R-:W-:Y:S01]  /*5710*/  UIADD3 URZ, UP0, UPT, UR5, UR8, URZ ;  /* 0x0000000805ff7290 */ /* 0x000fe2000ff1e0ff */
[----:B------:R-:W-:-:S02]  /*5720*/  SEL R10, R20, 0xffffffff, P3 ;  /* 0xffffffff140a7807 */ /* 0x000fc40001800000 */
[----:B------:R-:W-:Y:S01]  /*5730*/  SHF.L.W.U32.HI R18, R21, UR12, R12 ;  /* 0x0000000c15127c19 */ /* 0x000fe20008010e0c */
[----:B------:R-:W-:Y:S01]  /*5740*/  UIADD3.X URZ, UP0, UPT, UR13, UR9, URZ, UP0, !UPT ;  /* 0x000000090dff7290 */ /* 0x000fe2000871e4ff */
[----:B------:R-:W-:Y:S01]  /*5750*/  SHF.L.W.U32.HI R17, R12, UR12, R13 ;  /* 0x0000000c0c117c19 */ /* 0x000fe20008010e0d */
[----:B------:R-:W-:Y:S01]  /*5760*/  IMAD.X R10, R10, 0x1, R23, P0 ;  /* 0x000000010a0a7824 */ /* 0x000fe200000e0617 */
[----:B------:R-:W-:-:S08]  /*5770*/  SHF.L.W.U32.HI R19, R13, UR12, RZ ;  /* 0x0000000c0d137c19 */ /* 0x000fd00008010eff */
[----:B------:R-:W-:-:S03]  /*5780*/  @!UP0 UIADD3 UR23, UPT, UPT, UR7, 0x1, URZ ;  /* 0x0000000107178890 */ /* 0x000fc6000fffe0ff */
[----:B------:R-:W-:-:S09]  /*5790*/  UMOV UR7, URZ ;  /* 0x000000ff00077c82 */ /* 0x000fd20008000000 */
.L_x_14:
        /* <DEDUP_REMOVED lines=67> */
[----:B------:R-:W-:Y:S01]  /*5bd0*/  IMAD.WIDE.U32 R16, P4, R3, UR25, R16 ;  /* 0x0000001903107c25 */ /* 0x000fe2000f880010 */
[----:B------:R-:W-:Y:S02]  /*5be0*/  SEL R3, R14, RZ, P0 ;  /* 0x000000ff0e037207 */ /* 0x000fe40000000000 */
[----:B------:R-:W-:Y:S01]  /*5bf0*/  UIMAD.WIDE.U32 UR8, UR23, UR5, URZ ;  /* 0x00000005170872a5 */ /* 0x000fe2000f8e00ff */
[----:B------:R-:W-:Y:S01]  /*5c00*/  IMAD.X R13, RZ, RZ, RZ, P4 ;  /* 0x000000ffff0d7224 */ /* 0x000fe200020e06ff */
[----:B------:R-:W-:Y:S01]  /*5c10*/  IADD3 R19, P6, PT, R19, R16, RZ ;  /* 0x0000001013137210 */ /* 0x000fe20007fde0ff */
[----:B------:R-:W-:Y:S01]  /*5c20*/  IMAD.MOV.U32 R12, RZ, RZ, R17 ;  /* 0x000000ffff0c7224 */ /* 0x000fe200078e0011 */
[----:B------:R-:W-:Y:S01]  /*5c30*/  IADD3 R3, P4, P5, R22, R11, -R3 ;  /* 0x0000000b16037210 */ /* 0x000fe20007d9e803 */
[----:B------:R-:W-:Y:S01]  /*5c40*/  UISETP.LT.U32.AND UP1, UPT, UR23, -0x2, UPT ;  /* 0xfffffffe1700788c */ /* 0x000fe2000bf21070 */
[----:B------:R-:W-:Y:S01]  /*5c50*/  SHF.L.U32 R11, R18, UR17, RZ ;  /* 0x00000011120b7c19 */ /* 0x000fe200080006ff */
        /* <DEDUP_REMOVED lines=13> */
[----:B------:R-:W-:Y:S02]  /*5d30*/  SHF.L.W.U32.HI R18, R18, UR12, R19 ;  /* 0x0000000c12127c19 */ /* 0x000fe40008010e13 */
[----:B------:R-:W-:-:S06]  /*5d40*/  SHF.L.W.U32.HI R12, R13, UR12, RZ ;  /* 0x0000000c0d0c7c19 */ /* 0x000fcc0008010eff */
[----:B------:R-:W-:-:S03]  /*5d50*/  @!UP0 UIADD3 UR23, UPT, UPT, UR7, 0x1, URZ ;  /* 0x0000000107178890 */ /* 0x000fc6000fffe0ff */
[----:B------:R-:W-:-:S09]  /*5d60*/  UMOV UR7, URZ ;  /* 0x000000ff00077c82 */ /* 0x000fd20008000000 */
.L_x_15:
        /* <DEDUP_REMOVED lines=76> */
[----:B------:R-:W-:Y:S01]  /*6230*/  SEL R10, R11, 0xffffffff, P3 ;  /* 0xffffffff0b0a7807 */ /* 0x000fe20001800000 */
[----:B------:R-:W-:Y:S01]  /*6240*/  UIADD3.X URZ, UP0, UPT, UR13, UR9, URZ, UP0, !UPT ;  /* 0x000000090dff7290 */ /* 0x000fe2000871e4ff */
[----:B------:R-:W-:Y:S02]  /*6250*/  SHF.L.W.U32.HI R13, R21, UR12, R4 ;  /* 0x0000000c150d7c19 */ /* 0x000fe40008010e04 */
[----:B------:R-:W-:Y:S02]  /*6260*/  SHF.L.W.U32.HI R12, R4, UR12, R5 ;  /* 0x0000000c040c7c19 */ /* 0x000fe40008010e05 */
[----:B------:R-:W-:Y:S02]  /*6270*/  SHF.L.W.U32.HI R15, R5, UR12, RZ ;  /* 0x0000000c050f7c19 */ /* 0x000fe40008010eff */
[----:B------:R-:W-:-:S04]  /*6280*/  SEL R11, R19, 0xffffffff, P3 ;  /* 0xffffffff130b7807 */ /* 0x000fc80001800000 */
[----:B------:R-:W-:-:S03]  /*6290*/  @!UP0 UIADD3 UR23, UPT, UPT, UR7, 0x1, URZ ;  /* 0x0000000107178890 */ /* 0x000fc6000fffe0ff */
[----:B------:R-:W-:-:S09]  /*62a0*/  UMOV UR7, URZ ;  /* 0x000000ff00077c82 */ /* 0x000fd20008000000 */
.L_x_16:
        /* <DEDUP_REMOVED lines=54> */
[----:B------:R-:W-:-:S03]  /*6610*/  @P1 SEL R18, R15, RZ, !P2 ;  /* 0x000000ff0f121207 */ /* 0x000fc60005000000 */
        /* <DEDUP_REMOVED lines=12> */
[----:B------:R-:W-:Y:S02]  /*66e0*/  SEL R6, R19, 0xffffffff, P3 ;  /* 0xffffffff13067807 */ /* 0x000fe40001800000 */
        /* <DEDUP_REMOVED lines=16> */
[C---:B------:R-:W-:Y:S01]  /*67f0*/  SHF.L.U32 R4, R14.reuse, UR17, RZ ;  /* 0x000000110e047c19 */ /* 0x040fe200080006ff */
[----:B------:R-:W-:Y:S01]  /*6800*/  UIADD3.X URZ, UP0, UPT, UR13, UR9, URZ, UP0, !UPT ;  /* 0x000000090dff7290 */ /* 0x000fe2000871e4ff */
[----:B------:R-:W-:Y:S01]  /*6810*/  SHF.L.W.U32.HI R14, R14, UR12, R15 ;  /* 0x0000000c0e0e7c19 */ /* 0x000fe20008010e0f */
[----:B------:R-:W-:Y:S01]  /*6820*/  IMAD.X R10, R10, 0x1, R17, P0 ;  /* 0x000000010a0a7824 */ /* 0x000fe200000e0611 */
[----:B------:R-:W-:Y:S02]  /*6830*/  SHF.L.W.U32.HI R7, R15, UR12, R12 ;  /* 0x0000000c0f077c19 */ /* 0x000fe40008010e0c */
[----:B------:R-:W-:Y:S02]  /*6840*/  SHF.L.W.U32.HI R6, R12, UR12, R13 ;  /* 0x0000000c0c067c19 */ /* 0x000fe40008010e0d */
[----:B------:R-:W-:-:S04]  /*6850*/  SHF.L.W.U32.HI R11, R13, UR12, RZ ;  /* 0x0000000c0d0b7c19 */ /* 0x000fc80008010eff */
[----:B------:R-:W-:-:S03]  /*6860*/  @!UP0 UIADD3 UR23, UPT, UPT, UR7, 0x1, URZ ;  /* 0x0000000107178890 */ /* 0x000fc6000fffe0ff */
[----:B------:R-:W-:-:S09]  /*6870*/  UMOV UR7, URZ ;  /* 0x000000ff00077c82 */ /* 0x000fd20008000000 */
.L_x_17:
        /* <DEDUP_REMOVED lines=38> */
[----:B------:R-:W0:Y:S01]  /*6ae0*/  LDC.64 R12, c[0x0][0x398] ;  /* 0x0000e600ff0c7b82 */ /* 0x000e220000000a00 */
[----:B------:R-:W-:Y:S01]  /*6af0*/  SHF.R.W.U32 R4, R14, UR12, R7 ;  /* 0x0000000c0e047c19 */ /* 0x000fe20008001e07 */
[----:B------:R-:W-:Y:S01]  /*6b00*/  UIADD3 UR6, UPT, UPT, UR6, 0x1, URZ ;  /* 0x0000000106067890 */ /* 0x000fe2000fffe0ff */
[----:B------:R-:W-:Y:S02]  /*6b10*/  SHF.R.W.U32 R7, R7, UR12, R6 ;  /* 0x0000000c07077c19 */ /* 0x000fe40008001e06 */
[----:B------:R-:W-:Y:S01]  /*6b20*/  SHF.R.W.U32 R6, R6, UR12, R11 ;  /* 0x0000000c06067c19 */ /* 0x000fe20008001e0b */
[----:B------:R-:W-:Y:S01]  /*6b30*/  UISETP.NE.AND UP0, UPT, UR6, 0x8, UPT ;  /* 0x000000080600788c */ /* 0x000fe2000bf05270 */
[----:B------:R-:W-:Y:S02]  /*6b40*/  SHF.R.W.U32 R11, R11, UR12, RZ ;  /* 0x0000000c0b0b7c19 */ /* 0x000fe40008001eff */
[----:B------:R-:W-:Y:S02]  /*6b50*/  SEL R4, R4, R7, !P2 ;  /* 0x0000000704047207 */ /* 0x000fe40005000000 */
[----:B------:R-:W-:-:S02]  /*6b60*/  @P1 SEL R4, R6, R11, !P2 ;  /* 0x0000000b06041207 */ /* 0x000fc40005000000 */
[----:B------:R-:W-:Y:S02]  /*6b70*/  SEL R6, R7, R6, !P2 ;  /* 0x0000000607067207 */ /* 0x000fe40005000000 */
[----:B------:R-:W-:Y:S02]  /*6b80*/  SEL R4, R4, 0xffffffff, P3 ;  /* 0xffffffff04047807 */ /* 0x000fe40001800000 */
[----:B------:R-:W-:-:S04]  /*6b90*/  @P1 SEL R6, R11, RZ, !P2 ;  /* 0x000000ff0b061207 */ /* 0x000fc80005000000 */
[----:B------:R-:W-:Y:S02]  /*6ba0*/  SEL R6, R6, 0xffffffff, P3 ;  /* 0xffffffff06067807 */ /* 0x000fe40001800000 */
[----:B0-----:R-:W-:-:S04]  /*6bb0*/  ISETP.GE.U32.AND P0, PT, R5, R12, PT ;  /* 0x0000000c0500720c */ /* 0x001fc80003f06070 */
[----:B------:R-:W-:-:S04]  /*6bc0*/  ISETP.GE.U32.AND.EX P0, PT, R10, R13, PT, P0 ;  /* 0x0000000d0a00720c */ /* 0x000fc80003f06100 */
[----:B------:R-:W-:Y:S02]  /*6bd0*/  SEL R7, R12, RZ, P0 ;  /* 0x000000ff0c077207 */ /* 0x000fe40000000000 */
[----:B------:R-:W-:Y:S02]  /*6be0*/  SEL R11, R13, RZ, P0 ;  /* 0x000000ff0d0b7207 */ /* 0x000fe40000000000 */
[----:B------:R-:W-:-:S04]  /*6bf0*/  IADD3 R5, P0, P1, R4, R5, -R7 ;  /* 0x0000000504057210 */ /* 0x000fc8000791e807 */
[----:B------:R-:W-:Y:S02]  /*6c00*/  IADD3.X R7, PT, PT, RZ, R10, ~R11, P0, P1 ;  /* 0x0000000aff077210 */ /* 0x000fe400007e2c0b */
[----:B------:R-:W-:Y:S02]  /*6c10*/  IADD3 R5, P0, PT, RZ, R5, RZ ;  /* 0x00000005ff057210 */ /* 0x000fe40007f1e0ff */
[----:B------:R-:W-:-:S03]  /*6c20*/  ISETP.GE.U32.AND P1, PT, R3, R12, PT ;  /* 0x0000000c0300720c */ /* 0x000fc60003f26070 */
[----:B------:R-:W-:Y:S01]  /*6c30*/  IMAD.X R6, R6, 0x1, R7, P0 ;  /* 0x0000000106067824 */ /* 0x000fe200000e0607 */
[----:B------:R-:W-:Y:S02]  /*6c40*/  ISETP.GE.U32.AND P0, PT, R5, R12, PT ;  /* 0x0000000c0500720c */ /* 0x000fe40003f06070 */
[-C--:B------:R-:W-:Y:S02]  /*6c50*/  ISETP.GE.U32.AND.EX P1, PT, R2, R13.reuse, PT, P1 ;  /* 0x0000000d0200720c */ /* 0x080fe40003f26110 */
[----:B------:R-:W-:Y:S02]  /*6c60*/  ISETP.GE.U32.AND.EX P0, PT, R6, R13, PT, P0 ;  /* 0x0000000d0600720c */ /* 0x000fe40003f06100 */
[C---:B------:R-:W-:Y:S02]  /*6c70*/  SEL R4, R12.reuse, RZ, P1 ;  /* 0x000000ff0c047207 */ /* 0x040fe40000800000 */
[----:B------:R-:W-:Y:S02]  /*6c80*/  SEL R12, R12, RZ, P0 ;  /* 0x000000ff0c0c7207 */ /* 0x000fe40000000000 */
[----:B------:R-:W-:-:S02]  /*6c90*/  IADD3 R4, P3, PT, -R4, R3, RZ ;  /* 0x0000000304047210 */ /* 0x000fc40007f7e1ff */
[----:B------:R-:W-:Y:S02]  /*6ca0*/  IADD3 R12, P2, PT, -R12, R5, RZ ;  /* 0x000000050c0c7210 */ /* 0x000fe40007f5e1ff */
[C---:B------:R-:W-:Y:S02]  /*6cb0*/  SEL R5, R13.reuse, RZ, P1 ;  /* 0x000000ff0d057207 */ /* 0x040fe40000800000 */
[----:B------:R-:W-:-:S03]  /*6cc0*/  SEL R13, R13, RZ, P0 ;  /* 0x000000ff0d0d7207 */ /* 0x000fc60000000000 */
[----:B------:R-:W-:Y:S02]  /*6cd0*/  IMAD.X R5, R2, 0x1, ~R5, P3 ;  /* 0x0000000102057824 */ /* 0x000fe400018e0e05 */
[----:B------:R-:W-:Y:S01]  /*6ce0*/  IMAD.X R14, R6, 0x1, ~R13, P2 ;  /* 0x00000001060e7824 */ /* 0x000fe200010e0e0d */
[----:B------:R-:W-:Y:S06]  /*6cf0*/  BRA.U UP0, `(.L_x_18) ;  /* 0xffffff9500c47547 */ /* 0x000fec000b83ffff */
[----:B------:R-:W0:Y:S02]  /*6d00*/  LDCU.64 UR4, c[0x0][0x388] ;  /* 0x00007100ff0477ac */ /* 0x000e240008000a00 */
[----:B0-----:R-:W-:-:S04]  /*6d10*/  LEA R2, P0, R0, UR4, 0x3 ;  /* 0x0000000400027c11 */ /* 0x001fc8000f8018ff */
[----:B------:R-:W-:-:S05]  /*6d20*/  LEA.HI.X R3, R0, UR5, RZ, 0x3, P0 ;  /* 0x0000000500037c11 */ /* 0x000fca00080f1cff */
[----:B------:R-:W-:Y:S01]  /*6d30*/  STG.E.64 desc[UR10][R2.64], R8 ;  /* 0x0000000802007986 */ /* 0x000fe2000c101b0a */
[----:B------:R-:W-:Y:S05]  /*6d40*/  EXIT ;  /* 0x000000000000794d */ /* 0x000fea0003800000 */
.L_x_19:
[----:B------:R-:W-:-:S00]  /*6d50*/  BRA `(.L_x_19) ;  /* 0xfffffffc00fc7947 */ /* 0x000fc0000383ffff */
[----:B------:R-:W-:-:S00]  /*6d60*/  NOP ;  /* 0x0000000000007918 */ /* 0x000fc00000000000 */
        /* <DEDUP_REMOVED lines=9> */
.L_x_109:


//--------------------- .text._ZN3lux4cuda28msm_bucket_accumulate_kernelEPKmPKvPvmii --------------------------
	.section	.text._ZN3lux4cuda28msm_bucket_accumulate_kernelEPKmPKvPvmii,"ax",@progbits
	.align	128
        .global         _ZN3lux4cuda28msm_bucket_accumulate_kernelEPKmPKvPvmii
        .type           _ZN3lux4cuda28msm_bucket_accumulate_kernelEPKmPKvPvmii,@function
        .size           _ZN3lux4cuda28msm_bucket_accumulate_kernelEPKmPKvPvmii,(.L_x_110 - _ZN3lux4cuda28msm_bucket_accumulate_kernelEPKmPKvPvmii)
        .other          _ZN3lux4cuda28msm_bucket_accumulate_kernelEPKmPKvPvmii,@"STO_CUDA_ENTRY STV_DEFAULT"
_ZN3lux4cuda28msm_bucket_accumulate_kernelEPKmPKvPvmii:
.text._ZN3lux4cuda28msm_bucket_accumulate_kernelEPKmPKvPvmii:
[----:B------:R-:W-:Y:S01]  /*0000*/  LDC R1, c[0x0][0x37c] ;  /* 0x0000df00ff017b82 */ /* 0x000fe20000000800 */
[----:B------:R-:W-:Y:S05]  /*0010*/  EXIT ;  /* 0x000000000000794d */ /* 0x000fea0003800000 */
.L_x_20:
        /* <DEDUP_REMOVED lines=14> */
.L_x_110:


//--------------------- .text._ZN3lux4cuda17ntt_radix2_kernelEPmmmPKmi --------------------------
	.section	.text._ZN3lux4cuda17ntt_radix2_kernelEPmmmPKmi,"ax",@progbits
	.align	128
        .global         _ZN3lux4cuda17ntt_radix2_kernelEPmmmPKmi
        .type           _ZN3lux4cuda17ntt_radix2_kernelEPmmmPKmi,@function
        .size           _ZN3lux4cuda17ntt_radix2_kernelEPmmmPKmi,(.L_x_111 - _ZN3lux4cuda17ntt_radix2_kernelEPmmmPKmi)
        .other          _ZN3lux4cuda17ntt_radix2_kernelEPmmmPKmi,@"STO_CUDA_ENTRY STV_DEFAULT"
_ZN3lux4cuda17ntt_radix2_kernelEPmmmPKmi:
.text._ZN3lux4cuda17ntt_radix2_kernelEPmmmPKmi:
[----:B------:R-:W-:Y:S01]  /*0000*/  LDC R1, c[0x0][0x37c] ;  /* 0x0000df00ff017b82 */ /* 0x000fe20000000800 */
[----:B------:R-:W0:Y:S07]  /*0010*/  S2R R3, SR_TID.X ;  /* 0x0000000000037919 */ /* 0x000e2e0000002100 */
[----:B------:R-:W0:Y:S01]  /*0020*/  S2UR UR6, SR_CTAID.X ;  /* 0x00000000000679c3 */ /* 0x000e220000002500 */
[----:B------:R-:W1:Y:S01]  /*0030*/  LDCU UR7, c[0x0][0x3a0] ;  /* 0x00007400ff0777ac */ /* 0x000e620008000800 */
[----:B------:R-:W-:Y:S01]  /*0040*/  IMAD.MOV.U32 R5, RZ, RZ, RZ ;  /* 0x000000ffff057224 */ /* 0x000fe200078e00ff */
[----:B------:R-:W-:Y:S01]  /*0050*/  UMOV UR5, 0x1 ;  /* 0x0000000100057882 */ /* 0x000fe20000000000 */
[----:B------:R-:W2:Y:S04]  /*0060*/  LDCU.64 UR8, c[0x0][0x388] ;  /* 0x00007100ff0877ac */ /* 0x000ea80008000a00 */
[----:B------:R-:W0:Y:S01]  /*0070*/  LDC R0, c[0x0][0x360] ;  /* 0x0000d800ff007b82 */ /* 0x000e220000000800 */
[----:B------:R-:W-:Y:S01]  /*0080*/  UMOV UR4, 0x2 ;  /* 0x0000000200047882 */ /* 0x000fe20000000000 */
[----:B-1----:R-:W-:-:S02]  /*0090*/  USHF.L.U32 UR11, UR5, UR7, URZ ;  /* 0x00000007050b7299 */ /* 0x002fc400080006ff */
[----:B------:R-:W-:Y:S02]  /*00a0*/  USHF.L.U64.HI UR5, UR5, UR7, URZ ;  /* 0x0000000705057299 */ /* 0x000fe400080102ff */
[----:B------:R-:W-:Y:S01]  /*00b0*/  UIADD3 UR10, UPT, UPT, UR11, -0x1, URZ ;  /* 0xffffffff0b0a7890 */ /* 0x000fe2000fffe0ff */
[----:B0-----:R-:W-:Y:S01]  /*00c0*/  IMAD R0, R0, UR6, R3 ;  /* 0x0000000600007c24 */ /* 0x001fe2000f8e0203 */
[----:B------:R-:W-:Y:S02]  /*00d0*/  USHF.L.U32 UR6, UR4, UR7, URZ ;  /* 0x0000000704067299 */ /* 0x000fe400080006ff */
[----:B------:R-:W-:Y:S02]  /*00e0*/  USHF.L.U64.HI UR4, UR4, UR7, URZ ;  /* 0x0000000704047299 */ /* 0x000fe400080102ff */
[C---:B------:R-:W-:Y:S02]  /*00f0*/  LOP3.LUT R4, R0.reuse, UR10, RZ, 0xc0, !PT ;  /* 0x0000000a00047c12 */ /* 0x040fe4000f8ec0ff */
[----:B------:R-:W-:-:S05]  /*0100*/  SHF.R.U64 R7, R0, UR7, RZ ;  /* 0x0000000700077c19 */ /* 0x000fca00080012ff */
[----:B------:R-:W-:-:S04]  /*0110*/  IMAD.WIDE.U32 R2, R7, UR6, R4 ;  /* 0x0000000607027c25 */ /* 0x000fc8000f8e0004 */
[----:B------:R-:W-:Y:S01]  /*0120*/  IMAD R7, R7, UR4, R3 ;  /* 0x0000000407077c24 */ /* 0x000fe2000f8e0203 */
[----:B------:R-:W-:-:S04]  /*0130*/  IADD3 R0, P1, PT, R2, UR11, RZ ;  /* 0x0000000b02007c10 */ /* 0x000fc8000ff3e0ff */
[----:B--2---:R-:W-:Y:S02]  /*0140*/  ISETP.GE.U32.AND P0, PT, R0, UR8, PT ;  /* 0x0000000800007c0c */ /* 0x004fe4000bf06070 */
[----:B------:R-:W-:-:S04]  /*0150*/  IADD3.X R0, PT, PT, R7, UR5, RZ, P1, !PT ;  /* 0x0000000507007c10 */ /* 0x000fc80008ffe4ff */
[----:B------:R-:W-:-:S13]  /*0160*/  ISETP.GE.U32.AND.EX P0, PT, R0, UR9, PT, P0 ;  /* 0x0000000900007c0c */ /* 0x000fda000bf06100 */
[----:B------:R-:W-:Y:S05]  /*0170*/  @P0 EXIT ;  /* 0x000000000000094d */ /* 0x000fea0003800000 */
[----:B------:R-:W0:Y:S01]  /*0180*/  LDC.64 R12, c[0x0][0x398] ;  /* 0x0000e600ff0c7b82 */ /* 0x000e220000000a00 */
[----:B------:R-:W1:Y:S01]  /*0190*/  LDCU.64 UR12, c[0x0][0x380] ;  /* 0x00007000ff0c77ac */ /* 0x000e620008000a00 */
[----:B------:R-:W-:-:S06]  /*01a0*/  UIADD3 UR4, UPT, UPT, UR7, 0x1, URZ ;  /* 0x0000000107047890 */ /* 0x000fcc000fffe0ff */
[----:B------:R-:W2:Y:S01]  /*01b0*/  LDC.64 R16, c[0x0][0x390] ;  /* 0x0000e400ff107b82 */ /* 0x000ea20000000a00 */
[----:B------:R-:W-:Y:S02]  /*01c0*/  USHF.R.U64 UR5, UR8, UR4, UR9 ;  /* 0x0000000408057299 */ /* 0x000fe40008001209 */
[----:B------:R-:W-:Y:S01]  /*01d0*/  USHF.R.U32.HI UR6, URZ, UR4, UR9 ;  /* 0x00000004ff067299 */ /* 0x000fe20008011609 */
[----:B------:R-:W3:Y:S03]  /*01e0*/  LDCU.64 UR8, c[0x0][0x358] ;  /* 0x00006b00ff0877ac */ /* 0x000ee60008000a00 */
[----:B------:R-:W-:Y:S01]  /*01f0*/  IMAD.WIDE.U32 R10, R4, UR5, RZ ;  /* 0x00000005040a7c25 */ /* 0x000fe2000f8e00ff */
[----:B------:R-:W-:Y:S02]  /*0200*/  UMOV UR4, 0x8 ;  /* 0x0000000800047882 */ /* 0x000fe40000000000 */
[----:B------:R-:W-:Y:S01]  /*0210*/  USHF.L.U32 UR10, UR4, UR7, URZ ;  /* 0x00000007040a7299 */ /* 0x000fe200080006ff */
[----:B-1----:R-:W-:Y:S01]  /*0220*/  LEA R8, P0, R2, UR12, 0x3 ;  /* 0x0000000c02087c11 */ /* 0x002fe2000f8018ff */
[----:B------:R-:W-:Y:S01]  /*0230*/  USHF.L.U64.HI UR4, UR4, UR7, URZ ;  /* 0x0000000704047299 */ /* 0x000fe200080102ff */
[----:B------:R-:W-:-:S02]  /*0240*/  IMAD R4, R4, UR6, R11 ;  /* 0x0000000604047c24 */ /* 0x000fc4000f8e020b */
[----:B------:R-:W-:Y:S02]  /*0250*/  LEA.HI.X R9, R2, UR13, R7, 0x3, P0 ;  /* 0x0000000d02097c11 */ /* 0x000fe400080f1c07 */
[----:B0-----:R-:W-:Y:S02]  /*0260*/  LEA R12, P0, R10, R12, 0x3 ;  /* 0x0000000c0a0c7211 */ /* 0x001fe400078018ff */
[----:B------:R-:W-:Y:S02]  /*0270*/  IADD3 R6, P1, PT, R8, UR10, RZ ;  /* 0x0000000a08067c10 */ /* 0x000fe4000ff3e0ff */
[----:B------:R-:W-:Y:S02]  /*0280*/  LEA.HI.X R13, R10, R13, R4, 0x3, P0 ;  /* 0x0000000d0a0d7211 */ /* 0x000fe400000f1c04 */
[----:B------:R-:W-:Y:S01]  /*0290*/  IADD3.X R7, PT, PT, R9, UR4, RZ, P1, !PT ;  /* 0x0000000409077c10 */ /* 0x000fe20008ffe4ff */
[----:B---3--:R0:W5:Y:S04]  /*02a0*/  LDG.E.64 R4, desc[UR8][R8.64] ;  /* 0x0000000808047981 */ /* 0x008168000c1e1b00 */
[----:B------:R-:W3:Y:S04]  /*02b0*/  LDG.E.64 R14, desc[UR8][R6.64] ;  /* 0x00000008060e7981 */ /* 0x000ee8000c1e1b00 */
[----:B------:R-:W3:Y:S01]  /*02c0*/  LDG.E.64 R12, desc[UR8][R12.64] ;  /* 0x000000080c0c7981 */ /* 0x000ee2000c1e1b00 */
[----:B--2---:R-:W-:-:S04]  /*02d0*/  ISETP.GE.U32.AND P0, PT, R16, RZ, PT ;  /* 0x000000ff1000720c */ /* 0x004fc80003f06070 */
[----:B------:R-:W-:-:S04]  /*02e0*/  ISETP.GE.U32.AND.EX P0, PT, R17, 0x1, PT, P0 ;  /* 0x000000011100780c */ /* 0x000fc80003f06100 */
[----:B------:R-:W-:-:S04]  /*02f0*/  SEL R3, R17, R16, P0 ;  /* 0x0000001011037207 */ /* 0x000fc80000000000 */
[----:B------:R-:W1:Y:S01]  /*0300*/  FLO.U32 R0, R3 ;  /* 0x0000000300007300 */ /* 0x000e6200000e0000 */
[----:B------:R-:W-:Y:S02]  /*0310*/  ISETP.GT.U32.AND P2, PT, R16, RZ, PT ;  /* 0x000000ff1000720c */ /* 0x000fe40003f44070 */
[----:B------:R-:W-:Y:S02]  /*0320*/  SEL R2, R17, RZ, !P0 ;  /* 0x000000ff11027207 */ /* 0x000fe40004000000 */
[----:B------:R-:W-:Y:S02]  /*0330*/  ISETP.NE.U32.AND P1, PT, R3, RZ, PT ;  /* 0x000000ff0300720c */ /* 0x000fe40003f25070 */
[----:B------:R-:W-:Y:S02]  /*0340*/  ISETP.GT.U32.AND.EX P2, PT, R17, 0x1, PT, P2 ;  /* 0x000000011100780c */ /* 0x000fe40003f44120 */
[----:B------:R-:W-:Y:S01]  /*0350*/  ISETP.NE.AND.EX P1, PT, R2, RZ, PT, P1 ;  /* 0x000000ff0200720c */ /* 0x000fe20003f25310 */
[----:B------:R-:W-:Y:S01]  /*0360*/  UMOV UR4, 0x4321 ;  /* 0x0000432100047882 */ /* 0x000fe20000000000 */
[----:B------:R-:W-:-:S02]  /*0370*/  SEL R16, R16, RZ, P2 ;  /* 0x000000ff10107207 */ /* 0x000fc40001000000 */
[----:B-1----:R-:W-:Y:S01]  /*0380*/  IADD3 R0, PT, PT, -R0, 0x1f, RZ ;  /* 0x0000001f00007810 */ /* 0x002fe20007ffe1ff */
[----:B------:R-:W-:-:S03]  /*0390*/  IMAD.U32 R11, RZ, RZ, UR4 ;  /* 0x00000004ff0b7e24 */ /* 0x000fc6000f8e00ff */
[----:B------:R-:W-:-:S04]  /*03a0*/  SEL R0, R0, 0x20, P1 ;  /* 0x0000002000007807 */ /* 0x000fc80000800000 */
[----:B------:R-:W-:Y:S01]  /*03b0*/  SHF.L.W.U32.HI R10, R16, R0, R3 ;  /* 0x00000000100a7219 */ /* 0x000fe20000010e03 */
[----:B------:R-:W-:-:S03]  /*03c0*/  IMAD.MOV.U32 R3, RZ, RZ, 0x4b800000 ;  /* 0x4b800000ff037424 */ /* 0x000fc600078e00ff */
[----:B------:R-:W-:-:S04]  /*03d0*/  PRMT R2, R10, R11, 0x3f ;  /* 0x0000003f0a027416 */ /* 0x000fc8000000000b */
[C---:B------:R-:W-:Y:S02]  /*03e0*/  FSETP.GEU.AND P2, PT, |R2|.reuse, 1.175494350822287508e-38, PT ;  /* 0x008000000200780b */ /* 0x040fe40003f4e200 */
[----:B------:R-:W-:Y:S02]  /*03f0*/  FSETP.GT.AND P1, PT, |R2|, 8.50705917302346158658e+37, PT ;  /* 0x7e8000000200780b */ /* 0x000fe40003f24200 */
[----:B------:R-:W-:-:S04]  /*0400*/  FSEL R3, R3, 1, !P2 ;  /* 0x3f80000003037808 */ /* 0x000fc80005000000 */
[----:B------:R-:W-:-:S05]  /*0410*/  FSEL R3, R3, 0.25, !P1 ;  /* 0x3e80000003037808 */ /* 0x000fca0004800000 */
[----:B------:R-:W-:-:S06]  /*0420*/  FMUL R18, R2, R3 ;  /* 0x0000000302127220 */ /* 0x000fcc0000400000 */
[----:B------:R-:W1:Y:S01]  /*0430*/  MUFU.RCP R18, R18 ;  /* 0x0000001200127308 */ /* 0x000e620000001000 */
[----:B------:R-:W-:Y:S01]  /*0440*/  LOP3.LUT R19, R0, 0x1f, RZ, 0xc0, !PT ;  /* 0x0000001f00137812 */ /* 0x000fe200078ec0ff */
[----:B------:R-:W-:Y:S02]  /*0450*/  IMAD.MOV.U32 R2, RZ, RZ, RZ ;  /* 0x000000ffff027224 */ /* 0x000fe400078e00ff */
[----:B-1----:R-:W-:Y:S01]  /*0460*/  FMUL R11, R3, R18 ;  /* 0x00000012030b7220 */ /* 0x002fe20000400000 */
[----:B------:R-:W-:-:S04]  /*0470*/  SHF.L.U32 R3, R16, R19, RZ ;  /* 0x0000001310037219 */ /* 0x000fc800000006ff */
[----:B------:R-:W-:-:S05]  /*0480*/  LEA R11, R11, 0xfffffe00, 0x9 ;  /* 0xfffffe000b0b7811 */ /* 0x000fca00078e48ff */
[----:B------:R-:W-:-:S04]  /*0490*/  IMAD.HI.U32 R20, P1, R11, R3, R2 ;  /* 0x000000030b147227 */ /* 0x000fc80007820002 */
[----:B------:R-:W-:Y:S02]  /*04a0*/  IMAD.X R21, RZ, RZ, RZ, P1 ;  /* 0x000000ffff157224 */ /* 0x000fe400008e06ff */
[----:B------:R-:W-:-:S04]  /*04b0*/  IMAD.WIDE.U32 R20, R10, R11, R20 ;  /* 0x0000000b0a147225 */ /* 0x000fc800078e0014 */
[----:B------:R-:W-:Y:S01]  /*04c0*/  IMAD.MOV.U32 R16, RZ, RZ, 0x0 ;  /* 0x00000000ff107424 */ /* 0x000fe200078e00ff */
[----:B------:R-:W-:Y:S01]  /*04d0*/  IADD3 R23, P2, PT, RZ, -R20, RZ ;  /* 0x80000014ff177210 */ /* 0x000fe20007f5e0ff */
[----:B------:R-:W-:Y:S02]  /*04e0*/  IMAD.MOV.U32 R17, RZ, RZ, -0x80000000 ;  /* 0x80000000ff117424 */ /* 0x000fe400078e00ff */
[----:B------:R-:W-:Y:S02]  /*04f0*/  IMAD.MOV R20, RZ, RZ, -R10 ;  /* 0x000000ffff147224 */ /* 0x000fe400078e0a0a */
[----:B------:R-:W-:-:S04]  /*0500*/  IMAD.HI.U32 R16, P1, R11, R23, R16 ;  /* 0x000000170b107227 */ /* 0x000fc80007820010 */
[----:B------:R-:W-:Y:S01]  /*0510*/  IMAD.X R21, R20, 0x1, ~R21, P2 ;  /* 0x0000000114157824 */ /* 0x000fe200010e0e15 */
[----:B------:R-:W-:Y:S02]  /*0520*/  SEL R17, RZ, 0x1, !P1 ;  /* 0x00000001ff117807 */ /* 0x000fe40004800000 */
[----:B------:R-:W-:Y:S01]  /*0530*/  ISETP.GT.U32.AND P1, PT, R23, -0x1, PT ;  /* 0xffffffff1700780c */ /* 0x000fe20003f24070 */
[----:B------:R-:W-:-:S03]  /*0540*/  IMAD.WIDE.U32 R16, R11, R21, R16 ;  /* 0x000000150b107225 */ /* 0x000fc600078e0010 */
[----:B------:R-:W-:Y:S02]  /*0550*/  ISETP.GT.AND.EX P1, PT, R21, -0x1, PT, P1 ;  /* 0xffffffff1500780c */ /* 0x000fe40003f24310 */
[----:B------:R-:W-:Y:S02]  /*0560*/  IADD3 RZ, P2, PT, R16, R23, RZ ;  /* 0x0000001710ff7210 */ /* 0x000fe40007f5e0ff */
[----:B------:R-:W-:Y:S02]  /*0570*/  SEL R11, R11, RZ, P1 ;  /* 0x000000ff0b0b7207 */ /* 0x000fe40000800000 */
[----:B------:R-:W-:Y:S02]  /*0580*/  IADD3.X R16, P2, PT, R17, R21, RZ, P2, !PT ;  /* 0x0000001511107210 */ /* 0x000fe4000175e4ff */
[----:B------:R-:W-:Y:S02]  /*0590*/  SHF.R.U32.HI R18, RZ, 0x1f, R21 ;  /* 0x0000001fff127819 */ /* 0x000fe40000011615 */
[----:B------:R-:W-:-:S02]  /*05a0*/  IADD3 R17, P1, PT, R11, R16, RZ ;  /* 0x000000100b117210 */ /* 0x000fc40007f3e0ff */
[----:B------:R-:W-:Y:S02]  /*05b0*/  LOP3.LUT R11, R18, 0x1, RZ, 0x3c, !PT ;  /* 0x00000001120b7812 */ /* 0x000fe400078e3cff */
[----:B------:R-:W-:-:S05]  /*05c0*/  SEL R16, RZ, 0x1, !P2 ;  /* 0x00000001ff107807 */ /* 0x000fca0005000000 */
[----:B------:R-:W-:-:S05]  /*05d0*/  IMAD.X R11, R11, 0x1, R16, P1 ;  /* 0x000000010b0b7824 */ /* 0x000fca00008e0610 */
[----:B------:R-:W-:-:S04]  /*05e0*/  ISETP.NE.AND P1, PT, R11, 0x2, PT ;  /* 0x000000020b00780c */ /* 0x000fc80003f25270 */
[----:B------:R-:W-:Y:S01]  /*05f0*/  SEL R11, R17, 0xffffffff, P1 ;  /* 0xffffffff110b7807 */ /* 0x000fe20000800000 */
[----:B------:R-:W-:-:S04]  /*0600*/  IMAD.MOV.U32 R17, RZ, RZ, RZ ;  /* 0x000000ffff117224 */ /* 0x000fc800078e00ff */
[----:B------:R-:W-:-:S04]  /*0610*/  IMAD.HI.U32 R16, R11, R3, RZ ;  /* 0x000000030b107227 */ /* 0x000fc800078e00ff */
[----:B------:R-:W-:-:S03]  /*0620*/  IMAD.WIDE.U32 R16, R10, R11, R16 ;  /* 0x0000000b0a107225 */ /* 0x000fc600078e0010 */
[----:B------:R-:W-:-:S04]  /*0630*/  IADD3 RZ, P1, PT, R3, R16, RZ ;  /* 0x0000001003ff7210 */ /* 0x000fc80007f3e0ff */
[----:B------:R-:W-:Y:S01]  /*0640*/  IADD3.X RZ, P1, PT, R10, R17, RZ, P1, !PT ;  /* 0x000000110aff7210 */ /* 0x000fe20000f3e4ff */
[----:B------:R-:W-:Y:S01]  /*0650*/  UMOV UR4, URZ ;  /* 0x000000ff00047c82 */ /* 0x000fe20008000000 */
[----:B---3--:R-:W-:-:S04]  /*0660*/  IMAD.WIDE.U32 R22, R15, R12, RZ ;  /* 0x0000000c0f167225 */ /* 0x008fc800078e00ff */
[----:B------:R-:W-:-:S04]  /*0670*/  IMAD.WIDE.U32 R16, R14, R12, RZ ;  /* 0x0000000c0e107225 */ /* 0x000fc800078e00ff */
[----:B------:R-:W-:-:S04]  /*0680*/  IMAD.WIDE.U32 R22, P2, R13, R14, R22 ;  /* 0x0000000e0d167225 */ /* 0x000fc80007840016 */
[----:B------:R-:W-:Y:S01]  /*0690*/  IMAD.X R21, RZ, RZ, RZ, P2 ;  /* 0x000000ffff157224 */ /* 0x000fe200010e06ff */
[----:B------:R-:W-:Y:S01]  /*06a0*/  IADD3 R17, P2, PT, R17, R22, RZ ;  /* 0x0000001611117210 */ /* 0x000fe20007f5e0ff */
[----:B------:R-:W-:Y:S01]  /*06b0*/  IMAD.MOV.U32 R20, RZ, RZ, R23 ;  /* 0x000000ffff147224 */ /* 0x000fe200078e0017 */
[----:B------:R-:W-:-:S03]  /*06c0*/  VIMNMX.U32 R14, PT, PT, R11, -0x2, PT ;  /* 0xfffffffe0b0e7848 */ /* 0x000fc60003fe0000 */
[----:B------:R-:W-:Y:S01]  /*06d0*/  IMAD.WIDE.U32.X R12, R13, R15, R20, P2 ;  /* 0x0000000f0d0c7225 */ /* 0x000fe200010e0414 */
[C---:B------:R-:W-:Y:S02]  /*06e0*/  SHF.L.U32 R19, R16.reuse, R19, RZ ;  /* 0x0000001310137219 */ /* 0x040fe400000006ff */
[-C--:B------:R-:W-:Y:S01]  /*06f0*/  SHF.L.W.U32.HI R16, R16, R0.reuse, R17 ;  /* 0x0000000010107219 */ /* 0x080fe20000010e11 */
[----:B------:R-:W-:Y:S01]  /*0700*/  @!P1 VIADD R11, R14, 0x1 ;  /* 0x000000010e0b9836 */ /* 0x000fe20000000000 */
[-C--:B------:R-:W-:Y:S01]  /*0710*/  SHF.L.W.U32.HI R15, R17, R0.reuse, R12 ;  /* 0x00000000110f7219 */ /* 0x080fe20000010e0c */
[----:B------:R-:W-:Y:S01]  /*0720*/  VIADD R14, R0, 0x60 ;  /* 0x00000060000e7836 */ /* 0x000fe20000000000 */
[-C--:B------:R-:W-:Y:S01]  /*0730*/  SHF.L.W.U32.HI R17, R12, R0.reuse, R13 ;  /* 0x000000000c117219 */ /* 0x080fe20000010e0d */
[----:B------:R-:W-:Y:S01]  /*0740*/  @P0 VIADD R14, R0, 0x40 ;  /* 0x00000040000e0836 */ /* 0x000fe20000000000 */
[----:B0-----:R-:W-:-:S07]  /*0750*/  SHF.L.W.U32.HI R21, R13, R0, RZ ;  /* 0x000000000d157219 */ /* 0x001fce0000010eff */
.L_x_21:
[----:B------:R-:W-:Y:S01]  /*0760*/  IADD3 RZ, P0, PT, -R3, R15, RZ ;  /* 0x0000000f03ff7210 */ /* 0x000fe20007f1e1ff */
[----:B------:R-:W-:Y:S01]  /*0770*/  IMAD.MOV.U32 R12, RZ, RZ, RZ ;  /* 0x000000ffff0c7224 */ /* 0x000fe200078e00ff */
[----:B------:R-:W-:Y:S01]  /*0780*/  PLOP3.LUT P2, PT, PT, PT, PT, 0x8, 0x80 ;  /* 0x000000000080781c */ /* 0x000fe20003f4e170 */
[----:B------:R-:W-:Y:S01]  /*0790*/  UMOV UR5, URZ ;  /* 0x000000ff00057c82 */ /* 0x000fe20008000000 */
[----:B------:R-:W-:Y:S01]  /*07a0*/  IADD3.X RZ, P0, PT, ~R10, R17, RZ, P0, !PT ;  /* 0x000000110aff7210 */ /* 0x000fe2000071e5ff */
[----:B------:R-:W-:-:S03]  /*07b0*/  UIADD3 UR4, UPT, UPT, UR4, 0x20, URZ ;  /* 0x0000002004047890 */ /* 0x000fc6000fffe0ff */
[----:B------:R-:W-:-:S03]  /*07c0*/  IADD3.X R13, PT, PT, R21, 0x1, RZ, P0, !PT ;  /* 0x00000001150d7810 */ /* 0x000fc600007fe4ff */
[----:B------:R-:W-:-:S05]  /*07d0*/  IMAD.HI.U32 R12, R21, R11, R12 ;  /* 0x0000000b150c7227 */ /* 0x000fca00078e000c */
[----:B------:R-:W-:-:S04]  /*07e0*/  ISETP.GE.U32.AND P0, PT, R12, R21, PT ;  /* 0x000000150c00720c */ /* 0x000fc80003f06070 */
[----:B------:R-:W-:-:S05]  /*07f0*/  SEL R23, R12, 0xffffffff, P0 ;  /* 0xffffffff0c177807 */ /* 0x000fca0000000000 */
[----:B------:R-:W-:-:S04]  /*0800*/  IMAD.WIDE.U32 R12, R23, R3, RZ ;  /* 0x00000003170c7225 */ /* 0x000fc800078e00ff */
[----:B------:R-:W-:Y:S02]  /*0810*/  IMAD.MOV.U32 R12, RZ, RZ, R13 ;  /* 0x000000ffff0c7224 */ /* 0x000fe400078e000d */
[-C--:B------:R-:W-:Y:S02]  /*0820*/  IMAD R18, R3, R23.reuse, RZ ;  /* 0x0000001703127224 */ /* 0x080fe400078e02ff */
[----:B------:R-:W-:Y:S02]  /*0830*/  IMAD.MOV.U32 R13, RZ, RZ, RZ ;  /* 0x000000ffff0d7224 */ /* 0x000fe400078e00ff */
[----:B------:R-:W-:Y:S01]  /*0840*/  IMAD.WIDE.U32 R12, R10, R23, R12 ;  /* 0x000000170a0c7225 */ /* 0x000fe200078e000c */
[----:B------:R-:W-:-:S04]  /*0850*/  IADD3 R23, P0, PT, -R18, R15, RZ ;  /* 0x0000000f12177210 */ /* 0x000fc80007f1e1ff */
[----:B------:R-:W-:-:S04]  /*0860*/  IADD3.X R25, P0, PT, R17, ~R12, RZ, P0, !PT ;  /* 0x8000000c11197210 */ /* 0x000fc8000071e4ff */
[----:B------:R-:W-:-:S13]  /*0870*/  IADD3.X R12, P0, PT, R21, ~R13, RZ, P0, !PT ;  /* 0x8000000d150c7210 */ /* 0x000fda000071e4ff */
[----:B------:R-:W-:-:S04]  /*0880*/  @!P0 IADD3 R23, P1, PT, R3, R23, RZ ;  /* 0x0000001703178210 */ /* 0x000fc80007f3e0ff */
[----:B------:R-:W-:-:S04]  /*0890*/  @!P0 IADD3.X R25, P1, PT, R10, R25, RZ, P1, !PT ;  /* 0x000000190a198210 */ /* 0x000fc80000f3e4ff */
[----:B------:R-:W-:-:S04]  /*08a0*/  @!P0 IADD3.X R12, P1, PT, RZ, R12, RZ, P1, !PT ;  /* 0x0000000cff0c8210 */ /* 0x000fc80000f3e4ff */
[----:B------:R-:W-:Y:S02]  /*08b0*/  @!P0 PLOP3.LUT P2, PT, P1, PT, PT, 0x8, 0x80 ;  /* 0x000000000080881c */ /* 0x000fe40000f4e170 */
[----:B------:R-:W-:-:S04]  /*08c0*/  IADD3 RZ, P0, PT, R19, -UR5, RZ ;  /* 0x8000000513ff7c10 */ /* 0x000fc8000ff1e0ff */
[----:B------:R-:W-:Y:S01]  /*08d0*/  IADD3.X R15, P0, PT, R16, -0x1, RZ, P0, !PT ;  /* 0xffffffff100f7810 */ /* 0x000fe2000071e4ff */
[----:B------:R-:W-:-:S06]  /*08e0*/  IMAD.MOV.U32 R16, RZ, RZ, R19 ;  /* 0x000000ffff107224 */ /* 0x000fcc00078e0013 */
[----:B------:R-:W-:-:S04]  /*08f0*/  @P2 IADD3 R23, P1, PT, R3, R23, RZ ;  /* 0x0000001703172210 */ /* 0x000fc80007f3e0ff */
[----:B------:R-:W-:Y:S02]  /*0900*/  @P2 IADD3.X R25, P1, PT, R10, R25, RZ, P1, !PT ;  /* 0x000000190a192210 */ /* 0x000fe40000f3e4ff */
[----:B------:R-:W-:-:S03]  /*0910*/  IADD3.X R17, P0, PT, R23, -0x1, RZ, P0, !PT ;  /* 0xffffffff17117810 */ /* 0x000fc6000071e4ff */
[----:B------:R-:W-:Y:S01]  /*0920*/  @P2 IMAD.X R12, RZ, RZ, R12, P1 ;  /* 0x000000ffff0c2224 */ /* 0x000fe200008e060c */
[----:B------:R-:W-:Y:S02]  /*0930*/  IADD3.X R21, P0, PT, R25, -0x1, RZ, P0, !PT ;  /* 0xffffffff19157810 */ /* 0x000fe4000071e4ff */
[----:B------:R-:W-:Y:S02]  /*0940*/  ISETP.LT.U32.AND P2, PT, R14, UR4, PT ;  /* 0x000000040e007c0c */ /* 0x000fe4000bf41070 */
[----:B------:R-:W-:-:S13]  /*0950*/  IADD3.X RZ, P0, PT, R12, -0x1, RZ, P0, !PT ;  /* 0xffffffff0cff7810 */ /* 0x000fda000071e4ff */
[----:B------:R-:W-:Y:S01]  /*0960*/  @!P0 IADD3 RZ, P1, PT, RZ, R19, RZ ;  /* 0x00000013ffff8210 */ /* 0x000fe20007f3e0ff */
[----:B------:R-:W-:-:S03]  /*0970*/  IMAD.MOV.U32 R19, RZ, RZ, RZ ;  /* 0x000000ffff137224 */ /* 0x000fc600078e00ff */
[----:B------:R-:W-:-:S04]  /*0980*/  @!P0 IADD3.X R15, P1, PT, RZ, R15, RZ, P1, !PT ;  /* 0x0000000fff0f8210 */ /* 0x000fc80000f3e4ff */
[----:B------:R-:W-:-:S05]  /*0990*/  @!P0 IADD3.X R17, P1, PT, R3, R17, RZ, P1, !PT ;  /* 0x0000001103118210 */ /* 0x000fca0000f3e4ff */
[----:B------:R-:W-:Y:S01]  /*09a0*/  @!P0 IMAD.X R21, R10, 0x1, R21, P1 ;  /* 0x000000010a158824 */ /* 0x000fe200008e0615 */
[----:B------:R-:W-:Y:S07]  /*09b0*/  @!P2 BRA `(.L_x_21) ;  /* 0xfffffffc0068a947 */ /* 0x000fee000383ffff */
[----:B------:R-:W-:Y:S01]  /*09c0*/  R2P PR, R14, 0x60 ;  /* 0x000000600e007804 */ /* 0x000fe20000000000 */
[----:B------:R-:W0:Y:S01]  /*09d0*/  LDC.64 R2, c[0x0][0x390] ;  /* 0x0000e400ff027b82 */ /* 0x000e220000000a00 */
[-C--:B------:R-:W-:Y:S02]  /*09e0*/  SHF.R.W.U32 R10, R16, R0.reuse, R15 ;  /* 0x00000000100a7219 */ /* 0x080fe40000001e0f */
[-C--:B------:R-:W-:Y:S02]  /*09f0*/  SHF.R.W.U32 R15, R15, R0.reuse, R17 ;  /* 0x000000000f0f7219 */ /* 0x080fe40000001e11 */
[-C--:B------:R-:W-:Y:S02]  /*0a00*/  SHF.R.W.U32 R12, R17, R0.reuse, R21 ;  /* 0x00000000110c7219 */ /* 0x080fe40000001e15 */
[----:B------:R-:W-:Y:S02]  /*0a10*/  SHF.R.W.U32 R21, R21, R0, RZ ;  /* 0x0000000015157219 */ /* 0x000fe40000001eff */
[----:B------:R-:W-:-:S02]  /*0a20*/  SEL R10, R10, R15, !P5 ;  /* 0x0000000f0a0a7207 */ /* 0x000fc40006800000 */
[----:B------:R-:W-:Y:S02]  /*0a30*/  ISETP.NE.AND P0, PT, R14, 0x80, PT ;  /* 0x000000800e00780c */ /* 0x000fe40003f05270 */
[----:B------:R-:W-:Y:S02]  /*0a40*/  @P6 SEL R10, R12, R21, !P5 ;  /* 0x000000150c0a6207 */ /* 0x000fe40006800000 */
[----:B------:R-:W-:Y:S02]  /*0a50*/  SEL R15, R15, R12, !P5 ;  /* 0x0000000c0f0f7207 */ /* 0x000fe40006800000 */
[----:B------:R-:W-:Y:S02]  /*0a60*/  @P6 SEL R15, R21, RZ, !P5 ;  /* 0x000000ff150f6207 */ /* 0x000fe40006800000 */
[----:B------:R-:W-:Y:S02]  /*0a70*/  SEL R11, R10, 0xffffffff, P0 ;  /* 0xffffffff0a0b7807 */ /* 0x000fe40000000000 */
[----:B------:R-:W-:-:S02]  /*0a80*/  SEL R15, R15, 0xffffffff, P0 ;  /* 0xffffffff0f0f7807 */ /* 0x000fc40000000000 */
[CC--:B-----5:R-:W-:Y:S02]  /*0a90*/  IADD3 R13, P0, PT, R4.reuse, R11.reuse, RZ ;  /* 0x0000000b040d7210 */ /* 0x0e0fe40007f1e0ff */
[----:B------:R-:W-:-:S03]  /*0aa0*/  ISETP.GE.U32.AND P1, PT, R4, R11, PT ;  /* 0x0000000b0400720c */ /* 0x000fc60003f26070 */
[----:B------:R-:W-:Y:S01]  /*0ab0*/  IMAD.X R12, R5, 0x1, R15, P0 ;  /* 0x00000001050c7824 */ /* 0x000fe200000e060f */
[----:B0-----:R-:W-:Y:S02]  /*0ac0*/  ISETP.GE.U32.AND P0, PT, R13, R2, PT ;  /* 0x000000020d00720c */ /* 0x001fe40003f06070 */
[----:B------:R-:W-:Y:S02]  /*0ad0*/  ISETP.GE.U32.AND.EX P1, PT, R5, R15, PT, P1 ;  /* 0x0000000f0500720c */ /* 0x000fe40003f26110 */
[----:B------:R-:W-:Y:S02]  /*0ae0*/  ISETP.GE.U32.AND.EX P0, PT, R12, R3, PT, P0 ;  /* 0x000000030c00720c */ /* 0x000fe40003f06100 */
[C---:B------:R-:W-:Y:S02]  /*0af0*/  SEL R0, R2.reuse, RZ, !P1 ;  /* 0x000000ff02007207 */ /* 0x040fe40004800000 */
[----:B------:R-:W-:Y:S02]  /*0b00*/  SEL R2, R2, RZ, P0 ;  /* 0x000000ff02027207 */ /* 0x000fe40000000000 */
[----:B------:R-:W-:-:S02]  /*0b10*/  SEL R10, R3, RZ, !P1 ;  /* 0x000000ff030a7207 */ /* 0x000fc40004800000 */
[----:B------:R-:W-:Y:S02]  /*0b20*/  IADD3 R2, P1, PT, -R2, R13, RZ ;  /* 0x0000000d02027210 */ /* 0x000fe40007f3e1ff */
[----:B------:R-:W-:Y:S02]  /*0b30*/  SEL R3, R3, RZ, P0 ;  /* 0x000000ff03037207 */ /* 0x000fe40000000000 */
[----:B------:R-:W-:-:S03]  /*0b40*/  IADD3 R4, P2, P3, R0, R4, -R11 ;  /* 0x0000000400047210 */ /* 0x000fc60007b5e80b */
[----:B------:R-:W-:Y:S01]  /*0b50*/  IMAD.X R3, R12, 0x1, ~R3, P1 ;  /* 0x000000010c037824 */ /* 0x000fe200008e0e03 */
[----:B------:R-:W-:-:S04]  /*0b60*/  IADD3.X R5, PT, PT, R10, R5, ~R15, P2, P3 ;  /* 0x000000050a057210 */ /* 0x000fc800017e6c0f */
[----:B------:R-:W-:Y:S04]  /*0b70*/  STG.E.64 desc[UR8][R8.64], R2 ;  /* 0x0000000208007986 */ /* 0x000fe8000c101b08 */
[----:B------:R-:W-:Y:S01]  /*0b80*/  STG.E.64 desc[UR8][R6.64], R4 ;  /* 0x0000000406007986 */ /* 0x000fe2000c101b08 */
[----:B------:R-:W-:Y:S05]  /*0b90*/  EXIT ;  /* 0x000000000000794d */ /* 0x000fea0003800000 */
.L_x_22:
        /* <DEDUP_REMOVED lines=14> */
.L_x_111:


//--------------------- .text._ZN3lux4cuda17matmul_f32_kernelEPKfS2_Pfiii --------------------------
	.section	.text._ZN3lux4cuda17matmul_f32_kernelEPKfS2_Pfiii,"ax",@progbits
	.align	128
        .global         _ZN3lux4cuda17matmul_f32_kernelEPKfS2_Pfiii
        .type           _ZN3lux4cuda17matmul_f32_kernelEPKfS2_Pfiii,@function
        .size           _ZN3lux4cuda17matmul_f32_kernelEPKfS2_Pfiii,(.L_x_112 - _ZN3lux4cuda17matmul_f32_kernelEPKfS2_Pfiii)
        .other          _ZN3lux4cuda17matmul_f32_kernelEPKfS2_Pfiii,@"STO_CUDA_ENTRY STV_DEFAULT"
_ZN3lux4cuda17matmul_f32_kernelEPKfS2_Pfiii:
.text._ZN3lux4cuda17matmul_f32_kernelEPKfS2_Pfiii:
[----:B------:R-:W-:Y:S01]  /*0000*/  LDC R1, c[0x0][0x37c] ;  /* 0x0000df00ff017b82 */ /* 0x000fe20000000800 */
[----:B------:R-:W0:Y:S01]  /*0010*/  S2R R3, SR_CTAID.Y ;  /* 0x0000000000037919 */ /* 0x000e220000002600 */
[----:B------:R-:W1:Y:S01]  /*0020*/  LDCU UR7, c[0x0][0x39c] ;  /* 0x00007380ff0777ac */ /* 0x000e620008000800 */
[----:B------:R-:W-:Y:S01]  /*0030*/  HFMA2 R23, -RZ, RZ, 0, 0 ;  /* 0x00000000ff177431 */ /* 0x000fe200000001ff */
[----:B------:R-:W0:Y:S01]  /*0040*/  S2R R14, SR_TID.Y ;  /* 0x00000000000e7919 */ /* 0x000e220000002200 */
[----:B------:R-:W2:Y:S01]  /*0050*/  LDCU.64 UR8, c[0x0][0x358] ;  /* 0x00006b00ff0877ac */ /* 0x000ea20008000a00 */
[----:B------:R-:W3:Y:S01]  /*0060*/  S2R R6, SR_CTAID.X ;  /* 0x0000000000067919 */ /* 0x000ee20000002500 */
[----:B------:R-:W3:Y:S01]  /*0070*/  S2R R13, SR_TID.X ;  /* 0x00000000000d7919 */ /* 0x000ee20000002100 */
[----:B-1----:R-:W-:Y:S01]  /*0080*/  UISETP.GE.AND UP0, UPT, UR7, 0x1, UPT ;  /* 0x000000010700788c */ /* 0x002fe2000bf06270 */
[----:B0-----:R-:W-:Y:S02]  /*0090*/  LEA R0, R3, R14, 0x4 ;  /* 0x0000000e03007211 */ /* 0x001fe400078e20ff */
[----:B---3--:R-:W-:-:S06]  /*00a0*/  LEA R3, R6, R13, 0x4 ;  /* 0x0000000d06037211 */ /* 0x008fcc00078e20ff */
[----:B--2---:R-:W-:Y:S05]  /*00b0*/  BRA.U !UP0, `(.L_x_23) ;  /* 0x0000000d08287547 */ /* 0x004fea000b800000 */
[----:B------:R-:W0:Y:S01]  /*00c0*/  S2UR UR6, SR_CgaCtaId ;  /* 0x00000000000679c3 */ /* 0x000e220000008800 */
[----:B------:R-:W-:Y:S01]  /*00d0*/  UMOV UR4, 0x400 ;  /* 0x0000040000047882 */ /* 0x000fe20000000000 */
[----:B------:R-:W-:Y:S01]  /*00e0*/  UISETP.GE.U32.AND UP0, UPT, UR7, 0x11, UPT ;  /* 0x000000110700788c */ /* 0x000fe2000bf06070 */
[----:B------:R-:W-:Y:S01]  /*00f0*/  MOV R23, RZ ;  /* 0x000000ff00177202 */ /* 0x000fe20000000f00 */
[----:B------:R-:W-:Y:S02]  /*0100*/  UIADD3 UR5, UPT, UPT, UR4, 0x400, URZ ;  /* 0x0000040004057890 */ /* 0x000fe4000fffe0ff */
[----:B0-----:R-:W-:Y:S02]  /*0110*/  ULEA UR4, UR6, UR4, 0x18 ;  /* 0x0000000406047291 */ /* 0x001fe4000f8ec0ff */
[----:B------:R-:W-:Y:S02]  /*0120*/  ULEA UR5, UR6, UR5, 0x18 ;  /* 0x0000000506057291 */ /* 0x000fe4000f8ec0ff */
[----:B------:R-:W-:-:S02]  /*0130*/  UIADD3 UR6, UPT, UPT, UR7, 0xf, URZ ;  /* 0x0000000f07067890 */ /* 0x000fc4000fffe0ff */
[C---:B------:R-:W-:Y:S01]  /*0140*/  LEA R2, R14.reuse, UR4, 0x6 ;  /* 0x000000040e027c11 */ /* 0x040fe2000f8e30ff */
[----:B------:R-:W-:Y:S01]  /*0150*/  UMOV UR4, URZ ;  /* 0x000000ff00047c82 */ /* 0x000fe20008000000 */
[C---:B------:R-:W-:Y:S02]  /*0160*/  LEA R16, R13.reuse, UR5, 0x2 ;  /* 0x000000050d107c11 */ /* 0x040fe4000f8e10ff */
[----:B------:R-:W-:Y:S02]  /*0170*/  LEA R22, R13, R2, 0x2 ;  /* 0x000000020d167211 */ /* 0x000fe400078e10ff */
[----:B------:R-:W-:Y:S01]  /*0180*/  LEA R20, R14, R16, 0x6 ;  /* 0x000000100e147211 */ /* 0x000fe200078e30ff */
[----:B------:R-:W-:Y:S06]  /*0190*/  BRA.U !UP0, `(.L_x_24) ;  /* 0x0000000908007547 */ /* 0x000fec000b800000 */
[----:B------:R-:W0:Y:S01]  /*01a0*/  LDCU UR10, c[0x0][0x3a0] ;  /* 0x00007400ff0a77ac */ /* 0x000e220008000800 */
[----:B------:R-:W1:Y:S01]  /*01b0*/  LDC R12, c[0x0][0x3a0] ;  /* 0x0000e800ff0c7b82 */ /* 0x000e620000000800 */
[----:B------:R-:W-:Y:S01]  /*01c0*/  IADD3 R4, PT, PT, R14, 0x10, RZ ;  /* 0x000000100e047810 */ /* 0x000fe20007ffe0ff */
[--C-:B------:R-:W-:Y:S01]  /*01d0*/  IMAD R18, R0, UR7, R13.reuse ;  /* 0x0000000700127c24 */ /* 0x100fe2000f8e020d */
[----:B------:R-:W2:Y:S01]  /*01e0*/  LDCU UR11, c[0x0][0x398] ;  /* 0x00007300ff0b77ac */ /* 0x000ea20008000800 */
[----:B------:R-:W-:Y:S02]  /*01f0*/  MOV R23, RZ ;  /* 0x000000ff00177202 */ /* 0x000fe40000000f00 */
[----:B------:R-:W-:Y:S01]  /*0200*/  MOV R17, R13 ;  /* 0x0000000d00117202 */ /* 0x000fe20000000f00 */
[----:B------:R-:W-:Y:S01]  /*0210*/  USHF.R.U32.HI UR4, URZ, 0x4, UR6 ;  /* 0x00000004ff047899 */ /* 0x000fe20008011606 */
[----:B------:R-:W3:Y:S01]  /*0220*/  LDC.64 R24, c[0x0][0x380] ;  /* 0x0000e000ff187b82 */ /* 0x000ee20000000a00 */
[----:B------:R-:W-:Y:S01]  /*0230*/  MOV R15, R14 ;  /* 0x0000000e000f7202 */ /* 0x000fe20000000f00 */
[----:B------:R-:W4:Y:S01]  /*0240*/  LDCU UR5, c[0x0][0x39c] ;  /* 0x00007380ff0577ac */ /* 0x000f220008000800 */
[----:B------:R-:W-:Y:S01]  /*0250*/  ULOP3.LUT UR4, UR4, 0x7fffffe, URZ, 0xc0, !UPT ;  /* 0x07fffffe04047892 */ /* 0x000fe2000f8ec0ff */
[----:B0-----:R-:W-:-:S03]  /*0260*/  IMAD R4, R4, UR10, R13 ;  /* 0x0000000a04047c24 */ /* 0x001fc6000f8e020d */
[----:B------:R-:W-:Y:S01]  /*0270*/  UIADD3 UR4, UPT, UPT, -UR4, URZ, URZ ;  /* 0x000000ff04047290 */ /* 0x000fe2000fffe1ff */
[----:B------:R-:W-:Y:S01]  /*0280*/  IMAD R19, R14, UR10, R13 ;  /* 0x0000000a0e137c24 */ /* 0x000fe2000f8e020d */
[----:B--2---:R-:W-:Y:S02]  /*0290*/  ISETP.GE.AND P1, PT, R0, UR11, PT ;  /* 0x0000000b00007c0c */ /* 0x004fe4000bf26270 */
[C---:B------:R-:W-:Y:S02]  /*02a0*/  LEA R21, R6.reuse, R4, 0x4 ;  /* 0x0000000406157211 */ /* 0x040fe400078e20ff */
[----:B------:R-:W-:-:S09]  /*02b0*/  LEA R19, R6, R19, 0x4 ;  /* 0x0000001306137211 */ /* 0x000fd200078e20ff */
.L_x_25:
[----:B-1----:R-:W-:Y:S01]  /*02c0*/  ISETP.GE.AND P0, PT, R3, R12, PT ;  /* 0x0000000c0300720c */ /* 0x002fe20003f06270 */
[----:B----4-:R-:W-:Y:S01]  /*02d0*/  UMOV UR7, UR5 ;  /* 0x0000000500077c82 */ /* 0x010fe20008000000 */
[----:B------:R-:W-:Y:S01]  /*02e0*/  HFMA2 R6, -RZ, RZ, 0, 0 ;  /* 0x00000000ff067431 */ /* 0x000fe200000001ff */
[----:B------:R-:W-:Y:S01]  /*02f0*/  ISETP.GE.OR P2, PT, R17, UR7, P1 ;  /* 0x0000000711007c0c */ /* 0x000fe20008f46670 */
[----:B---3--:R-:W-:Y:S01]  /*0300*/  IMAD.WIDE R26, R18, 0x4, R24 ;  /* 0x00000004121a7825 */ /* 0x008fe200078e0218 */
[----:B------:R-:W-:Y:S02]  /*0310*/  ISETP.GE.OR P3, PT, R15, UR7, P0 ;  /* 0x000000070f007c0c */ /* 0x000fe40008766670 */
[----:B------:R-:W-:-:S09]  /*0320*/  MOV R29, RZ ;  /* 0x000000ff001d7202 */ /* 0x000fd20000000f00 */
[----:B------:R-:W2:Y:S02]  /*0330*/  @!P2 LDG.E R29, desc[UR8][R26.64] ;  /* 0x000000081a1da981 */ /* 0x000ea4000c1e1900 */
[----:B------:R-:W0:Y:S02]  /*0340*/  @!P3 LDC.64 R4, c[0x0][0x388] ;  /* 0x0000e200ff04bb82 */ /* 0x000e240000000a00 */
[----:B0-----:R-:W-:-:S05]  /*0350*/  @!P3 IMAD.WIDE R4, R19, 0x4, R4 ;  /* 0x000000041304b825 */ /* 0x001fca00078e0204 */
[----:B------:R-:W3:Y:S04]  /*0360*/  @!P3 LDG.E R6, desc[UR8][R4.64] ;  /* 0x000000080406b981 */ /* 0x000ee8000c1e1900 */
[----:B--2---:R-:W-:Y:S04]  /*0370*/  STS [R22], R29 ;  /* 0x0000001d16007388 */ /* 0x004fe80000000800 */
[----:B---3--:R-:W-:Y:S01]  /*0380*/  STS [R20], R6 ;  /* 0x0000000614007388 */ /* 0x008fe20000000800 */
[----:B------:R-:W-:Y:S06]  /*0390*/  BAR.SYNC.DEFER_BLOCKING 0x0 ;  /* 0x0000000000007b1d */ /* 0x000fec0000010000 */
[----:B------:R-:W-:Y:S04]  /*03a0*/  LDS R28, [R16] ;  /* 0x00000000101c7984 */ /* 0x000fe80000000800 */
[----:B------:R-:W0:Y:S04]  /*03b0*/  LDS.128 R8, [R2] ;  /* 0x0000000002087984 */ /* 0x000e280000000c00 */
[----:B------:R-:W1:Y:S04]  /*03c0*/  LDS R5, [R16+0x40] ;  /* 0x0000400010057984 */ /* 0x000e680000000800 */
[----:B------:R-:W2:Y:S04]  /*03d0*/  LDS R7, [R16+0x80] ;  /* 0x0000800010077984 */ /* 0x000ea80000000800 */
[----:B------:R-:W-:Y:S01]  /*03e0*/  LDS R29, [R16+0x140] ;  /* 0x00014000101d7984 */ /* 0x000fe20000000800 */
[----:B0-----:R-:W-:-:S03]  /*03f0*/  FFMA R28, R8, R28, R23 ;  /* 0x0000001c081c7223 */ /* 0x001fc60000000017 */
[----:B------:R-:W0:Y:S01]  /*0400*/  LDS R8, [R16+0xc0] ;  /* 0x0000c00010087984 */ /* 0x000e220000000800 */
[----:B-1----:R-:W-:-:S03]  /*0410*/  FFMA R28, R5, R9, R28 ;  /* 0x00000009051c7223 */ /* 0x002fc6000000001c */
[----:B------:R-:W-:Y:S01]  /*0420*/  LDS R9, [R16+0x100] ;  /* 0x0001000010097984 */ /* 0x000fe20000000800 */
[----:B--2---:R-:W-:-:S03]  /*0430*/  FFMA R23, R7, R10, R28 ;  /* 0x0000000a07177223 */ /* 0x004fc6000000001c */
[----:B------:R-:W1:Y:S01]  /*0440*/  LDS.128 R4, [R2+0x10] ;  /* 0x0000100002047984 */ /* 0x000e620000000c00 */
[----:B0-----:R-:W-:-:S03]  /*0450*/  FFMA R23, R8, R11, R23 ;  /* 0x0000000b08177223 */ /* 0x001fc60000000017 */
[----:B------:R-:W0:Y:S01]  /*0460*/  LDS R11, [R16+0x180] ;  /* 0x00018000100b7984 */ /* 0x000e220000000800 */
[----:B-1----:R-:W-:-:S03]  /*0470*/  FFMA R8, R4, R9, R23 ;  /* 0x0000000904087223 */ /* 0x002fc60000000017 */
[----:B------:R-:W1:Y:S01]  /*0480*/  LDS R4, [R16+0x1c0] ;  /* 0x0001c00010047984 */ /* 0x000e620000000800 */
[----:B------:R-:W-:-:S03]  /*0490*/  FFMA R8, R29, R5, R8 ;  /* 0x000000051d087223 */ /* 0x000fc60000000008 */
[----:B------:R-:W-:Y:S04]  /*04a0*/  LDS R5, [R16+0x200] ;  /* 0x0002000010057984 */ /* 0x000fe80000000800 */
[----:B------:R-:W-:Y:S01]  /*04b0*/  LDS R29, [R16+0x240] ;  /* 0x00024000101d7984 */ /* 0x000fe20000000800 */
[----:B0-----:R-:W-:-:S03]  /*04c0*/  FFMA R23, R11, R6, R8 ;  /* 0x000000060b177223 */ /* 0x001fc60000000008 */
[----:B------:R-:W0:Y:S01]  /*04d0*/  LDS.128 R8, [R2+0x20] ;  /* 0x0000200002087984 */ /* 0x000e220000000c00 */
[----:B-1----:R-:W-:-:S03]  /*04e0*/  FFMA R23, R4, R7, R23 ;  /* 0x0000000704177223 */ /* 0x002fc60000000017 */
[----:B------:R-:W1:Y:S01]  /*04f0*/  LDS R7, [R16+0x280] ;  /* 0x0002800010077984 */ /* 0x000e620000000800 */
[----:B0-----:R-:W-:-:S03]  /*0500*/  FFMA R4, R8, R5, R23 ;  /* 0x0000000508047223 */ /* 0x001fc60000000017 */
[----:B------:R-:W0:Y:S01]  /*0510*/  LDS R8, [R16+0x2c0] ;  /* 0x0002c00010087984 */ /* 0x000e220000000800 */
[----:B------:R-:W-:-:S03]  /*0520*/  FFMA R4, R29, R9, R4 ;  /* 0x000000091d047223 */ /* 0x000fc60000000004 */
[----:B------:R-:W-:Y:S01]  /*0530*/  LDS R9, [R16+0x300] ;  /* 0x0003000010097984 */ /* 0x000fe20000000800 */
[----:B-1----:R-:W-:-:S03]  /*0540*/  FFMA R23, R7, R10, R4 ;  /* 0x0000000a07177223 */ /* 0x002fc60000000004 */
[----:B------:R-:W1:Y:S01]  /*0550*/  LDS.128 R4, [R2+0x30] ;  /* 0x0000300002047984 */ /* 0x000e620000000c00 */
[----:B------:R-:W-:Y:S02]  /*0560*/  HFMA2 R29, -RZ, RZ, 0, 0 ;  /* 0x00000000ff1d7431 */ /* 0x000fe400000001ff */
[----:B0-----:R-:W-:Y:S02]  /*0570*/  FFMA R11, R8, R11, R23 ;  /* 0x0000000b080b7223 */ /* 0x001fe40000000017 */
[----:B------:R-:W0:Y:S02]  /*0580*/  LDS R23, [R16+0x340] ;  /* 0x0003400010177984 */ /* 0x000e240000000800 */
[----:B-1----:R-:W-:Y:S02]  /*0590*/  FFMA R10, R4, R9, R11 ;  /* 0x00000009040a7223 */ /* 0x002fe4000000000b */
[----:B------:R-:W1:Y:S04]  /*05a0*/  LDS R11, [R16+0x380] ;  /* 0x00038000100b7984 */ /* 0x000e680000000800 */
[----:B------:R-:W2:Y:S01]  /*05b0*/  LDS R4, [R16+0x3c0] ;  /* 0x0003c00010047984 */ /* 0x000ea20000000800 */
[----:B------:R-:W-:Y:S01]  /*05c0*/  IADD3 R8, PT, PT, R17, 0x10, RZ ;  /* 0x0000001011087810 */ /* 0x000fe20007ffe0ff */
[----:B------:R-:W-:Y:S03]  /*05d0*/  BAR.SYNC.DEFER_BLOCKING 0x0 ;  /* 0x0000000000007b1d */ /* 0x000fe60000010000 */
[----:B------:R-:W-:-:S13]  /*05e0*/  ISETP.GE.OR P2, PT, R8, UR7, P1 ;  /* 0x0000000708007c0c */ /* 0x000fda0008f46670 */
[----:B------:R-:W3:Y:S01]  /*05f0*/  @!P2 LDG.E R29, desc[UR8][R26.64+0x40] ;  /* 0x000040081a1da981 */ /* 0x000ee2000c1e1900 */
[----:B------:R-:W-:-:S04]  /*0600*/  IADD3 R8, PT, PT, R15, 0x10, RZ ;  /* 0x000000100f087810 */ /* 0x000fc80007ffe0ff */
[----:B------:R-:W-:-:S13]  /*0610*/  ISETP.GE.OR P0, PT, R8, UR7, P0 ;  /* 0x0000000708007c0c */ /* 0x000fda0008706670 */
[----:B------:R-:W4:Y:S01]  /*0620*/  @!P0 LDC.64 R8, c[0x0][0x388] ;  /* 0x0000e200ff088b82 */ /* 0x000f220000000a00 */
[----:B---3--:R4:W-:Y:S02]  /*0630*/  STS [R22], R29 ;  /* 0x0000001d16007388 */ /* 0x0089e40000000800 */
[----:B----4-:R-:W-:Y:S01]  /*0640*/  @!P0 IMAD.WIDE R28, R21, 0x4, R8 ;  /* 0x00000004151c8825 */ /* 0x010fe200078e0208 */
[----:B------:R-:W-:-:S06]  /*0650*/  MOV R9, RZ ;  /* 0x000000ff00097202 */ /* 0x000fcc0000000f00 */
[----:B------:R-:W3:Y:S01]  /*0660*/  @!P0 LDG.E R9, desc[UR8][R28.64] ;  /* 0x000000081c098981 */ /* 0x000ee2000c1e1900 */
[----:B0-----:R-:W-:-:S04]  /*0670*/  FFMA R10, R23, R5, R10 ;  /* 0x00000005170a7223 */ /* 0x001fc8000000000a */
[----:B-1----:R-:W-:-:S04]  /*0680*/  FFMA R27, R11, R6, R10 ;  /* 0x000000060b1b7223 */ /* 0x002fc8000000000a */
[----:B--2---:R-:W-:Y:S01]  /*0690*/  FFMA R7, R4, R7, R27 ;  /* 0x0000000704077223 */ /* 0x004fe2000000001b */
[----:B------:R-:W-:-:S04]  /*06a0*/  UIADD3 UR4, UPT, UPT, UR4, 0x2, URZ ;  /* 0x0000000204047890 */ /* 0x000fc8000fffe0ff */
[----:B------:R-:W-:Y:S01]  /*06b0*/  UISETP.NE.AND UP0, UPT, UR4, URZ, UPT ;  /* 0x000000ff0400728c */ /* 0x000fe2000bf05270 */
[----:B------:R-:W-:Y:S02]  /*06c0*/  IADD3 R18, PT, PT, R18, 0x20, RZ ;  /* 0x0000002012127810 */ /* 0x000fe40007ffe0ff */
[----:B------:R-:W-:Y:S02]  /*06d0*/  IADD3 R15, PT, PT, R15, 0x20, RZ ;  /* 0x000000200f0f7810 */ /* 0x000fe40007ffe0ff */
[----:B------:R-:W-:Y:S02]  /*06e0*/  IADD3 R17, PT, PT, R17, 0x20, RZ ;  /* 0x0000002011117810 */ /* 0x000fe40007ffe0ff */
[C---:B------:R-:W-:Y:S02]  /*06f0*/  LEA R19, R12.reuse, R19, 0x5 ;  /* 0x000000130c137211 */ /* 0x040fe400078e28ff */
[----:B------:R-:W-:Y:S01]  /*0700*/  LEA R21, R12, R21, 0x5 ;  /* 0x000000150c157211 */ /* 0x000fe200078e28ff */
[----:B---3--:R-:W-:Y:S01]  /*0710*/  STS [R20], R9 ;  /* 0x0000000914007388 */ /* 0x008fe20000000800 */
[----:B------:R-:W-:Y:S06]  /*0720*/  BAR.SYNC.DEFER_BLOCKING 0x0 ;  /* 0x0000000000007b1d */ /* 0x000fec0000010000 */
[----:B------:R-:W-:Y:S04]  /*0730*/  LDS R5, [R16] ;  /* 0x0000000010057984 */ /* 0x000fe80000000800 */
[----:B------:R-:W0:Y:S04]  /*0740*/  LDS.128 R8, [R2] ;  /* 0x0000000002087984 */ /* 0x000e280000000c00 */
[----:B------:R-:W1:Y:S04]  /*0750*/  LDS R6, [R16+0x40] ;  /* 0x0000400010067984 */ /* 0x000e680000000800 */
[----:B------:R-:W2:Y:S04]  /*0760*/  LDS R23, [R16+0x80] ;  /* 0x0000800010177984 */ /* 0x000ea80000000800 */
[----:B------:R-:W3:Y:S04]  /*0770*/  LDS R26, [R16+0xc0] ;  /* 0x0000c000101a7984 */ /* 0x000ee80000000800 */
[----:B------:R-:W-:Y:S01]  /*0780*/  LDS R29, [R16+0x140] ;  /* 0x00014000101d7984 */ /* 0x000fe20000000800 */
[----:B0-----:R-:W-:-:S04]  /*0790*/  FFMA R8, R8, R5, R7 ;  /* 0x0000000508087223 */ /* 0x001fc80000000007 */
[----:B-1----:R-:W-:Y:S02]  /*07a0*/  FFMA R6, R6, R9, R8 ;  /* 0x0000000906067223 */ /* 0x002fe40000000008 */
[----:B------:R-:W-:Y:S02]  /*07b0*/  LDS R9, [R16+0x100] ;  /* 0x0001000010097984 */ /* 0x000fe40000000800 */
[----:B--2---:R-:W-:Y:S02]  /*07c0*/  FFMA R27, R23, R10, R6 ;  /* 0x0000000a171b7223 */ /* 0x004fe40000000006 */
[----:B------:R-:W0:Y:S04]  /*07d0*/  LDS.128 R4, [R2+0x10] ;  /* 0x0000100002047984 */ /* 0x000e280000000c00 */
[----:B------:R-:W1:Y:S01]  /*07e0*/  LDS R23, [R16+0x180] ;  /* 0x0001800010177984 */ /* 0x000e620000000800 */
[----:B---3--:R-:W-:-:S03]  /*07f0*/  FFMA R11, R26, R11, R27 ;  /* 0x0000000b1a0b7223 */ /* 0x008fc6000000001b */
[----:B------:R-:W2:Y:S01]  /*0800*/  LDS R26, [R16+0x1c0] ;  /* 0x0001c000101a7984 */ /* 0x000ea20000000800 */
[----:B0-----:R-:W-:-:S03]  /*0810*/  FFMA R4, R4, R9, R11 ;  /* 0x0000000904047223 */ /* 0x001fc6000000000b */
[----:B------:R-:W-:Y:S01]  /*0820*/  LDS.128 R8, [R2+0x20] ;  /* 0x0000200002087984 */ /* 0x000fe20000000c00 */
[----:B------:R-:W-:-:S03]  /*0830*/  FFMA R4, R29, R5, R4 ;  /* 0x000000051d047223 */ /* 0x000fc60000000004 */
[----:B------:R-:W0:Y:S04]  /*0840*/  LDS R5, [R16+0x200] ;  /* 0x0002000010057984 */ /* 0x000e280000000800 */
[----:B------:R-:W3:Y:S01]  /*0850*/  LDS R29, [R16+0x240] ;  /* 0x00024000101d7984 */ /* 0x000ee20000000800 */
[----:B-1----:R-:W-:-:S03]  /*0860*/  FFMA R27, R23, R6, R4 ;  /* 0x00000006171b7223 */ /* 0x002fc60000000004 */
[----:B------:R-:W1:Y:S01]  /*0870*/  LDS R23, [R16+0x280] ;  /* 0x0002800010177984 */ /* 0x000e620000000800 */
[----:B--2---:R-:W-:-:S03]  /*0880*/  FFMA R7, R26, R7, R27 ;  /* 0x000000071a077223 */ /* 0x004fc6000000001b */
[----:B------:R-:W2:Y:S04]  /*0890*/  LDS R26, [R16+0x2c0] ;  /* 0x0002c000101a7984 */ /* 0x000ea80000000800 */
[----:B------:R-:W-:Y:S01]  /*08a0*/  LDS R27, [R16+0x340] ;  /* 0x00034000101b7984 */ /* 0x000fe20000000800 */
[----:B0-----:R-:W-:-:S03]  /*08b0*/  FFMA R8, R8, R5, R7 ;  /* 0x0000000508087223 */ /* 0x001fc60000000007 */
[----:B------:R-:W-:Y:S01]  /*08c0*/  LDS.128 R4, [R2+0x30] ;  /* 0x0000300002047984 */ /* 0x000fe20000000c00 */
[----:B---3--:R-:W-:-:S03]  /*08d0*/  FFMA R8, R29, R9, R8 ;  /* 0x000000091d087223 */ /* 0x008fc60000000008 */
[----:B------:R-:W0:Y:S01]  /*08e0*/  LDS R9, [R16+0x300] ;  /* 0x0003000010097984 */ /* 0x000e220000000800 */
[----:B-1----:R-:W-:-:S03]  /*08f0*/  FFMA R23, R23, R10, R8 ;  /* 0x0000000a17177223 */ /* 0x002fc60000000008 */
[----:B------:R-:W1:Y:S01]  /*0900*/  LDS R8, [R16+0x380] ;  /* 0x0003800010087984 */ /* 0x000e620000000800 */
[----:B--2---:R-:W-:-:S03]  /*0910*/  FFMA R11, R26, R11, R23 ;  /* 0x0000000b1a0b7223 */ /* 0x004fc60000000017 */
[----:B------:R-:W2:Y:S01]  /*0920*/  LDS R23, [R16+0x3c0] ;  /* 0x0003c00010177984 */ /* 0x000ea20000000800 */
[----:B0-----:R-:W-:-:S04]  /*0930*/  FFMA R4, R4, R9, R11 ;  /* 0x0000000904047223 */ /* 0x001fc8000000000b */
[----:B------:R-:W-:-:S04]  /*0940*/  FFMA R5, R27, R5, R4 ;  /* 0x000000051b057223 */ /* 0x000fc80000000004 */
[----:B-1----:R-:W-:-:S04]  /*0950*/  FFMA R6, R8, R6, R5 ;  /* 0x0000000608067223 */ /* 0x002fc80000000005 */
[----:B--2---:R-:W-:Y:S01]  /*0960*/  FFMA R23, R23, R7, R6 ;  /* 0x0000000717177223 */ /* 0x004fe20000000006 */
[----:B------:R-:W-:Y:S06]  /*0970*/  BAR.SYNC.DEFER_BLOCKING 0x0 ;  /* 0x0000000000007b1d */ /* 0x000fec0000010000 */
[----:B------:R-:W-:Y:S05]  /*0980*/  BRA.U UP0, `(.L_x_25) ;  /* 0xfffffff9004c7547 */ /* 0x000fea000b83ffff */
[----:B------:R-:W-:-:S12]  /*0990*/  ULOP3.LUT UR4, UR6, 0x7fffffe0, URZ, 0xc0, !UPT ;  /* 0x7fffffe006047892 */ /* 0x000fd8000f8ec0ff */
.L_x_24:
[----:B------:R-:W-:-:S09]  /*09a0*/  ULOP3.LUT UP0, URZ, UR6, 0x10, URZ, 0xc0, !UPT ;  /* 0x0000001006ff7892 */ /* 0x000fd2000f80c0ff */
[----:B------:R-:W-:Y:S05]  /*09b0*/  BRA.U !UP0, `(.L_x_23) ;  /* 0x0000000108e87547 */ /* 0x000fea000b800000 */
[----:B------:R-:W0:Y:S01]  /*09c0*/  LDCU UR5, c[0x0][0x398] ;  /* 0x00007300ff0577ac */ /* 0x000e220008000800 */
[----:B------:R-:W-:Y:S01]  /*09d0*/  IADD3 R7, PT, PT, R13, UR4, RZ ;  /* 0x000000040d077c10 */ /* 0x000fe2000fffe0ff */
[----:B------:R-:W-:Y:S01]  /*09e0*/  HFMA2 R15, -RZ, RZ, 0, 0 ;  /* 0x00000000ff0f7431 */ /* 0x000fe200000001ff */
[----:B------:R-:W-:Y:S01]  /*09f0*/  IADD3 R14, PT, PT, R14, UR4, RZ ;  /* 0x000000040e0e7c10 */ /* 0x000fe2000fffe0ff */
[----:B------:R-:W1:Y:S01]  /*0a00*/  LDCU UR6, c[0x0][0x3a0] ;  /* 0x00007400ff0677ac */ /* 0x000e620008000800 */
[----:B------:R-:W-:Y:S02]  /*0a10*/  ISETP.GE.AND P0, PT, R7, UR7, PT ;  /* 0x0000000707007c0c */ /* 0x000fe4000bf06270 */
[----:B------:R-:W-:Y:S02]  /*0a20*/  ISETP.GE.AND P1, PT, R14, UR7, PT ;  /* 0x000000070e007c0c */ /* 0x000fe4000bf26270 */
[----:B------:R-:W-:Y:S02]  /*0a30*/  MOV R25, RZ ;  /* 0x000000ff00197202 */ /* 0x000fe40000000f00 */
[----:B0-----:R-:W-:-:S02]  /*0a40*/  ISETP.GE.OR P0, PT, R0, UR5, P0 ;  /* 0x0000000500007c0c */ /* 0x001fc40008706670 */
[----:B-1----:R-:W-:-:S11]  /*0a50*/  ISETP.GE.OR P1, PT, R3, UR6, P1 ;  /* 0x0000000603007c0c */ /* 0x002fd60008f26670 */
[----:B------:R-:W0:Y:S01]  /*0a60*/  @!P0 LDC.64 R8, c[0x0][0x380] ;  /* 0x0000e000ff088b82 */ /* 0x000e220000000a00 */
[----:B------:R-:W-:Y:S02]  /*0a70*/  @!P0 IMAD R7, R0, UR7, R7 ;  /* 0x0000000700078c24 */ /* 0x000fe4000f8e0207 */
[----:B------:R-:W-:-:S05]  /*0a80*/  @!P1 IMAD R13, R14, UR6, R3 ;  /* 0x000000060e0d9c24 */ /* 0x000fca000f8e0203 */
[----:B------:R-:W1:Y:S01]  /*0a90*/  @!P1 LDC.64 R4, c[0x0][0x388] ;  /* 0x0000e200ff049b82 */ /* 0x000e620000000a00 */
[----:B0-----:R-:W-:-:S05]  /*0aa0*/  @!P0 IMAD.WIDE R8, R7, 0x4, R8 ;  /* 0x0000000407088825 */ /* 0x001fca00078e0208 */
[----:B------:R-:W2:Y:S01]  /*0ab0*/  @!P0 LDG.E R15, desc[UR8][R8.64] ;  /* 0x00000008080f8981 */ /* 0x000ea2000c1e1900 */
[----:B-1----:R-:W-:-:S05]  /*0ac0*/  @!P1 IMAD.WIDE R12, R13, 0x4, R4 ;  /* 0x000000040d0c9825 */ /* 0x002fca00078e0204 */
        /* <DEDUP_REMOVED lines=8> */
[----:B------:R-:W3:Y:S04]  /*0b50*/  LDS R26, [R16+0xc0] ;  /* 0x0000c000101a7984 */ /* 0x000ee80000000800 */
[----:B------:R-:W-:Y:S04]  /*0b60*/  LDS R17, [R16+0x100] ;  /* 0x0001000010117984 */ /* 0x000fe80000000800 */
[----:B------:R-:W4:Y:S04]  /*0b70*/  LDS.128 R8, [R2+0x10] ;  /* 0x0000100002087984 */ /* 0x000f280000000c00 */
[----:B------:R-:W5:Y:S04]  /*0b80*/  LDS R18, [R16+0x140] ;  /* 0x0001400010127984 */ /* 0x000f680000000800 */
[----:B------:R-:W5:Y:S04]  /*0b90*/  LDS R19, [R16+0x180] ;  /* 0x0001800010137984 */ /* 0x000f680000000800 */
[----:B------:R-:W5:Y:S04]  /*0ba0*/  LDS R24, [R16+0x1c0] ;  /* 0x0001c00010187984 */ /* 0x000f680000000800 */
[----:B------:R-:W-:Y:S01]  /*0bb0*/  LDS R25, [R16+0x200] ;  /* 0x0002000010197984 */ /* 0x000fe20000000800 */
[----:B0-----:R-:W-:-:S03]  /*0bc0*/  FFMA R20, R4, R14, R23 ;  /* 0x0000000e04147223 */ /* 0x001fc60000000017 */
[----:B------:R-:W0:Y:S01]  /*0bd0*/  LDS.128 R12, [R2+0x20] ;  /* 0x00002000020c7984 */ /* 0x000e220000000c00 */
[----:B-1----:R-:W-:-:S03]  /*0be0*/  FFMA R20, R27, R5, R20 ;  /* 0x000000051b147223 */ /* 0x002fc60000000014 */
[----:B------:R-:W1:Y:S01]  /*0bf0*/  LDS R4, [R16+0x240] ;  /* 0x0002400010047984 */ /* 0x000e620000000800 */
[----:B--2---:R-:W-:-:S03]  /*0c00*/  FFMA R21, R21, R6, R20 ;  /* 0x0000000615157223 */ /* 0x004fc60000000014 */
[----:B------:R-:W2:Y:S04]  /*0c10*/  LDS R5, [R16+0x280] ;  /* 0x0002800010057984 */ /* 0x000ea80000000800 */
[----:B------:R-:W2:Y:S01]  /*0c20*/  LDS R6, [R16+0x2c0] ;  /* 0x0002c00010067984 */ /* 0x000ea20000000800 */
[----:B---3--:R-:W-:-:S03]  /*0c30*/  FFMA R27, R26, R7, R21 ;  /* 0x000000071a1b7223 */ /* 0x008fc60000000015 */
[----:B------:R-:W-:Y:S04]  /*0c40*/  LDS R7, [R16+0x300] ;  /* 0x0003000010077984 */ /* 0x000fe80000000800 */
[----:B------:R-:W3:Y:S01]  /*0c50*/  LDS.128 R20, [R2+0x30] ;  /* 0x0000300002147984 */ /* 0x000ee20000000c00 */
[----:B----4-:R-:W-:-:S03]  /*0c60*/  FFMA R27, R8, R17, R27 ;  /* 0x00000011081b7223 */ /* 0x010fc6000000001b */
[----:B------:R-:W4:Y:S04]  /*0c70*/  LDS R26, [R16+0x340] ;  /* 0x00034000101a7984 */ /* 0x000f280000000800 */
[----:B------:R-:W4:Y:S01]  /*0c80*/  LDS R17, [R16+0x380] ;  /* 0x0003800010117984 */ /* 0x000f220000000800 */
[----:B-----5:R-:W-:-:S03]  /*0c90*/  FFMA R18, R18, R9, R27 ;  /* 0x0000000912127223 */ /* 0x020fc6000000001b */
[----:B------:R-:W5:Y:S01]  /*0ca0*/  LDS R8, [R16+0x3c0] ;  /* 0x0003c00010087984 */ /* 0x000f620000000800 */
[----:B------:R-:W-:-:S04]  /*0cb0*/  FFMA R19, R19, R10, R18 ;  /* 0x0000000a13137223 */ /* 0x000fc80000000012 */
[----:B------:R-:W-:-:S04]  /*0cc0*/  FFMA R11, R24, R11, R19 ;  /* 0x0000000b180b7223 */ /* 0x000fc80000000013 */
[----:B0-----:R-:W-:-:S04]  /*0cd0*/  FFMA R11, R12, R25, R11 ;  /* 0x000000190c0b7223 */ /* 0x001fc8000000000b */
[----:B-1----:R-:W-:-:S04]  /*0ce0*/  FFMA R4, R4, R13, R11 ;  /* 0x0000000d04047223 */ /* 0x002fc8000000000b */
[----:B--2---:R-:W-:-:S04]  /*0cf0*/  FFMA R5, R5, R14, R4 ;  /* 0x0000000e05057223 */ /* 0x004fc80000000004 */
[----:B------:R-:W-:-:S04]  /*0d00*/  FFMA R5, R6, R15, R5 ;  /* 0x0000000f06057223 */ /* 0x000fc80000000005 */
[----:B---3--:R-:W-:-:S04]  /*0d10*/  FFMA R5, R20, R7, R5 ;  /* 0x0000000714057223 */ /* 0x008fc80000000005 */
[----:B----4-:R-:W-:-:S04]  /*0d20*/  FFMA R26, R26, R21, R5 ;  /* 0x000000151a1a7223 */ /* 0x010fc80000000005 */
[----:B------:R-:W-:-:S04]  /*0d30*/  FFMA R17, R17, R22, R26 ;  /* 0x0000001611117223 */ /* 0x000fc8000000001a */
[----:B-----5:R-:W-:Y:S01]  /*0d40*/  FFMA R23, R8, R23, R17 ;  /* 0x0000001708177223 */ /* 0x020fe20000000011 */
[----:B------:R-:W-:Y:S06]  /*0d50*/  BAR.SYNC.DEFER_BLOCKING 0x0 ;  /* 0x0000000000007b1d */ /* 0x000fec0000010000 */
.L_x_23:
[----:B------:R-:W0:Y:S01]  /*0d60*/  LDCU UR4, c[0x0][0x3a0] ;  /* 0x00007400ff0477ac */ /* 0x000e220008000800 */
[----:B------:R-:W1:Y:S01]  /*0d70*/  LDCU UR5, c[0x0][0x398] ;  /* 0x00007300ff0577ac */ /* 0x000e620008000800 */
[----:B0-----:R-:W-:-:S04]  /*0d80*/  ISETP.GE.AND P0, PT, R3, UR4, PT ;  /* 0x0000000403007c0c */ /* 0x001fc8000bf06270 */
[----:B-1----:R-:W-:-:S13]  /*0d90*/  ISETP.GE.OR P0, PT, R0, UR5, P0 ;  /* 0x0000000500007c0c */ /* 0x002fda0008706670 */
[----:B------:R-:W-:Y:S05]  /*0da0*/  @P0 EXIT ;  /* 0x000000000000094d */ /* 0x000fea0003800000 */
[----:B------:R-:W0:Y:S01]  /*0db0*/  LDC.64 R4, c[0x0][0x390] ;  /* 0x0000e400ff047b82 */ /* 0x000e220000000a00 */
[----:B------:R-:W-:-:S04]  /*0dc0*/  IMAD R3, R0, UR4, R3 ;  /* 0x0000000400037c24 */ /* 0x000fc8000f8e0203 */
[----:B0-----:R-:W-:-:S05]  /*0dd0*/  IMAD.WIDE R2, R3, 0x4, R4 ;  /* 0x0000000403027825 */ /* 0x001fca00078e0204 */
[----:B------:R-:W-:Y:S01]  /*0de0*/  STG.E desc[UR8][R2.64], R23 ;  /* 0x0000001702007986 */ /* 0x000fe2000c101908 */
[----:B------:R-:W-:Y:S05]  /*0df0*/  EXIT ;  /* 0x000000000000794d */ /* 0x000fea0003800000 */
.L_x_26:
        /* <DEDUP_REMOVED lines=16> */
.L_x_112:


//--------------------- .text._ZN3lux4cuda19rms_norm_f32_kernelEPKfPfS2_mmf --------------------------
	.section	.text._ZN3lux4cuda19rms_norm_f32_kernelEPKfPfS2_mmf,"ax",@progbits
	.align	128
        .global         _ZN3lux4cuda19rms_norm_f32_kernelEPKfPfS2_mmf
        .type           _ZN3lux4cuda19rms_norm_f32_kernelEPKfPfS2_mmf,@function
        .size           _ZN3lux4cuda19rms_norm_f32_kernelEPKfPfS2_mmf,(.L_x_104 - _ZN3lux4cuda19rms_norm_f32_kernelEPKfPfS2_mmf)
        .other          _ZN3lux4cuda19rms_norm_f32_kernelEPKfPfS2_mmf,@"STO_CUDA_ENTRY STV_DEFAULT"
_ZN3lux4cuda19rms_norm_f32_kernelEPKfPfS2_mmf:
.text._ZN3lux4cuda19rms_norm_f32_kernelEPKfPfS2_mmf:
[----:B------:R-:W-:Y:S01]  /*0000*/  LDC R1, c[0x0][0x37c] ;  /* 0x0000df00ff017b82 */ /* 0x000fe20000000800 */
[----:B------:R-:W0:Y:S01]  /*0010*/  S2R R2, SR_TID.X ;  /* 0x0000000000027919 */ /* 0x000e220000002100 */
[----:B------:R-:W1:Y:S06]  /*0020*/  LDCU.64 UR14, c[0x0][0x3a0] ;  /* 0x00007400ff0e77ac */ /* 0x000e6c0008000a00 */
[----:B------:R-:W1:Y:S01]  /*0030*/  S2UR UR4, SR_CTAID.X ;  /* 0x00000000000479c3 */ /* 0x000e620000002500 */
[----:B------:R-:W-:Y:S01]  /*0040*/  BSSY.RECONVERGENT B0, `(.L_x_27) ;  /* 0x0000019000007945 */ /* 0x000fe20003800200 */
[----:B------:R-:W-:Y:S01]  /*0050*/  IMAD.MOV.U32 R5, RZ, RZ, RZ ;  /* 0x000000ffff057224 */ /* 0x000fe200078e00ff */
[----:B------:R-:W2:Y:S01]  /*0060*/  LDCU.64 UR6, c[0x0][0x380] ;  /* 0x00007000ff0677ac */ /* 0x000ea20008000a00 */
[----:B------:R-:W-:Y:S01]  /*0070*/  IMAD.MOV.U32 R0, RZ, RZ, RZ ;  /* 0x000000ffff007224 */ /* 0x000fe200078e00ff */
[----:B------:R-:W3:Y:S01]  /*0080*/  LDCU.64 UR10, c[0x0][0x358] ;  /* 0x00006b00ff0a77ac */ /* 0x000ee20008000a00 */
[----:B-1----:R-:W-:-:S04]  /*0090*/  UIMAD.WIDE.U32 UR12, UR4, UR14, URZ ;  /* 0x0000000e040c72a5 */ /* 0x002fc8000f8e00ff */
[----:B------:R-:W-:Y:S01]  /*00a0*/  UIMAD UR8, UR4, UR15, UR13 ;  /* 0x0000000f040872a4 */ /* 0x000fe2000f8e020d */
[----:B0-----:R-:W-:Y:S01]  /*00b0*/  ISETP.GE.U32.AND P0, PT, R2, UR14, PT ;  /* 0x0000000e02007c0c */ /* 0x001fe2000bf06070 */
[----:B--2---:R-:W-:-:S03]  /*00c0*/  ULEA UR6, UP0, UR12, UR6, 0x2 ;  /* 0x000000060c067291 */ /* 0x004fc6000f8010ff */
[----:B------:R-:W-:Y:S01]  /*00d0*/  ISETP.GE.U32.AND.EX P0, PT, RZ, UR15, PT, P0 ;  /* 0x0000000fff007c0c */ /* 0x000fe2000bf06100 */
[----:B------:R-:W-:-:S12]  /*00e0*/  ULEA.HI.X UR7, UR12, UR7, UR8, 0x2, UP0 ;  /* 0x000000070c077291 */ /* 0x000fd800080f1408 */
[----:B---3--:R-:W-:Y:S05]  /*00f0*/  @P0 BRA `(.L_x_28) ;  /* 0x0000000000340947 */ /* 0x008fea0003800000 */
[----:B------:R-:W0:Y:S01]  /*0100*/  LDC R3, c[0x0][0x360] ;  /* 0x0000d800ff037b82 */ /* 0x000e220000000800 */
[----:B------:R-:W-:Y:S02]  /*0110*/  IMAD.MOV.U32 R0, RZ, RZ, RZ ;  /* 0x000000ffff007224 */ /* 0x000fe400078e00ff */
[----:B------:R-:W-:Y:S02]  /*0120*/  IMAD.MOV.U32 R4, RZ, RZ, R2 ;  /* 0x000000ffff047224 */ /* 0x000fe400078e0002 */
[----:B------:R-:W-:-:S07]  /*0130*/  IMAD.MOV.U32 R9, RZ, RZ, R5 ;  /* 0x000000ffff097224 */ /* 0x000fce00078e0005 */
.L_x_29:
[----:B------:R-:W-:-:S04]  /*0140*/  LEA R6, P0, R4, UR6, 0x2 ;  /* 0x0000000604067c11 */ /* 0x000fc8000f8010ff */
[----:B------:R-:W-:-:S06]  /*0150*/  LEA.HI.X R7, R4, UR7, R9, 0x2, P0 ;  /* 0x0000000704077c11 */ /* 0x000fcc00080f1409 */
[----:B------:R-:W2:Y:S01]  /*0160*/  LDG.E R7, desc[UR10][R6.64] ;  /* 0x0000000a06077981 */ /* 0x000ea2000c1e1900 */
[----:B0-----:R-:W-:-:S05]  /*0170*/  IADD3 R4, P0, PT, R3, R4, RZ ;  /* 0x0000000403047210 */ /* 0x001fca0007f1e0ff */
[----:B------:R-:W-:Y:S01]  /*0180*/  IMAD.X R9, RZ, RZ, R9, P0 ;  /* 0x000000ffff097224 */ /* 0x000fe200000e0609 */
[----:B------:R-:W-:-:S04]  /*0190*/  ISETP.GE.U32.AND P0, PT, R4, UR14, PT ;  /* 0x0000000e04007c0c */ /* 0x000fc8000bf06070 */
[----:B------:R-:W-:Y:S01]  /*01a0*/  ISETP.GE.U32.AND.EX P0, PT, R9, UR15, PT, P0 ;  /* 0x0000000f09007c0c */ /* 0x000fe2000bf06100 */
[----:B--2---:R-:W-:-:S12]  /*01b0*/  FFMA R0, R7, R7, R0 ;  /* 0x0000000707007223 */ /* 0x004fd80000000000 */
[----:B------:R-:W-:Y:S05]  /*01c0*/  @!P0 BRA `(.L_x_29) ;  /* 0xfffffffc00dc8947 */ /* 0x000fea000383ffff */
.L_x_28:
[----:B------:R-:W-:Y:S05]  /*01d0*/  BSYNC.RECONVERGENT B0 ;  /* 0x0000000000007941 */ /* 0x000fea0003800200 */
.L_x_27:
[----:B------:R-:W0:Y:S01]  /*01e0*/  S2UR UR5, SR_CgaCtaId ;  /* 0x00000000000579c3 */ /* 0x000e220000008800 */
[----:B------:R-:W-:Y:S01]  /*01f0*/  UMOV UR4, 0x400 ;  /* 0x0000040000047882 */ /* 0x000fe20000000000 */
[----:B------:R-:W1:Y:S02]  /*0200*/  LDCU UR9, c[0x0][0x360] ;  /* 0x00006c00ff0977ac */ /* 0x000e640008000800 */
[----:B-1----:R-:W-:Y:S02]  /*0210*/  UISETP.GE.U32.AND UP0, UPT, UR9, 0x2, UPT ;  /* 0x000000020900788c */ /* 0x002fe4000bf06070 */
[----:B0-----:R-:W-:-:S06]  /*0220*/  ULEA UR4, UR5, UR4, 0x18 ;  /* 0x0000000405047291 */ /* 0x001fcc000f8ec0ff */
[----:B------:R-:W-:-:S05]  /*0230*/  LEA R7, R2, UR4, 0x2 ;  /* 0x0000000402077c11 */ /* 0x000fca000f8e10ff */
[----:B------:R0:W-:Y:S01]  /*0240*/  STS [R7], R0 ;  /* 0x0000000007007388 */ /* 0x0001e20000000800 */
[----:B------:R-:W-:Y:S06]  /*0250*/  BAR.SYNC.DEFER_BLOCKING 0x0 ;  /* 0x0000000000007b1d */ /* 0x000fec0000010000 */
[----:B------:R-:W-:Y:S05]  /*0260*/  BRA.U !UP0, `(.L_x_30) ;  /* 0x0000000108307547 */ /* 0x000fea000b800000 */
[----:B0-----:R-:W-:-:S07]  /*0270*/  IMAD.U32 R0, RZ, RZ, UR9 ;  /* 0x00000009ff007e24 */ /* 0x001fce000f8e00ff */
.L_x_31:
[----:B------:R-:W-:-:S04]  /*0280*/  SHF.R.U32.HI R6, RZ, 0x1, R0 ;  /* 0x00000001ff067819 */ /* 0x000fc80000011600 */
[----:B------:R-:W-:-:S13]  /*0290*/  ISETP.GE.U32.AND P0, PT, R2, R6, PT ;  /* 0x000000060200720c */ /* 0x000fda0003f06070 */
[----:B------:R-:W-:Y:S01]  /*02a0*/  @!P0 IMAD R3, R6, 0x4, R7 ;  /* 0x0000000406038824 */ /* 0x000fe200078e0207 */
[----:B------:R-:W-:Y:S05]  /*02b0*/  @!P0 LDS R4, [R7] ;  /* 0x0000000007048984 */ /* 0x000fea0000000800 */
[----:B------:R-:W0:Y:S02]  /*02c0*/  @!P0 LDS R3, [R3] ;  /* 0x0000000003038984 */ /* 0x000e240000000800 */
[----:B0-----:R-:W-:-:S05]  /*02d0*/  @!P0 FADD R4, R3, R4 ;  /* 0x0000000403048221 */ /* 0x001fca0000000000 */
[----:B------:R1:W-:Y:S01]  /*02e0*/  @!P0 STS [R7], R4 ;  /* 0x0000000407008388 */ /* 0x0003e20000000800 */
[----:B------:R-:W-:Y:S01]  /*02f0*/  BAR.SYNC.DEFER_BLOCKING 0x0 ;  /* 0x0000000000007b1d */ /* 0x000fe20000010000 */
[----:B------:R-:W-:Y:S01]  /*0300*/  ISETP.GT.U32.AND P0, PT, R0, 0x3, PT ;  /* 0x000000030000780c */ /* 0x000fe20003f04070 */
[----:B------:R-:W-:-:S12]  /*0310*/  IMAD.MOV.U32 R0, RZ, RZ, R6 ;  /* 0x000000ffff007224 */ /* 0x000fd800078e0006 */
[----:B-1----:R-:W-:Y:S05]  /*0320*/  @P0 BRA `(.L_x_31) ;  /* 0xfffffffc00d40947 */ /* 0x002fea000383ffff */
.L_x_30:
[----:B------:R-:W1:Y:S01]  /*0330*/  S2UR UR5, SR_CgaCtaId ;  /* 0x00000000000579c3 */ /* 0x000e620000008800 */
[----:B------:R-:W-:Y:S01]  /*0340*/  UMOV UR4, 0x400 ;  /* 0x0000040000047882 */ /* 0x000fe20000000000 */
[----:B------:R-:W2:Y:S02]  /*0350*/  LDCU.64 UR14, c[0x0][0x3a0] ;  /* 0x00007400ff0e77ac */ /* 0x000ea40008000a00 */
[----:B--2---:R-:W2:Y:S01]  /*0360*/  I2F.U64 R3, UR14 ;  /* 0x0000000e00037d12 */ /* 0x004ea20008301000 */
[----:B-1----:R-:W-:-:S09]  /*0370*/  ULEA UR4, UR5, UR4, 0x18 ;  /* 0x0000000405047291 */ /* 0x002fd2000f8ec0ff */
[----:B0-----:R-:W0:Y:S01]  /*0380*/  LDS R0, [UR4] ;  /* 0x00000004ff007984 */ /* 0x001e220008000800 */
[----:B--2---:R-:W1:Y:S01]  /*0390*/  MUFU.RCP R4, R3 ;  /* 0x0000000300047308 */ /* 0x004e620000001000 */
[----:B------:R-:W2:Y:S01]  /*03a0*/  LDCU.64 UR4, c[0x0][0x3a0] ;  /* 0x00007400ff0477ac */ /* 0x000ea20008000a00 */
[----:B-1----:R-:W-:Y:S01]  /*03b0*/  FFMA R7, -R3, R4, 1 ;  /* 0x3f80000003077423 */ /* 0x002fe20000000104 */
[----:B--2---:R-:W-:-:S03]  /*03c0*/  ISETP.GE.U32.AND P0, PT, R2, UR4, PT ;  /* 0x0000000402007c0c */ /* 0x004fc6000bf06070 */
[----:B------:R-:W-:Y:S01]  /*03d0*/  FFMA R7, R4, R7, R4 ;  /* 0x0000000704077223 */ /* 0x000fe20000000004 */
[----:B------:R-:W-:Y:S01]  /*03e0*/  ISETP.GE.U32.AND.EX P0, PT, R5, UR5, PT, P0 ;  /* 0x0000000505007c0c */ /* 0x000fe2000bf06100 */
[----:B0-----:R-:W0:Y:S02]  /*03f0*/  FCHK P1, R0, R3 ;  /* 0x0000000300007302 */ /* 0x001e240000020000 */
[----:B------:R-:W-:-:S04]  /*0400*/  FFMA R4, R0, R7, RZ ;  /* 0x0000000700047223 */ /* 0x000fc800000000ff */
[----:B------:R-:W-:-:S04]  /*0410*/  FFMA R6, -R3, R4, R0 ;  /* 0x0000000403067223 */ /* 0x000fc80000000100 */
[----:B------:R-:W-:Y:S01]  /*0420*/  FFMA R4, R7, R6, R4 ;  /* 0x0000000607047223 */ /* 0x000fe20000000004 */
[----:B0-----:R-:W-:Y:S06]  /*0430*/  @!P1 BRA `(.L_x_32) ;  /* 0x00000000000c9947 */ /* 0x001fec0003800000 */
[----:B------:R-:W-:-:S07]  /*0440*/  MOV R4, 0x460 ;  /* 0x0000046000047802 */ /* 0x000fce0000000f00 */
[----:B------:R-:W-:Y:S05]  /*0450*/  CALL.REL.NOINC `($__internal_0_$__cuda_sm3x_div_rn_noftz_f32_slowpath) ;  /* 0x0000000000887944 */ /* 0x000fea0003c00000 */
[----:B------:R-:W-:-:S07]  /*0460*/  IMAD.MOV.U32 R4, RZ, RZ, R0 ;  /* 0x000000ffff047224 */ /* 0x000fce00078e0000 */
.L_x_32:
[----:B------:R-:W0:Y:S02]  /*0470*/  LDCU UR4, c[0x0][0x3a8] ;  /* 0x00007500ff0477ac */ /* 0x000e240008000800 */
[----:B0-----:R-:W-:Y:S01]  /*0480*/  FADD R4, R4, UR4 ;  /* 0x0000000404047e21 */ /* 0x001fe20008000000 */
[----:B------:R-:W-:Y:S06]  /*0490*/  @P0 EXIT ;  /* 0x000000000000094d */ /* 0x000fec0003800000 */
[C---:B------:R-:W-:Y:S01]  /*04a0*/  FSETP.GEU.AND P0, PT, |R4|.reuse, 1.175494350822287508e-38, PT ;  /* 0x008000000400780b */ /* 0x040fe20003f0e200 */
[----:B------:R-:W-:Y:S01]  /*04b0*/  BSSY.RECONVERGENT B0, `(.L_x_33) ;  /* 0x000001b000007945 */ /* 0x000fe20003800200 */
[----:B------:R-:W0:Y:S01]  /*04c0*/  LDCU.64 UR16, c[0x0][0x3a0] ;  /* 0x00007400ff1077ac */ /* 0x000e220008000a00 */
[----:B------:R-:W1:Y:S01]  /*04d0*/  LDCU.64 UR4, c[0x0][0x390] ;  /* 0x00007200ff0477ac */ /* 0x000e620008000a00 */
[----:B------:R-:W2:Y:S09]  /*04e0*/  LDCU.64 UR14, c[0x0][0x388] ;  /* 0x00007100ff0e77ac */ /* 0x000eb20008000a00 */
[----:B------:R-:W-:-:S04]  /*04f0*/  @!P0 FMUL R4, R4, 16777216 ;  /* 0x4b80000004048820 */ /* 0x000fc80000400000 */
[----:B------:R-:W3:Y:S02]  /*0500*/  MUFU.RSQ R0, R4 ;  /* 0x0000000400007308 */ /* 0x000ee40000001400 */
[----:B0123--:R-:W-:-:S07]  /*0510*/  @!P0 FMUL R0, R0, 4096 ;  /* 0x4580000000008820 */ /* 0x00ffce0000400000 */
.L_x_34:
[C---:B------:R-:W-:Y:S01]  /*0520*/  IMAD.SHL.U32 R8, R2.reuse, 0x4, RZ ;  /* 0x0000000402087824 */ /* 0x040fe200078e00ff */
[----:B0-----:R-:W-:-:S04]  /*0530*/  SHF.L.U64.HI R3, R2, 0x2, R5 ;  /* 0x0000000202037819 */ /* 0x001fc80000010205 */
[C---:B------:R-:W-:Y:S02]  /*0540*/  IADD3 R6, P0, PT, R8.reuse, UR6, RZ ;  /* 0x0000000608067c10 */ /* 0x040fe4000ff1e0ff */
[----:B------:R-:W-:Y:S02]  /*0550*/  IADD3 R8, P1, PT, R8, UR4, RZ ;  /* 0x0000000408087c10 */ /* 0x000fe4000ff3e0ff */
[C---:B------:R-:W-:Y:S02]  /*0560*/  IADD3.X R7, PT, PT, R3.reuse, UR7, RZ, P0, !PT ;  /* 0x0000000703077c10 */ /* 0x040fe400087fe4ff */
[----:B------:R-:W-:-:S04]  /*0570*/  IADD3.X R9, PT, PT, R3, UR5, RZ, P1, !PT ;  /* 0x0000000503097c10 */ /* 0x000fc80008ffe4ff */
[----:B------:R-:W2:Y:S04]  /*0580*/  LDG.E R7, desc[UR10][R6.64] ;  /* 0x0000000a06077981 */ /* 0x000ea8000c1e1900 */
[----:B------:R-:W3:Y:S01]  /*0590*/  LDG.E R8, desc[UR10][R8.64] ;  /* 0x0000000a08087981 */ /* 0x000ee2000c1e1900 */
[----:B------:R-:W-:-:S04]  /*05a0*/  IADD3 R4, P0, PT, R2, UR12, RZ ;  /* 0x0000000c02047c10 */ /* 0x000fc8000ff1e0ff */
[----:B------:R-:W-:Y:S02]  /*05b0*/  IADD3.X R11, PT, PT, R5, UR8, RZ, P0, !PT ;  /* 0x00000008050b7c10 */ /* 0x000fe400087fe4ff */
[----:B------:R-:W-:-:S04]  /*05c0*/  LEA R10, P0, R4, UR14, 0x2 ;  /* 0x0000000e040a7c11 */ /* 0x000fc8000f8010ff */
[----:B------:R-:W-:Y:S02]  /*05d0*/  LEA.HI.X R11, R4, UR15, R11, 0x2, P0 ;  /* 0x0000000f040b7c11 */ /* 0x000fe400080f140b */
[----:B------:R-:W-:-:S05]  /*05e0*/  IADD3 R2, P0, PT, R2, UR9, RZ ;  /* 0x0000000902027c10 */ /* 0x000fca000ff1e0ff */
[----:B------:R-:W-:Y:S01]  /*05f0*/  IMAD.X R5, RZ, RZ, R5, P0 ;  /* 0x000000ffff057224 */ /* 0x000fe200000e0605 */
[----:B------:R-:W-:-:S04]  /*0600*/  ISETP.GE.U32.AND P0, PT, R2, UR16, PT ;  /* 0x0000001002007c0c */ /* 0x000fc8000bf06070 */
[----:B------:R-:W-:Y:S01]  /*0610*/  ISETP.GE.U32.AND.EX P0, PT, R5, UR17, PT, P0 ;  /* 0x0000001105007c0c */ /* 0x000fe2000bf06100 */
[----:B--2---:R-:W-:-:S04]  /*0620*/  FMUL R3, R0, R7 ;  /* 0x0000000700037220 */ /* 0x004fc80000400000 */
[----:B---3--:R-:W-:-:S05]  /*0630*/  FMUL R3, R3, R8 ;  /* 0x0000000803037220 */ /* 0x008fca0000400000 */
[----:B------:R0:W-:Y:S03]  /*0640*/  STG.E desc[UR10][R10.64], R3 ;  /* 0x000000030a007986 */ /* 0x0001e6000c10190a */
[----:B------:R-:W-:Y:S05]  /*0650*/  @!P0 BRA `(.L_x_34) ;  /* 0xfffffffc00b08947 */ /* 0x000fea000383ffff */
[----:B------:R-:W-:Y:S05]  /*0660*/  BSYNC.RECONVERGENT B0 ;  /* 0x0000000000007941 */ /* 0x000fea0003800200 */
.L_x_33:
[----:B------:R-:W-:Y:S05]  /*0670*/  EXIT ;  /* 0x000000000000794d */ /* 0x000fea0003800000 */
        .weak           $__internal_0_$__cuda_sm3x_div_rn_noftz_f32_slowpath
        .type           $__internal_0_$__cuda_sm3x_div_rn_noftz_f32_slowpath,@function
        .size           $__internal_0_$__cuda_sm3x_div_rn_noftz_f32_slowpath,(.L_x_104 - $__internal_0_$__cuda_sm3x_div_rn_noftz_f32_slowpath)
$__internal_0_$__cuda_sm3x_div_rn_noftz_f32_slowpath:
[--C-:B------:R-:W-:Y:S01]  /*0680*/  SHF.R.U32.HI R7, RZ, 0x17, R3.reuse ;  /* 0x00000017ff077819 */ /* 0x100fe20000011603 */
[--C-:B------:R-:W-:Y:S01]  /*0690*/  IMAD.MOV.U32 R8, RZ, RZ, R0.reuse ;  /* 0x000000ffff087224 */ /* 0x100fe200078e0000 */
[----:B------:R-:W-:Y:S01]  /*06a0*/  SHF.R.U32.HI R6, RZ, 0x17, R0 ;  /* 0x00000017ff067819 */ /* 0x000fe20000011600 */
[----:B------:R-:W-:Y:S01]  /*06b0*/  IMAD.MOV.U32 R9, RZ, RZ, R3 ;  /* 0x000000ffff097224 */ /* 0x000fe200078e0003 */
[----:B------:R-:W-:Y:S02]  /*06c0*/  LOP3.LUT R7, R7, 0xff, RZ, 0xc0, !PT ;  /* 0x000000ff07077812 */ /* 0x000fe400078ec0ff */
[----:B------:R-:W-:-:S03]  /*06d0*/  LOP3.LUT R6, R6, 0xff, RZ, 0xc0, !PT ;  /* 0x000000ff06067812 */ /* 0x000fc600078ec0ff */
[----:B------:R-:W-:Y:S02]  /*06e0*/  VIADD R12, R7, 0xffffffff ;  /* 0xffffffff070c7836 */ /* 0x000fe40000000000 */
[----:B------:R-:W-:-:S03]  /*06f0*/  VIADD R11, R6, 0xffffffff ;  /* 0xffffffff060b7836 */ /* 0x000fc60000000000 */
[----:B------:R-:W-:-:S04]  /*0700*/  ISETP.GT.U32.AND P1, PT, R12, 0xfd, PT ;  /* 0x000000fd0c00780c */ /* 0x000fc80003f24070 */
[----:B------:R-:W-:-:S13]  /*0710*/  ISETP.GT.U32.OR P1, PT, R11, 0xfd, P1 ;  /* 0x000000fd0b00780c */ /* 0x000fda0000f24470 */
[----:B------:R-:W-:Y:S01]  /*0720*/  @!P1 IMAD.MOV.U32 R10, RZ, RZ, RZ ;  /* 0x000000ffff0a9224 */ /* 0x000fe200078e00ff */
[----:B------:R-:W-:Y:S06]  /*0730*/  @!P1 BRA `(.L_x_35) ;  /* 0x00000000005c9947 */ /* 0x000fec0003800000 */
[----:B------:R-:W-:Y:S02]  /*0740*/  FSETP.GTU.FTZ.AND P1, PT, |R0|, +INF , PT ;  /* 0x7f8000000000780b */ /* 0x000fe40003f3c200 */
[----:B------:R-:W-:-:S04]  /*0750*/  FSETP.GTU.FTZ.AND P2, PT, |R3|, +INF , PT ;  /* 0x7f8000000300780b */ /* 0x000fc80003f5c200 */
[----:B------:R-:W-:-:S13]  /*0760*/  PLOP3.LUT P1, PT, P1, P2, PT, 0xf8, 0x8f ;  /* 0x00000000008f781c */ /* 0x000fda0000f25f70 */
[----:B------:R-:W-:Y:S05]  /*0770*/  @P1 BRA `(.L_x_36) ;  /* 0x0000000400441947 */ /* 0x000fea0003800000 */
[----:B------:R-:W-:-:S13]  /*0780*/  LOP3.LUT P1, RZ, R9, 0x7fffffff, R8, 0xc8, !PT ;  /* 0x7fffffff09ff7812 */ /* 0x000fda000782c808 */
[----:B------:R-:W-:Y:S05]  /*0790*/  @!P1 BRA `(.L_x_37) ;  /* 0x0000000400349947 */ /* 0x000fea0003800000 */
[C---:B------:R-:W-:Y:S02]  /*07a0*/  FSETP.NEU.FTZ.AND P3, PT, |R0|.reuse, +INF , PT ;  /* 0x7f8000000000780b */ /* 0x040fe40003f7d200 */
[----:B------:R-:W-:Y:S02]  /*07b0*/  FSETP.NEU.FTZ.AND P2, PT, |R3|, +INF , PT ;  /* 0x7f8000000300780b */ /* 0x000fe40003f5d200 */
[----:B------:R-:W-:-:S11]  /*07c0*/  FSETP.NEU.FTZ.AND P1, PT, |R0|, +INF , PT ;  /* 0x7f8000000000780b */ /* 0x000fd60003f3d200 */
[----:B------:R-:W-:Y:S05]  /*07d0*/  @!P2 BRA !P3, `(.L_x_37) ;  /* 0x000000040024a947 */ /* 0x000fea0005800000 */
[----:B------:R-:W-:-:S04]  /*07e0*/  LOP3.LUT P3, RZ, R8, 0x7fffffff, RZ, 0xc0, !PT ;  /* 0x7fffffff08ff7812 */ /* 0x000fc8000786c0ff */
[----:B------:R-:W-:-:S13]  /*07f0*/  PLOP3.LUT P2, PT, P2, P3, PT, 0x2f, 0xf2 ;  /* 0x0000000000f2781c */ /* 0x000fda0001746577 */
[----:B------:R-:W-:Y:S05]  /*0800*/  @P2 BRA `(.L_x_38) ;  /* 0x0000000400102947 */ /* 0x000fea0003800000 */
[----:B------:R-:W-:-:S04]  /*0810*/  LOP3.LUT P2, RZ, R9, 0x7fffffff, RZ, 0xc0, !PT ;  /* 0x7fffffff09ff7812 */ /* 0x000fc8000784c0ff */
[----:B------:R-:W-:-:S13]  /*0820*/  PLOP3.LUT P1, PT, P1, P2, PT, 0x2f, 0xf2 ;  /* 0x0000000000f2781c */ /* 0x000fda0000f24577 */
[----:B------:R-:W-:Y:S05]  /*0830*/  @P1 BRA `(.L_x_39) ;  /* 0x0000000000f81947 */ /* 0x000fea0003800000 */
[----:B------:R-:W-:Y:S02]  /*0840*/  ISETP.GE.AND P1, PT, R11, RZ, PT ;  /* 0x000000ff0b00720c */ /* 0x000fe40003f26270 */
[----:B------:R-:W-:-:S11]  /*0850*/  ISETP.GE.AND P2, PT, R12, RZ, PT ;  /* 0x000000ff0c00720c */ /* 0x000fd60003f46270 */
[----:B------:R-:W-:Y:S02]  /*0860*/  @P1 IMAD.MOV.U32 R10, RZ, RZ, RZ ;  /* 0x000000ffff0a1224 */ /* 0x000fe400078e00ff */
[----:B------:R-:W-:Y:S01]  /*0870*/  @!P1 FFMA R8, R0, 1.84467440737095516160e+19, RZ ;  /* 0x5f80000000089823 */ /* 0x000fe200000000ff */
[----:B------:R-:W-:Y:S02]  /*0880*/  @!P1 IMAD.MOV.U32 R10, RZ, RZ, -0x40 ;  /* 0xffffffc0ff0a9424 */ /* 0x000fe400078e00ff */
[----:B------:R-:W-:Y:S02]  /*0890*/  @!P2 FFMA R9, R3, 1.84467440737095516160e+19, RZ ;  /* 0x5f8000000309a823 */ /* 0x000fe400000000ff */
[----:B------:R-:W-:-:S07]  /*08a0*/  @!P2 VIADD R10, R10, 0x40 ;  /* 0x000000400a0aa836 */ /* 0x000fce0000000000 */
.L_x_35:
[----:B------:R-:W-:Y:S01]  /*08b0*/  LEA R0, R7, 0xc0800000, 0x17 ;  /* 0xc080000007007811 */ /* 0x000fe200078eb8ff */
[----:B------:R-:W-:-:S04]  /*08c0*/  VIADD R6, R6, 0xffffff81 ;  /* 0xffffff8106067836 */ /* 0x000fc80000000000 */
[----:B------:R-:W-:Y:S01]  /*08d0*/  IMAD.IADD R9, R9, 0x1, -R0 ;  /* 0x0000000109097824 */ /* 0x000fe200078e0a00 */
[C---:B------:R-:W-:Y:S01]  /*08e0*/  IADD3 R7, PT, PT, R6.reuse, 0x7f, -R7 ;  /* 0x0000007f06077810 */ /* 0x040fe20007ffe807 */
[----:B------:R-:W-:Y:S02]  /*08f0*/  IMAD R0, R6, -0x800000, R8 ;  /* 0xff80000006007824 */ /* 0x000fe400078e0208 */
[----:B------:R-:W0:Y:S01]  /*0900*/  MUFU.RCP R3, R9 ;  /* 0x0000000900037308 */ /* 0x000e220000001000 */
[----:B------:R-:W-:Y:S01]  /*0910*/  FADD.FTZ R11, -R9, -RZ ;  /* 0x800000ff090b7221 */ /* 0x000fe20000010100 */
[----:B------:R-:W-:-:S03]  /*0920*/  IMAD.IADD R7, R7, 0x1, R10 ;  /* 0x0000000107077824 */ /* 0x000fc600078e020a */
[----:B0-----:R-:W-:-:S04]  /*0930*/  FFMA R12, R3, R11, 1 ;  /* 0x3f800000030c7423 */ /* 0x001fc8000000000b */
[----:B------:R-:W-:-:S04]  /*0940*/  FFMA R12, R3, R12, R3 ;  /* 0x0000000c030c7223 */ /* 0x000fc80000000003 */
[----:B------:R-:W-:-:S04]  /*0950*/  FFMA R3, R0, R12, RZ ;  /* 0x0000000c00037223 */ /* 0x000fc800000000ff */
[----:B------:R-:W-:-:S04]  /*0960*/  FFMA R8, R11, R3, R0 ;  /* 0x000000030b087223 */ /* 0x000fc80000000000 */
[----:B------:R-:W-:-:S04]  /*0970*/  FFMA R13, R12, R8, R3 ;  /* 0x000000080c0d7223 */ /* 0x000fc80000000003 */
[----:B------:R-:W-:-:S04]  /*0980*/  FFMA R8, R11, R13, R0 ;  /* 0x0000000d0b087223 */ /* 0x000fc80000000000 */
[----:B------:R-:W-:-:S05]  /*0990*/  FFMA R0, R12, R8, R13 ;  /* 0x000000080c007223 */ /* 0x000fca000000000d */
[----:B------:R-:W-:-:S04]  /*09a0*/  SHF.R.U32.HI R3, RZ, 0x17, R0 ;  /* 0x00000017ff037819 */ /* 0x000fc80000011600 */
[----:B------:R-:W-:-:S05]  /*09b0*/  LOP3.LUT R3, R3, 0xff, RZ, 0xc0, !PT ;  /* 0x000000ff03037812 */ /* 0x000fca00078ec0ff */
[----:B------:R-:W-:-:S04]  /*09c0*/  IMAD.IADD R9, R3, 0x1, R7 ;  /* 0x0000000103097824 */ /* 0x000fc800078e0207 */
[----:B------:R-:W-:-:S05]  /*09d0*/  VIADD R3, R9, 0xffffffff ;  /* 0xffffffff09037836 */ /* 0x000fca0000000000 */
[----:B------:R-:W-:-:S13]  /*09e0*/  ISETP.GE.U32.AND P1, PT, R3, 0xfe, PT ;  /* 0x000000fe0300780c */ /* 0x000fda0003f26070 */
[----:B------:R-:W-:Y:S05]  /*09f0*/  @!P1 BRA `(.L_x_40) ;  /* 0x0000000000809947 */ /* 0x000fea0003800000 */
[----:B------:R-:W-:-:S13]  /*0a00*/  ISETP.GT.AND P1, PT, R9, 0xfe, PT ;  /* 0x000000fe0900780c */ /* 0x000fda0003f24270 */
[----:B------:R-:W-:Y:S05]  /*0a10*/  @P1 BRA `(.L_x_41) ;  /* 0x00000000006c1947 */ /* 0x000fea0003800000 */
[----:B------:R-:W-:-:S13]  /*0a20*/  ISETP.GE.AND P1, PT, R9, 0x1, PT ;  /* 0x000000010900780c */ /* 0x000fda0003f26270 */
[----:B------:R-:W-:Y:S05]  /*0a30*/  @P1 BRA `(.L_x_42) ;  /* 0x0000000000981947 */ /* 0x000fea0003800000 */
[----:B------:R-:W-:Y:S02]  /*0a40*/  ISETP.GE.AND P1, PT, R9, -0x18, PT ;  /* 0xffffffe80900780c */ /* 0x000fe40003f26270 */
[----:B------:R-:W-:-:S11]  /*0a50*/  LOP3.LUT R0, R0, 0x80000000, RZ, 0xc0, !PT ;  /* 0x8000000000007812 */ /* 0x000fd600078ec0ff */
[----:B------:R-:W-:Y:S05]  /*0a60*/  @!P1 BRA `(.L_x_42) ;  /* 0x00000000008c9947 */ /* 0x000fea0003800000 */
[CCC-:B------:R-:W-:Y:S01]  /*0a70*/  FFMA.RZ R3, R12.reuse, R8.reuse, R13.reuse ;  /* 0x000000080c037223 */ /* 0x1c0fe2000000c00d */
[CCC-:B------:R-:W-:Y:S01]  /*0a80*/  FFMA.RM R6, R12.reuse, R8.reuse, R13.reuse ;  /* 0x000000080c067223 */ /* 0x1c0fe2000000400d */
[C---:B------:R-:W-:Y:S02]  /*0a90*/  ISETP.NE.AND P3, PT, R9.reuse, RZ, PT ;  /* 0x000000ff0900720c */ /* 0x040fe40003f65270 */
[----:B------:R-:W-:Y:S02]  /*0aa0*/  ISETP.NE.AND P2, PT, R9, RZ, PT ;  /* 0x000000ff0900720c */ /* 0x000fe40003f45270 */
[----:B------:R-:W-:Y:S01]  /*0ab0*/  LOP3.LUT R7, R3, 0x7fffff, RZ, 0xc0, !PT ;  /* 0x007fffff03077812 */ /* 0x000fe200078ec0ff */
[----:B------:R-:W-:Y:S01]  /*0ac0*/  FFMA.RP R3, R12, R8, R13 ;  /* 0x000000080c037223 */ /* 0x000fe2000000800d */
[----:B------:R-:W-:Y:S02]  /*0ad0*/  VIADD R8, R9, 0x20 ;  /* 0x0000002009087836 */ /* 0x000fe40000000000 */
[----:B------:R-:W-:Y:S01]  /*0ae0*/  LOP3.LUT R7, R7, 0x800000, RZ, 0xfc, !PT ;  /* 0x0080000007077812 */ /* 0x000fe200078efcff */
[----:B------:R-:W-:Y:S01]  /*0af0*/  IMAD.MOV R9, RZ, RZ, -R9 ;  /* 0x000000ffff097224 */ /* 0x000fe200078e0a09 */
[----:B------:R-:W-:-:S02]  /*0b00*/  FSETP.NEU.FTZ.AND P1, PT, R3, R6, PT ;  /* 0x000000060300720b */ /* 0x000fc40003f3d000 */
[----:B------:R-:W-:Y:S02]  /*0b10*/  SHF.L.U32 R8, R7, R8, RZ ;  /* 0x0000000807087219 */ /* 0x000fe400000006ff */
[----:B------:R-:W-:Y:S02]  /*0b20*/  SEL R6, R9, RZ, P3 ;  /* 0x000000ff09067207 */ /* 0x000fe40001800000 */
[----:B------:R-:W-:Y:S02]  /*0b30*/  ISETP.NE.AND P2, PT, R8, RZ, P2 ;  /* 0x000000ff0800720c */ /* 0x000fe40001745270 */
[----:B------:R-:W-:Y:S02]  /*0b40*/  SHF.R.U32.HI R6, RZ, R6, R7 ;  /* 0x00000006ff067219 */ /* 0x000fe40000011607 */
[----:B------:R-:W-:Y:S02]  /*0b50*/  PLOP3.LUT P1, PT, P1, P2, PT, 0xf8, 0x8f ;  /* 0x00000000008f781c */ /* 0x000fe40000f25f70 */
[----:B------:R-:W-:-:S02]  /*0b60*/  SHF.R.U32.HI R8, RZ, 0x1, R6 ;  /* 0x00000001ff087819 */ /* 0x000fc40000011606 */
[----:B------:R-:W-:-:S04]  /*0b70*/  SEL R3, RZ, 0x1, !P1 ;  /* 0x00000001ff037807 */ /* 0x000fc80004800000 */
[----:B------:R-:W-:-:S04]  /*0b80*/  LOP3.LUT R3, R3, 0x1, R8, 0xf8, !PT ;  /* 0x0000000103037812 */ /* 0x000fc800078ef808 */
[----:B------:R-:W-:-:S05]  /*0b90*/  LOP3.LUT R3, R3, R6, RZ, 0xc0, !PT ;  /* 0x0000000603037212 */ /* 0x000fca00078ec0ff */
[----:B------:R-:W-:-:S05]  /*0ba0*/  IMAD.IADD R3, R8, 0x1, R3 ;  /* 0x0000000108037824 */ /* 0x000fca00078e0203 */
[----:B------:R-:W-:Y:S01]  /*0bb0*/  LOP3.LUT R0, R3, R0, RZ, 0xfc, !PT ;  /* 0x0000000003007212 */ /* 0x000fe200078efcff */
[----:B------:R-:W-:Y:S06]  /*0bc0*/  BRA `(.L_x_42) ;  /* 0x0000000000347947 */ /* 0x000fec0003800000 */
.L_x_41:
[----:B------:R-:W-:-:S04]  /*0bd0*/  LOP3.LUT R0, R0, 0x80000000, RZ, 0xc0, !PT ;  /* 0x8000000000007812 */ /* 0x000fc800078ec0ff */
[----:B------:R-:W-:Y:S01]  /*0be0*/  LOP3.LUT R0, R0, 0x7f800000, RZ, 0xfc, !PT ;  /* 0x7f80000000007812 */ /* 0x000fe200078efcff */
[----:B------:R-:W-:Y:S06]  /*0bf0*/  BRA `(.L_x_42) ;  /* 0x0000000000287947 */ /* 0x000fec0003800000 */
.L_x_40:
[----:B------:R-:W-:Y:S01]  /*0c00*/  IMAD R0, R7, 0x800000, R0 ;  /* 0x0080000007007824 */ /* 0x000fe200078e0200 */
[----:B------:R-:W-:Y:S06]  /*0c10*/  BRA `(.L_x_42) ;  /* 0x0000000000207947 */ /* 0x000fec0003800000 */
.L_x_39:
[----:B------:R-:W-:-:S04]  /*0c20*/  LOP3.LUT R0, R9, 0x80000000, R8, 0x48, !PT ;  /* 0x8000000009007812 */ /* 0x000fc800078e4808 */
[----:B------:R-:W-:Y:S01]  /*0c30*/  LOP3.LUT R0, R0, 0x7f800000, RZ, 0xfc, !PT ;  /* 0x7f80000000007812 */ /* 0x000fe200078efcff */
[----:B------:R-:W-:Y:S06]  /*0c40*/  BRA `(.L_x_42) ;  /* 0x0000000000147947 */ /* 0x000fec0003800000 */
.L_x_38:
[----:B------:R-:W-:Y:S01]  /*0c50*/  LOP3.LUT R0, R9, 0x80000000, R8, 0x48, !PT ;  /* 0x8000000009007812 */ /* 0x000fe200078e4808 */
[----:B------:R-:W-:Y:S06]  /*0c60*/  BRA `(.L_x_42) ;  /* 0x00000000000c7947 */ /* 0x000fec0003800000 */
.L_x_37:
[----:B------:R-:W0:Y:S01]  /*0c70*/  MUFU.RSQ R0, -QNAN ;  /* 0xffc0000000007908 */ /* 0x000e220000001400 */
[----:B------:R-:W-:Y:S05]  /*0c80*/  BRA `(.L_x_42) ;  /* 0x0000000000047947 */ /* 0x000fea0003800000 */
.L_x_36:
[----:B------:R-:W-:-:S07]  /*0c90*/  FADD.FTZ R0, R0, R3 ;  /* 0x0000000300007221 */ /* 0x000fce0000010000 */
.L_x_42:
[----:B------:R-:W-:Y:S02]  /*0ca0*/  IMAD.MOV.U32 R6, RZ, RZ, R4 ;  /* 0x000000ffff067224 */ /* 0x000fe400078e0004 */
[----:B------:R-:W-:-:S04]  /*0cb0*/  IMAD.MOV.U32 R7, RZ, RZ, 0x0 ;  /* 0x00000000ff077424 */ /* 0x000fc800078e00ff */
[----:B0-----:R-:W-:Y:S05]  /*0cc0*/  RET.REL.NODEC R6 `(_ZN3lux4cuda19rms_norm_f32_kernelEPKfPfS2_mmf) ;  /* 0xfffffff006cc7950 */ /* 0x001fea0003c3ffff */
.L_x_43:
        /* <DEDUP_REMOVED lines=11> */
.L_x_104:


//--------------------- .text._ZN3lux4cuda18softmax_f32_kernelEPKfPfmm --------------------------
	.section	.text._ZN3lux4cuda18softmax_f32_kernelEPKfPfmm,"ax",@progbits
	.align	128
        .global         _ZN3lux4cuda18softmax_f32_kernelEPKfPfmm
        .type           _ZN3lux4cuda18softmax_f32_kernelEPKfPfmm,@function
        .size           _ZN3lux4cuda18softmax_f32_kernelEPKfPfmm,(.L_x_105 - _ZN3lux4cuda18softmax_f32_kernelEPKfPfmm)
        .other          _ZN3lux4cuda18softmax_f32_kernelEPKfPfmm,@"STO_CUDA_ENTRY STV_DEFAULT"
_ZN3lux4cuda18softmax_f32_kernelEPKfPfmm:
.text._ZN3lux4cuda18softmax_f32_kernelEPKfPfmm:
[----:B------:R-:W-:Y:S01]  /*0000*/  LDC R1, c[0x0][0x37c] ;  /* 0x0000df00ff017b82 */ /* 0x000fe20000000800 */
[----:B------:R-:W0:Y:S07]  /*0010*/  S2R R5, SR_TID.X ;  /* 0x0000000000057919 */ /* 0x000e2e0000002100 */
[----:B------:R-:W1:Y:S01]  /*0020*/  S2UR UR6, SR_CTAID.X ;  /* 0x00000000000679c3 */ /* 0x000e620000002500 */
[----:B------:R-:W1:Y:S01]  /*0030*/  LDCU.64 UR12, c[0x0][0x398] ;  /* 0x00007300ff0c77ac */ /* 0x000e620008000a00 */
[----:B------:R-:W-:Y:S01]  /*0040*/  BSSY.RECONVERGENT B0, `(.L_x_44) ;  /* 0x000001d000007945 */ /* 0x000fe20003800200 */
[----:B------:R-:W-:Y:S01]  /*0050*/  IMAD.MOV.U32 R2, RZ, RZ, RZ ;  /* 0x000000ffff027224 */ /* 0x000fe200078e00ff */
[----:B------:R-:W2:Y:S01]  /*0060*/  LDCU.128 UR8, c[0x0][0x380] ;  /* 0x00007000ff0877ac */ /* 0x000ea20008000c00 */
[----:B------:R-:W-:Y:S01]  /*0070*/  IMAD.MOV.U32 R3, RZ, RZ, -0x800000 ;  /* 0xff800000ff037424 */ /* 0x000fe200078e00ff */
[----:B-1----:R-:W-:-:S04]  /*0080*/  UIMAD.WIDE.U32 UR4, UR6, UR12, URZ ;  /* 0x0000000c060472a5 */ /* 0x002fc8000f8e00ff */
[----:B------:R-:W-:Y:S02]  /*0090*/  UIMAD UR6, UR6, UR13, UR5 ;  /* 0x0000000d060672a4 */ /* 0x000fe4000f8e0205 */
[----:B------:R-:W-:Y:S01]  /*00a0*/  USHF.L.U32 UR7, UR4, 0x2, URZ ;  /* 0x0000000204077899 */ /* 0x000fe200080006ff */
[----:B0-----:R-:W-:Y:S01]  /*00b0*/  ISETP.GE.U32.AND P0, PT, R5, UR12, PT ;  /* 0x0000000c05007c0c */ /* 0x001fe2000bf06070 */
[----:B------:R-:W-:Y:S02]  /*00c0*/  USHF.L.U64.HI UR4, UR4, 0x2, UR6 ;  /* 0x0000000204047899 */ /* 0x000fe40008010206 */
[----:B--2---:R-:W-:Y:S01]  /*00d0*/  UIADD3 UR6, UP1, UPT, UR7, UR10, URZ ;  /* 0x0000000a07067290 */ /* 0x004fe2000ff3e0ff */
[----:B------:R-:W-:Y:S01]  /*00e0*/  ISETP.GE.U32.AND.EX P0, PT, RZ, UR13, PT, P0 ;  /* 0x0000000dff007c0c */ /* 0x000fe2000bf06100 */
[----:B------:R-:W-:Y:S02]  /*00f0*/  UIADD3 UR8, UP0, UPT, UR7, UR8, URZ ;  /* 0x0000000807087290 */ /* 0x000fe4000ff1e0ff */
[----:B------:R-:W-:-:S02]  /*0100*/  UIADD3.X UR7, UPT, UPT, UR4, UR11, URZ, UP1, !UPT ;  /* 0x0000000b04077290 */ /* 0x000fc40008ffe4ff */
[----:B------:R-:W-:Y:S01]  /*0110*/  UIADD3.X UR9, UPT, UPT, UR4, UR9, URZ, UP0, !UPT ;  /* 0x0000000904097290 */ /* 0x000fe200087fe4ff */
[----:B------:R-:W0:Y:S07]  /*0120*/  LDCU.64 UR10, c[0x0][0x358] ;  /* 0x00006b00ff0a77ac */ /* 0x000e2e0008000a00 */
[----:B------:R-:W-:Y:S05]  /*0130*/  @P0 BRA `(.L_x_45) ;  /* 0x0000000000340947 */ /* 0x000fea0003800000 */
[----:B------:R-:W1:Y:S01]  /*0140*/  LDC R0, c[0x0][0x360] ;  /* 0x0000d800ff007b82 */ /* 0x000e620000000800 */
[----:B------:R-:W-:Y:S02]  /*0150*/  IMAD.MOV.U32 R3, RZ, RZ, -0x800000 ;  /* 0xff800000ff037424 */ /* 0x000fe400078e00ff */
[----:B------:R-:W-:Y:S02]  /*0160*/  IMAD.MOV.U32 R9, RZ, RZ, R5 ;  /* 0x000000ffff097224 */ /* 0x000fe400078e0005 */
[----:B------:R-:W-:-:S07]  /*0170*/  IMAD.MOV.U32 R4, RZ, RZ, R2 ;  /* 0x000000ffff047224 */ /* 0x000fce00078e0002 */
.L_x_46:
[----:B------:R-:W-:-:S04]  /*0180*/  LEA R6, P0, R9, UR8, 0x2 ;  /* 0x0000000809067c11 */ /* 0x000fc8000f8010ff */
[----:B------:R-:W-:-:S05]  /*0190*/  LEA.HI.X R7, R9, UR9, R4, 0x2, P0 ;  /* 0x0000000909077c11 */ /* 0x000fca00080f1404 */
[----:B0-----:R-:W2:Y:S01]  /*01a0*/  LDG.E R6, desc[UR10][R6.64] ;  /* 0x0000000a06067981 */ /* 0x001ea2000c1e1900 */
[----:B-1----:R-:W-:-:S05]  /*01b0*/  IADD3 R9, P0, PT, R0, R9, RZ ;  /* 0x0000000900097210 */ /* 0x002fca0007f1e0ff */
[----:B------:R-:W-:Y:S01]  /*01c0*/  IMAD.X R4, RZ, RZ, R4, P0 ;  /* 0x000000ffff047224 */ /* 0x000fe200000e0604 */
[----:B------:R-:W-:-:S04]  /*01d0*/  ISETP.GE.U32.AND P0, PT, R9, UR12, PT ;  /* 0x0000000c09007c0c */ /* 0x000fc8000bf06070 */
[----:B------:R-:W-:Y:S02]  /*01e0*/  ISETP.GE.U32.AND.EX P0, PT, R4, UR13, PT, P0 ;  /* 0x0000000d04007c0c */ /* 0x000fe4000bf06100 */
[----:B--2---:R-:W-:-:S11]  /*01f0*/  FMNMX R3, R6, R3, !PT ;  /* 0x0000000306037209 */ /* 0x004fd60007800000 */
[----:B------:R-:W-:Y:S05]  /*0200*/  @!P0 BRA `(.L_x_46) ;  /* 0xfffffffc00dc8947 */ /* 0x000fea000383ffff */
.L_x_45:
[----:B0-----:R-:W-:Y:S05]  /*0210*/  BSYNC.RECONVERGENT B0 ;  /* 0x0000000000007941 */ /* 0x001fea0003800200 */
.L_x_44:
        /* <DEDUP_REMOVED lines=10> */
.L_x_48:
[----:B------:R-:W-:-:S04]  /*02c0*/  SHF.R.U32.HI R8, RZ, 0x1, R3 ;  /* 0x00000001ff087819 */ /* 0x000fc80000011603 */
[----:B------:R-:W-:-:S13]  /*02d0*/  ISETP.GE.U32.AND P0, PT, R5, R8, PT ;  /* 0x000000080500720c */ /* 0x000fda0003f06070 */
[----:B------:R-:W-:Y:S01]  /*02e0*/  @!P0 IMAD R6, R8, 0x4, R0 ;  /* 0x0000000408068824 */ /* 0x000fe200078e0200 */
[----:B------:R-:W-:Y:S04]  /*02f0*/  @!P0 LDS R4, [R0] ;  /* 0x0000000000048984 */ /* 0x000fe80000000800 */
[----:B------:R-:W0:Y:S02]  /*0300*/  @!P0 LDS R7, [R6] ;  /* 0x0000000006078984 */ /* 0x000e240000000800 */
[----:B0-----:R-:W-:-:S05]  /*0310*/  @!P0 FMNMX R7, R4, R7, !PT ;  /* 0x0000000704078209 */ /* 0x001fca0007800000 */
[----:B------:R1:W-:Y:S01]  /*0320*/  @!P0 STS [R0], R7 ;  /* 0x0000000700008388 */ /* 0x0003e20000000800 */
[----:B------:R-:W-:Y:S01]  /*0330*/  BAR.SYNC.DEFER_BLOCKING 0x0 ;  /* 0x0000000000007b1d */ /* 0x000fe20000010000 */
[----:B------:R-:W-:Y:S01]  /*0340*/  ISETP.GT.U32.AND P0, PT, R3, 0x3, PT ;  /* 0x000000030300780c */ /* 0x000fe20003f04070 */
[----:B------:R-:W-:-:S12]  /*0350*/  IMAD.MOV.U32 R3, RZ, RZ, R8 ;  /* 0x000000ffff037224 */ /* 0x000fd800078e0008 */
[----:B-1----:R-:W-:Y:S05]  /*0360*/  @P0 BRA `(.L_x_48) ;  /* 0xfffffffc00d40947 */ /* 0x002fea000383ffff */
.L_x_47:
[----:B------:R-:W1:Y:S01]  /*0370*/  S2UR UR5, SR_CgaCtaId ;  /* 0x00000000000579c3 */ /* 0x000e620000008800 */
[----:B------:R-:W2:Y:S01]  /*0380*/  LDCU.64 UR14, c[0x0][0x398] ;  /* 0x00007300ff0e77ac */ /* 0x000ea20008000a00 */
[----:B------:R-:W-:Y:S01]  /*0390*/  BSSY.RECONVERGENT B0, `(.L_x_49) ;  /* 0x0000025000007945 */ /* 0x000fe20003800200 */
[----:B------:R-:W-:Y:S01]  /*03a0*/  IMAD.MOV.U32 R11, RZ, RZ, RZ ;  /* 0x000000ffff0b7224 */ /* 0x000fe200078e00ff */
[----:B------:R-:W-:Y:S01]  /*03b0*/  UMOV UR4, 0x400 ;  /* 0x0000040000047882 */ /* 0x000fe20000000000 */
[----:B--2---:R-:W-:-:S04]  /*03c0*/  ISETP.GE.U32.AND P0, PT, R5, UR14, PT ;  /* 0x0000000e05007c0c */ /* 0x004fc8000bf06070 */
[----:B------:R-:W-:Y:S01]  /*03d0*/  ISETP.GE.U32.AND.EX P0, PT, R2, UR15, PT, P0 ;  /* 0x0000000f02007c0c */ /* 0x000fe2000bf06100 */
[----:B-1----:R-:W-:-:S09]  /*03e0*/  ULEA UR4, UR5, UR4, 0x18 ;  /* 0x0000000405047291 */ /* 0x002fd2000f8ec0ff */
[----:B0-----:R-:W0:Y:S01]  /*03f0*/  LDS R3, [UR4] ;  /* 0x00000004ff037984 */ /* 0x001e220008000800 */
[----:B------:R-:W-:Y:S06]  /*0400*/  BAR.SYNC.DEFER_BLOCKING 0x0 ;  /* 0x0000000000007b1d */ /* 0x000fec0000010000 */
[----:B------:R-:W-:Y:S05]  /*0410*/  @P0 BRA `(.L_x_50) ;  /* 0x0000000000700947 */ /* 0x000fea0003800000 */
[----:B------:R-:W-:Y:S02]  /*0420*/  IMAD.MOV.U32 R11, RZ, RZ, RZ ;  /* 0x000000ffff0b7224 */ /* 0x000fe400078e00ff */
[----:B------:R-:W-:Y:S02]  /*0430*/  IMAD.MOV.U32 R12, RZ, RZ, R5 ;  /* 0x000000ffff0c7224 */ /* 0x000fe400078e0005 */
[----:B------:R-:W-:-:S07]  /*0440*/  IMAD.MOV.U32 R15, RZ, RZ, R2 ;  /* 0x000000ffff0f7224 */ /* 0x000fce00078e0002 */
.L_x_51:
[C---:B------:R-:W-:Y:S01]  /*0450*/  IMAD.SHL.U32 R10, R12.reuse, 0x4, RZ ;  /* 0x000000040c0a7824 */ /* 0x040fe200078e00ff */
[----:B------:R-:W-:-:S04]  /*0460*/  SHF.L.U64.HI R14, R12, 0x2, R15 ;  /* 0x000000020c0e7819 */ /* 0x000fc8000001020f */
[----:B------:R-:W-:-:S04]  /*0470*/  IADD3 R6, P0, PT, R10, UR8, RZ ;  /* 0x000000080a067c10 */ /* 0x000fc8000ff1e0ff */
[----:B------:R-:W-:-:S05]  /*0480*/  IADD3.X R7, PT, PT, R14, UR9, RZ, P0, !PT ;  /* 0x000000090e077c10 */ /* 0x000fca00087fe4ff */
[----:B------:R-:W0:Y:S01]  /*0490*/  LDG.E R6, desc[UR10][R6.64] ;  /* 0x0000000a06067981 */ /* 0x000e22000c1e1900 */
[----:B-1----:R-:W-:Y:S02]  /*04a0*/  IMAD.MOV.U32 R9, RZ, RZ, 0x3bbb989d ;  /* 0x3bbb989dff097424 */ /* 0x002fe400078e00ff */
[----:B------:R-:W-:Y:S02]  /*04b0*/  IMAD.MOV.U32 R13, RZ, RZ, 0x437c0000 ;  /* 0x437c0000ff0d7424 */ /* 0x000fe400078e00ff */
[----:B0-----:R-:W-:-:S04]  /*04c0*/  FADD R4, -R3, R6 ;  /* 0x0000000603047221 */ /* 0x001fc80000000100 */
[----:B------:R-:W-:-:S04]  /*04d0*/  FFMA.SAT R8, R4, R9, 0.5 ;  /* 0x3f00000004087423 */ /* 0x000fc80000002009 */
[----:B------:R-:W-:Y:S01]  /*04e0*/  FFMA.RM R9, R8, R13, 12582913 ;  /* 0x4b40000108097423 */ /* 0x000fe2000000400d */
[----:B------:R-:W-:-:S03]  /*04f0*/  IADD3 R8, P0, PT, R10, UR6, RZ ;  /* 0x000000060a087c10 */ /* 0x000fc6000ff1e0ff */
[----:B------:R-:W-:-:S04]  /*0500*/  FADD R13, R9, -12583039 ;  /* 0xcb40007f090d7421 */ /* 0x000fc80000000000 */
[----:B------:R-:W-:-:S04]  /*0510*/  FFMA R13, R4, 1.4426950216293334961, -R13 ;  /* 0x3fb8aa3b040d7823 */ /* 0x000fc8000000080d */
[----:B------:R-:W-:Y:S01]  /*0520*/  FFMA R13, R4, 1.925963033500011079e-08, R13 ;  /* 0x32a57060040d7823 */ /* 0x000fe2000000000d */
[----:B------:R-:W-:Y:S01]  /*0530*/  IMAD.SHL.U32 R4, R9, 0x800000, RZ ;  /* 0x0080000009047824 */ /* 0x000fe200078e00ff */
[----:B------:R-:W-:Y:S02]  /*0540*/  IADD3.X R9, PT, PT, R14, UR7, RZ, P0, !PT ;  /* 0x000000070e097c10 */ /* 0x000fe400087fe4ff */
[----:B------:R-:W-:Y:S02]  /*0550*/  IADD3 R12, P0, PT, R12, UR12, RZ ;  /* 0x0000000c0c0c7c10 */ /* 0x000fe4000ff1e0ff */
[----:B------:R-:W0:Y:S03]  /*0560*/  MUFU.EX2 R13, R13 ;  /* 0x0000000d000d7308 */ /* 0x000e260000000800 */
[----:B------:R-:W-:Y:S01]  /*0570*/  IMAD.X R15, RZ, RZ, R15, P0 ;  /* 0x000000ffff0f7224 */ /* 0x000fe200000e060f */
[----:B------:R-:W-:-:S04]  /*0580*/  ISETP.GE.U32.AND P0, PT, R12, UR14, PT ;  /* 0x0000000e0c007c0c */ /* 0x000fc8000bf06070 */
[----:B------:R-:W-:Y:S01]  /*0590*/  ISETP.GE.U32.AND.EX P0, PT, R15, UR15, PT, P0 ;  /* 0x0000000f0f007c0c */ /* 0x000fe2000bf06100 */
[----:B0-----:R-:W-:-:S04]  /*05a0*/  FMUL R4, R4, R13 ;  /* 0x0000000d04047220 */ /* 0x001fc80000400000 */
[----:B------:R-:W-:Y:S01]  /*05b0*/  FADD R11, R4, R11 ;  /* 0x0000000b040b7221 */ /* 0x000fe20000000000 */
[----:B------:R1:W-:Y:S07]  /*05c0*/  STG.E desc[UR10][R8.64], R4 ;  /* 0x0000000408007986 */ /* 0x0003ee000c10190a */
[----:B------:R-:W-:Y:S05]  /*05d0*/  @!P0 BRA `(.L_x_51) ;  /* 0xfffffffc009c8947 */ /* 0x000fea000383ffff */
.L_x_50:
[----:B------:R-:W-:Y:S05]  /*05e0*/  BSYNC.RECONVERGENT B0 ;  /* 0x0000000000007941 */ /* 0x000fea0003800200 */
.L_x_49:
[----:B------:R2:W-:Y:S01]  /*05f0*/  STS [R0], R11 ;  /* 0x0000000b00007388 */ /* 0x0005e20000000800 */
[----:B------:R-:W-:Y:S01]  /*0600*/  UISETP.GE.U32.AND UP0, UPT, UR12, 0x2, UPT ;  /* 0x000000020c00788c */ /* 0x000fe2000bf06070 */
[----:B------:R-:W-:Y:S08]  /*0610*/  BAR.SYNC.DEFER_BLOCKING 0x0 ;  /* 0x0000000000007b1d */ /* 0x000ff00000010000 */
[----:B--2---:R-:W-:Y:S05]  /*0620*/  BRA.U !UP0, `(.L_x_52) ;  /* 0x0000000108307547 */ /* 0x004fea000b800000 */
[----:B0-----:R-:W-:-:S07]  /*0630*/  IMAD.U32 R3, RZ, RZ, UR12 ;  /* 0x0000000cff037e24 */ /* 0x001fce000f8e00ff */
.L_x_53:
[----:B------:R-:W-:-:S04]  /*0640*/  SHF.R.U32.HI R6, RZ, 0x1, R3 ;  /* 0x00000001ff067819 */ /* 0x000fc80000011603 */
[----:B------:R-:W-:-:S13]  /*0650*/  ISETP.GE.U32.AND P0, PT, R5, R6, PT ;  /* 0x000000060500720c */ /* 0x000fda0003f06070 */
[----:B-1----:R-:W-:Y:S01]  /*0660*/  @!P0 IMAD R4, R6, 0x4, R0 ;  /* 0x0000000406048824 */ /* 0x002fe200078e0200 */
[----:B------:R-:W-:Y:S05]  /*0670*/  @!P0 LDS R7, [R0] ;  /* 0x0000000000078984 */ /* 0x000fea0000000800 */
[----:B------:R-:W0:Y:S02]  /*0680*/  @!P0 LDS R4, [R4] ;  /* 0x0000000004048984 */ /* 0x000e240000000800 */
[----:B0-----:R-:W-:-:S05]  /*0690*/  @!P0 FADD R7, R4, R7 ;  /* 0x0000000704078221 */ /* 0x001fca0000000000 */
[----:B------:R2:W-:Y:S01]  /*06a0*/  @!P0 STS [R0], R7 ;  /* 0x0000000700008388 */ /* 0x0005e20000000800 */
[----:B------:R-:W-:Y:S01]  /*06b0*/  BAR.SYNC.DEFER_BLOCKING 0x0 ;  /* 0x0000000000007b1d */ /* 0x000fe20000010000 */
[----:B------:R-:W-:Y:S01]  /*06c0*/  ISETP.GT.U32.AND P0, PT, R3, 0x3, PT ;  /* 0x000000030300780c */ /* 0x000fe20003f04070 */
[----:B------:R-:W-:-:S12]  /*06d0*/  IMAD.MOV.U32 R3, RZ, RZ, R6 ;  /* 0x000000ffff037224 */ /* 0x000fd800078e0006 */
[----:B--2---:R-:W-:Y:S05]  /*06e0*/  @P0 BRA `(.L_x_53) ;  /* 0xfffffffc00d40947 */ /* 0x004fea000383ffff */
.L_x_52:
[----:B------:R-:W2:Y:S02]  /*06f0*/  LDCU.64 UR4, c[0x0][0x398] ;  /* 0x00007300ff0477ac */ /* 0x000ea40008000a00 */
[----:B--2---:R-:W-:-:S04]  /*0700*/  ISETP.GE.U32.AND P0, PT, R5, UR4, PT ;  /* 0x0000000405007c0c */ /* 0x004fc8000bf06070 */
[----:B------:R-:W-:-:S13]  /*0710*/  ISETP.GE.U32.AND.EX P0, PT, R2, UR5, PT, P0 ;  /* 0x0000000502007c0c */ /* 0x000fda000bf06100 */
[----:B------:R-:W-:Y:S05]  /*0720*/  @P0 EXIT ;  /* 0x000000000000094d */ /* 0x000fea0003800000 */
[----:B------:R-:W2:Y:S01]  /*0730*/  S2UR UR5, SR_CgaCtaId ;  /* 0x00000000000579c3 */ /* 0x000ea20000008800 */
[----:B------:R-:W-:Y:S02]  /*0740*/  UMOV UR4, 0x400 ;  /* 0x0000040000047882 */ /* 0x000fe40000000000 */
[----:B--2---:R-:W-:-:S09]  /*0750*/  ULEA UR4, UR5, UR4, 0x18 ;  /* 0x0000000405047291 */ /* 0x004fd2000f8ec0ff */
[----:B0-----:R-:W0:Y:S02]  /*0760*/  LDS R3, [UR4] ;  /* 0x00000004ff037984 */ /* 0x001e240008000800 */
[----:B------:R-:W2:Y:S02]  /*0770*/  LDCU.64 UR4, c[0x0][0x398] ;  /* 0x00007300ff0477ac */ /* 0x000ea40008000a00 */
.L_x_56:
[----:B------:R-:W-:-:S04]  /*0780*/  LEA R6, P0, R5, UR6, 0x2 ;  /* 0x0000000605067c11 */ /* 0x000fc8000f8010ff */
[----:B------:R-:W-:-:S05]  /*0790*/  LEA.HI.X R7, R5, UR7, R2, 0x2, P0 ;  /* 0x0000000705077c11 */ /* 0x000fca00080f1402 */
[----:B------:R-:W3:Y:S01]  /*07a0*/  LDG.E R0, desc[UR10][R6.64] ;  /* 0x0000000a06007981 */ /* 0x000ee2000c1e1900 */
[----:B01----:R-:W0:Y:S01]  /*07b0*/  MUFU.RCP R4, R3 ;  /* 0x0000000300047308 */ /* 0x003e220000001000 */
[----:B------:R-:W-:Y:S01]  /*07c0*/  BSSY.RECONVERGENT B0, `(.L_x_54) ;  /* 0x000000b000007945 */ /* 0x000fe20003800200 */
[----:B0-----:R-:W-:-:S04]  /*07d0*/  FFMA R9, -R3, R4, 1 ;  /* 0x3f80000003097423 */ /* 0x001fc80000000104 */
[----:B------:R-:W-:Y:S02]  /*07e0*/  FFMA R9, R4, R9, R4 ;  /* 0x0000000904097223 */ /* 0x000fe40000000004 */
[----:B---3--:R-:W0:Y:S02]  /*07f0*/  FCHK P0, R0, R3 ;  /* 0x0000000300007302 */ /* 0x008e240000000000 */
[----:B------:R-:W-:-:S04]  /*0800*/  FFMA R4, R0, R9, RZ ;  /* 0x0000000900047223 */ /* 0x000fc800000000ff */
[----:B------:R-:W-:-:S04]  /*0810*/  FFMA R8, -R3, R4, R0 ;  /* 0x0000000403087223 */ /* 0x000fc80000000100 */
[----:B------:R-:W-:Y:S01]  /*0820*/  FFMA R9, R9, R8, R4 ;  /* 0x0000000809097223 */ /* 0x000fe20000000004 */
[----:B0-----:R-:W-:Y:S06]  /*0830*/  @!P0 BRA `(.L_x_55) ;  /* 0x00000000000c8947 */ /* 0x001fec0003800000 */
[----:B------:R-:W-:-:S07]  /*0840*/  MOV R4, 0x860 ;  /* 0x0000086000047802 */ /* 0x000fce0000000f00 */
[----:B--2---:R-:W-:Y:S05]  /*0850*/  CALL.REL.NOINC `($__internal_1_$__cuda_sm3x_div_rn_noftz_f32_slowpath) ;  /* 0x0000000000247944 */ /* 0x004fea0003c00000 */
[----:B------:R-:W-:-:S07]  /*0860*/  IMAD.MOV.U32 R9, RZ, RZ, R0 ;  /* 0x000000ffff097224 */ /* 0x000fce00078e0000 */
.L_x_55:
[----:B--2---:R-:W-:Y:S05]  /*0870*/  BSYNC.RECONVERGENT B0 ;  /* 0x0000000000007941 */ /* 0x004fea0003800200 */
.L_x_54:
[----:B------:R-:W-:Y:S01]  /*0880*/  IADD3 R5, P0, PT, R5, UR12, RZ ;  /* 0x0000000c05057c10 */ /* 0x000fe2000ff1e0ff */
[----:B------:R3:W-:Y:S04]  /*0890*/  STG.E desc[UR10][R6.64], R9 ;  /* 0x0000000906007986 */ /* 0x0007e8000c10190a */
[----:B------:R-:W-:Y:S01]  /*08a0*/  IMAD.X R2, RZ, RZ, R2, P0 ;  /* 0x000000ffff027224 */ /* 0x000fe200000e0602 */
[----:B------:R-:W-:-:S04]  /*08b0*/  ISETP.GE.U32.AND P0, PT, R5, UR4, PT ;  /* 0x0000000405007c0c */ /* 0x000fc8000bf06070 */
[----:B------:R-:W-:-:S13]  /*08c0*/  ISETP.GE.U32.AND.EX P0, PT, R2, UR5, PT, P0 ;  /* 0x0000000502007c0c */ /* 0x000fda000bf06100 */
[----:B---3--:R-:W-:Y:S05]  /*08d0*/  @!P0 BRA `(.L_x_56) ;  /* 0xfffffffc00a88947 */ /* 0x008fea000383ffff */
[----:B------:R-:W-:Y:S05]  /*08e0*/  EXIT ;  /* 0x000000000000794d */ /* 0x000fea0003800000 */
        .weak           $__internal_1_$__cuda_sm3x_div_rn_noftz_f32_slowpath
        .type           $__internal_1_$__cuda_sm3x_div_rn_noftz_f32_slowpath,@function
        .size           $__internal_1_$__cuda_sm3x_div_rn_noftz_f32_slowpath,(.L_x_105 - $__internal_1_$__cuda_sm3x_div_rn_noftz_f32_slowpath)
$__internal_1_$__cuda_sm3x_div_rn_noftz_f32_slowpath:
[--C-:B------:R-:W-:Y:S01]  /*08f0*/  SHF.R.U32.HI R9, RZ, 0x17, R3.reuse ;  /* 0x00000017ff097819 */ /* 0x100fe20000011603 */
[----:B------:R-:W-:Y:S01]  /*0900*/  BSSY.RECONVERGENT B1, `(.L_x_57) ;  /* 0x0000064000017945 */ /* 0x000fe20003800200 */
[--C-:B------:R-:W-:Y:S01]  /*0910*/  SHF.R.U32.HI R8, RZ, 0x17, R0.reuse ;  /* 0x00000017ff087819 */ /* 0x100fe20000011600 */
[----:B------:R-:W-:Y:S01]  /*0920*/  IMAD.MOV.U32 R10, RZ, RZ, R0 ;  /* 0x000000ffff0a7224 */ /* 0x000fe200078e0000 */
[----:B------:R-:W-:Y:S01]  /*0930*/  LOP3.LUT R9, R9, 0xff, RZ, 0xc0, !PT ;  /* 0x000000ff09097812 */ /* 0x000fe200078ec0ff */
[----:B------:R-:W-:Y:S01]  /*0940*/  IMAD.MOV.U32 R11, RZ, RZ, R3 ;  /* 0x000000ffff0b7224 */ /* 0x000fe200078e0003 */
        /* <DEDUP_REMOVED lines=30> */
.L_x_58:
[----:B------:R-:W-:Y:S01]  /*0b30*/  LEA R0, R9, 0xc0800000, 0x17 ;  /* 0xc080000009007811 */ /* 0x000fe200078eb8ff */
[----:B------:R-:W-:Y:S04]  /*0b40*/  BSSY.RECONVERGENT B2, `(.L_x_63) ;  /* 0x0000036000027945 */ /* 0x000fe80003800200 */
[----:B------:R-:W-:Y:S02]  /*0b50*/  IMAD.IADD R12, R11, 0x1, -R0 ;  /* 0x000000010b0c7824 */ /* 0x000fe400078e0a00 */
[----:B------:R-:W-:Y:S02]  /*0b60*/  VIADD R11, R14, 0xffffff81 ;  /* 0xffffff810e0b7836 */ /* 0x000fe40000000000 */
[----:B------:R-:W0:Y:S01]  /*0b70*/  MUFU.RCP R13, R12 ;  /* 0x0000000c000d7308 */ /* 0x000e220000001000 */
[----:B------:R-:W-:Y:S01]  /*0b80*/  FADD.FTZ R15, -R12, -RZ ;  /* 0x800000ff0c0f7221 */ /* 0x000fe20000010100 */
[C---:B------:R-:W-:Y:S01]  /*0b90*/  IMAD R0, R11.reuse, -0x800000, R10 ;  /* 0xff8000000b007824 */ /* 0x040fe200078e020a */
[----:B------:R-:W-:-:S05]  /*0ba0*/  IADD3 R11, PT, PT, R11, 0x7f, -R9 ;  /* 0x0000007f0b0b7810 */ /* 0x000fca0007ffe809 */
[----:B------:R-:W-:Y:S02]  /*0bb0*/  IMAD.IADD R11, R11, 0x1, R8 ;  /* 0x000000010b0b7824 */ /* 0x000fe400078e0208 */
        /* <DEDUP_REMOVED lines=21> */
[C---:B------:R-:W-:Y:S02]  /*0d10*/  VIADD R11, R12.reuse, 0x20 ;  /* 0x000000200c0b7836 */ /* 0x040fe40000000000 */
[CCC-:B------:R-:W-:Y:S01]  /*0d20*/  FFMA.RM R9, R17.reuse, R15.reuse, R14.reuse ;  /* 0x0000000f11097223 */ /* 0x1c0fe2000000400e */
[----:B------:R-:W-:Y:S02]  /*0d30*/  ISETP.NE.AND P2, PT, R12, RZ, PT ;  /* 0x000000ff0c00720c */ /* 0x000fe40003f45270 */
[----:B------:R-:W-:Y:S01]  /*0d40*/  LOP3.LUT R10, R8, 0x7fffff, RZ, 0xc0, !PT ;  /* 0x007fffff080a7812 */ /* 0x000fe200078ec0ff */
[----:B------:R-:W-:Y:S01]  /*0d50*/  FFMA.RP R8, R17, R15, R14 ;  /* 0x0000000f11087223 */ /* 0x000fe2000000800e */
[----:B------:R-:W-:Y:S01]  /*0d60*/  ISETP.NE.AND P1, PT, R12, RZ, PT ;  /* 0x000000ff0c00720c */ /* 0x000fe20003f25270 */
[----:B------:R-:W-:Y:S01]  /*0d70*/  IMAD.MOV R12, RZ, RZ, -R12 ;  /* 0x000000ffff0c7224 */ /* 0x000fe200078e0a0c */
[----:B------:R-:W-:-:S02]  /*0d80*/  LOP3.LUT R10, R10, 0x800000, RZ, 0xfc, !PT ;  /* 0x008000000a0a7812 */ /* 0x000fc400078efcff */
[----:B------:R-:W-:Y:S02]  /*0d90*/  FSETP.NEU.FTZ.AND P0, PT, R8, R9, PT ;  /* 0x000000090800720b */ /* 0x000fe40003f1d000 */
[----:B------:R-:W-:Y:S02]  /*0da0*/  SHF.L.U32 R11, R10, R11, RZ ;  /* 0x0000000b0a0b7219 */ /* 0x000fe400000006ff */
[----:B------:R-:W-:Y:S02]  /*0db0*/  SEL R9, R12, RZ, P2 ;  /* 0x000000ff0c097207 */ /* 0x000fe40001000000 */
[----:B------:R-:W-:Y:S02]  /*0dc0*/  ISETP.NE.AND P1, PT, R11, RZ, P1 ;  /* 0x000000ff0b00720c */ /* 0x000fe40000f25270 */
[----:B------:R-:W-:Y:S02]  /*0dd0*/  SHF.R.U32.HI R9, RZ, R9, R10 ;  /* 0x00000009ff097219 */ /* 0x000fe4000001160a */
[----:B------:R-:W-:-:S02]  /*0de0*/  PLOP3.LUT P0, PT, P0, P1, PT, 0xf8, 0x8f ;  /* 0x00000000008f781c */ /* 0x000fc40000703f70 */
[----:B------:R-:W-:Y:S02]  /*0df0*/  SHF.R.U32.HI R11, RZ, 0x1, R9 ;  /* 0x00000001ff0b7819 */ /* 0x000fe40000011609 */
[----:B------:R-:W-:-:S04]  /*0e00*/  SEL R8, RZ, 0x1, !P0 ;  /* 0x00000001ff087807 */ /* 0x000fc80004000000 */
[----:B------:R-:W-:-:S04]  /*0e10*/  LOP3.LUT R8, R8, 0x1, R11, 0xf8, !PT ;  /* 0x0000000108087812 */ /* 0x000fc800078ef80b */
[----:B------:R-:W-:-:S05]  /*0e20*/  LOP3.LUT R8, R8, R9, RZ, 0xc0, !PT ;  /* 0x0000000908087212 */ /* 0x000fca00078ec0ff */
[----:B------:R-:W-:-:S05]  /*0e30*/  IMAD.IADD R11, R11, 0x1, R8 ;  /* 0x000000010b0b7824 */ /* 0x000fca00078e0208 */
[----:B------:R-:W-:Y:S01]  /*0e40*/  LOP3.LUT R0, R11, R0, RZ, 0xfc, !PT ;  /* 0x000000000b007212 */ /* 0x000fe200078efcff */
[----:B------:R-:W-:Y:S06]  /*0e50*/  BRA `(.L_x_66) ;  /* 0x0000000000107947 */ /* 0x000fec0003800000 */
.L_x_65:
[----:B------:R-:W-:-:S04]  /*0e60*/  LOP3.LUT R0, R0, 0x80000000, RZ, 0xc0, !PT ;  /* 0x8000000000007812 */ /* 0x000fc800078ec0ff */
[----:B------:R-:W-:Y:S01]  /*0e70*/  LOP3.LUT R0, R0, 0x7f800000, RZ, 0xfc, !PT ;  /* 0x7f80000000007812 */ /* 0x000fe200078efcff */
[----:B------:R-:W-:Y:S06]  /*0e80*/  BRA `(.L_x_66) ;  /* 0x0000000000047947 */ /* 0x000fec0003800000 */
.L_x_64:
[----:B------:R-:W-:-:S07]  /*0e90*/  IMAD R0, R11, 0x800000, R0 ;  /* 0x008000000b007824 */ /* 0x000fce00078e0200 */
.L_x_66:
[----:B------:R-:W-:Y:S05]  /*0ea0*/  BSYNC.RECONVERGENT B2 ;  /* 0x0000000000027941 */ /* 0x000fea0003800200 */
.L_x_63:
[----:B------:R-:W-:Y:S05]  /*0eb0*/  BRA `(.L_x_67) ;  /* 0x0000000000207947 */ /* 0x000fea0003800000 */
.L_x_62:
[----:B------:R-:W-:-:S04]  /*0ec0*/  LOP3.LUT R0, R11, 0x80000000, R10, 0x48, !PT ;  /* 0x800000000b007812 */ /* 0x000fc800078e480a */
[----:B------:R-:W-:Y:S01]  /*0ed0*/  LOP3.LUT R0, R0, 0x7f800000, RZ, 0xfc, !PT ;  /* 0x7f80000000007812 */ /* 0x000fe200078efcff */
[----:B------:R-:W-:Y:S06]  /*0ee0*/  BRA `(.L_x_67) ;  /* 0x0000000000147947 */ /* 0x000fec0003800000 */
.L_x_61:
[----:B------:R-:W-:Y:S01]  /*0ef0*/  LOP3.LUT R0, R11, 0x80000000, R10, 0x48, !PT ;  /* 0x800000000b007812 */ /* 0x000fe200078e480a */
[----:B------:R-:W-:Y:S06]  /*0f00*/  BRA `(.L_x_67) ;  /* 0x00000000000c7947 */ /* 0x000fec0003800000 */
.L_x_60:
[----:B------:R-:W0:Y:S01]  /*0f10*/  MUFU.RSQ R0, -QNAN ;  /* 0xffc0000000007908 */ /* 0x000e220000001400 */
[----:B------:R-:W-:Y:S05]  /*0f20*/  BRA `(.L_x_67) ;  /* 0x0000000000047947 */ /* 0x000fea0003800000 */
.L_x_59:
[----:B------:R-:W-:-:S07]  /*0f30*/  FADD.FTZ R0, R0, R3 ;  /* 0x0000000300007221 */ /* 0x000fce0000010000 */
.L_x_67:
[----:B------:R-:W-:Y:S05]  /*0f40*/  BSYNC.RECONVERGENT B1 ;  /* 0x0000000000017941 */ /* 0x000fea0003800200 */
.L_x_57:
[----:B------:R-:W-:Y:S02]  /*0f50*/  IMAD.MOV.U32 R8, RZ, RZ, R4 ;  /* 0x000000ffff087224 */ /* 0x000fe400078e0004 */
[----:B------:R-:W-:-:S04]  /*0f60*/  IMAD.MOV.U32 R9, RZ, RZ, 0x0 ;  /* 0x00000000ff097424 */ /* 0x000fc800078e00ff */
[----:B0-----:R-:W-:Y:S05]  /*0f70*/  RET.REL.NODEC R8 `(_ZN3lux4cuda18softmax_f32_kernelEPKfPfmm) ;  /* 0xfffffff008207950 */ /* 0x001fea0003c3ffff */
.L_x_68:
        /* <DEDUP_REMOVED lines=16> */
.L_x_105:


//--------------------- .text._ZN3lux4cuda15gelu_f32_kernelEPKfPfm --------------------------
	.section	.text._ZN3lux4cuda15gelu_f32_kernelEPKfPfm,"ax",@progbits
	.align	128
        .global         _ZN3lux4cuda15gelu_f32_kernelEPKfPfm
        .type           _ZN3lux4cuda15gelu_f32_kernelEPKfPfm,@function
        .size           _ZN3lux4cuda15gelu_f32_kernelEPKfPfm,(.L_x_115 - _ZN3lux4cuda15gelu_f32_kernelEPKfPfm)
        .other          _ZN3lux4cuda15gelu_f32_kernelEPKfPfm,@"STO_CUDA_ENTRY STV_DEFAULT"
_ZN3lux4cuda15gelu_f32_kernelEPKfPfm:
.text._ZN3lux4cuda15gelu_f32_kernelEPKfPfm:
        /* <DEDUP_REMOVED lines=9> */
[----:B------:R-:W0:Y:S01]  /*0090*/  LDCU.128 UR8, c[0x0][0x380] ;  /* 0x00007000ff0877ac */ /* 0x000e220008000c00 */
[----:B------:R-:W-:Y:S02]  /*00a0*/  SHF.L.U32 R9, R0, 0x2, RZ ;  /* 0x0000000200097819 */ /* 0x000fe400000006ff */
[----:B------:R-:W-:Y:S01]  /*00b0*/  SHF.R.U32.HI R10, RZ, 0x1e, R0 ;  /* 0x0000001eff0a7819 */ /* 0x000fe20000011600 */
[----:B------:R-:W1:Y:S01]  /*00c0*/  LDCU.64 UR4, c[0x0][0x358] ;  /* 0x00006b00ff0477ac */ /* 0x000e620008000a00 */
[----:B0-----:R-:W-:-:S04]  /*00d0*/  IADD3 R2, P0, PT, R9, UR8, RZ ;  /* 0x0000000809027c10 */ /* 0x001fc8000ff1e0ff */
[----:B------:R-:W-:-:S05]  /*00e0*/  IADD3.X R3, PT, PT, R10, UR9, RZ, P0, !PT ;  /* 0x000000090a037c10 */ /* 0x000fca00087fe4ff */
[----:B-1----:R0:W2:Y:S01]  /*00f0*/  LDG.E R4, desc[UR4][R2.64] ;  /* 0x0000000402047981 */ /* 0x0020a2000c1e1900 */
[----:B------:R-:W-:Y:S01]  /*0100*/  HFMA2 R8, -RZ, RZ, 1.125, -9232 ;  /* 0x3c80f082ff087431 */ /* 0x000fe200000001ff */
[----:B0-----:R-:W-:Y:S01]  /*0110*/  MOV R3, 0x3f800000 ;  /* 0x3f80000000037802 */ /* 0x001fe20000000f00 */
[----:B--2---:R-:W-:-:S04]  /*0120*/  FMUL R5, R4, 0.044714998453855514526 ;  /* 0x3d37271304057820 */ /* 0x004fc80000400000 */
[----:B------:R-:W-:-:S04]  /*0130*/  FMUL R5, R4, R5 ;  /* 0x0000000504057220 */ /* 0x000fc80000400000 */
[----:B------:R-:W-:-:S04]  /*0140*/  FFMA R5, R4, R5, R4 ;  /* 0x0000000504057223 */ /* 0x000fc80000000004 */
[----:B------:R-:W-:-:S04]  /*0150*/  FMUL R5, R5, 0.79788458347320556641 ;  /* 0x3f4c422a05057820 */ /* 0x000fc80000400000 */
[C---:B------:R-:W-:Y:S01]  /*0160*/  FMUL R0, |R5|.reuse, 2.8853900432586669922 ;  /* 0x4038aa3b05007820 */ /* 0x040fe20000400200 */
[C---:B------:R-:W-:Y:S01]  /*0170*/  FMUL R7, R5.reuse, R5 ;  /* 0x0000000505077220 */ /* 0x040fe20000400000 */
[C---:B------:R-:W-:Y:S02]  /*0180*/  FSETP.GE.AND P1, PT, |R5|.reuse, 0.60000002384185791016, PT ;  /* 0x3f19999a0500780b */ /* 0x040fe40003f26200 */
[----:B------:R-:W-:Y:S01]  /*0190*/  FSETP.GE.AND P0, PT, |R5|, 9.010913848876953125, PT ;  /* 0x41102cb40500780b */ /* 0x000fe20003f06200 */
[C---:B------:R-:W-:Y:S01]  /*01a0*/  FFMA R8, R7.reuse, R8, -0.052303962409496307373 ;  /* 0xbd563cae07087423 */ /* 0x040fe20000000008 */
[----:B------:R-:W0:Y:S03]  /*01b0*/  MUFU.EX2 R0, R0 ;  /* 0x0000000000007308 */ /* 0x000e260000000800 */
[----:B------:R-:W-:Y:S01]  /*01c0*/  FFMA R8, R7, R8, 0.1331529766321182251 ;  /* 0x3e08594107087423 */ /* 0x000fe20000000008 */
[----:B0-----:R-:W-:-:S03]  /*01d0*/  FADD R6, R0, 1 ;  /* 0x3f80000000067421 */ /* 0x001fc60000000000 */
[----:B------:R-:W-:-:S04]  /*01e0*/  FFMA R0, R7, R8, -0.33332768082618713379 ;  /* 0xbeaaa9ed07007423 */ /* 0x000fc80000000008 */
[----:B------:R-:W-:Y:S01]  /*01f0*/  FFMA R0, R7, R0, RZ ;  /* 0x0000000007007223 */ /* 0x000fe200000000ff */
[----:B------:R-:W0:Y:S02]  /*0200*/  MUFU.RCP R6, R6 ;  /* 0x0000000600067308 */ /* 0x000e240000001000 */
[----:B0-----:R-:W-:-:S05]  /*0210*/  FFMA R2, R6, -2, R3 ;  /* 0xc000000006027823 */ /* 0x001fca0000000003 */
[----:B------:R-:W-:-:S04]  /*0220*/  FSEL R2, R2, 1, !P0 ;  /* 0x3f80000002027808 */ /* 0x000fc80004000000 */
[--C-:B------:R-:W-:Y:S01]  /*0230*/  LOP3.LUT R2, R2, 0x80000000, R5.reuse, 0xb8, !PT ;  /* 0x8000000002027812 */ /* 0x100fe200078eb805 */
[----:B------:R-:W-:-:S04]  /*0240*/  @!P1 FFMA R2, R5, R0, R5 ;  /* 0x0000000005029223 */ /* 0x000fc80000000005 */
[----:B------:R-:W-:Y:S01]  /*0250*/  FADD R0, R2, 1 ;  /* 0x3f80000002007421 */ /* 0x000fe20000000000 */
[----:B------:R-:W-:-:S03]  /*0260*/  IADD3 R2, P0, PT, R9, UR10, RZ ;  /* 0x0000000a09027c10 */ /* 0x000fc6000ff1e0ff */
[----:B------:R-:W-:Y:S01]  /*0270*/  FMUL R5, R0, 0.5 ;  /* 0x3f00000000057820 */ /* 0x000fe20000400000 */
[----:B------:R-:W-:-:S03]  /*0280*/  IADD3.X R3, PT, PT, R10, UR11, RZ, P0, !PT ;  /* 0x0000000b0a037c10 */ /* 0x000fc600087fe4ff */
[----:B------:R-:W-:-:S05]  /*0290*/  FMUL R5, R4, R5 ;  /* 0x0000000504057220 */ /* 0x000fca0000400000 */
[----:B------:R-:W-:Y:S01]  /*02a0*/  STG.E desc[UR4][R2.64], R5 ;  /* 0x0000000502007986 */ /* 0x000fe2000c101904 */
[----:B------:R-:W-:Y:S05]  /*02b0*/  EXIT ;  /* 0x000000000000794d */ /* 0x000fea0003800000 */
.L_x_69:
        /* <DEDUP_REMOVED lines=12> */
.L_x_115:


//--------------------- .text._ZN3lux4cuda15relu_f32_kernelEPKfPfm --------------------------
	.section	.text._ZN3lux4cuda15relu_f32_kernelEPKfPfm,"ax",@progbits
	.align	128
        .global         _ZN3lux4cuda15relu_f32_kernelEPKfPfm
        .type           _ZN3lux4cuda15relu_f32_kernelEPKfPfm,@function
        .size           _ZN3lux4cuda15relu_f32_kernelEPKfPfm,(.L_x_116 - _ZN3lux4cuda15relu_f32_kernelEPKfPfm)
        .other          _ZN3lux4cuda15relu_f32_kernelEPKfPfm,@"STO_CUDA_ENTRY STV_DEFAULT"
_ZN3lux4cuda15relu_f32_kernelEPKfPfm:
.text._ZN3lux4cuda15relu_f32_kernelEPKfPfm:
        /* <DEDUP_REMOVED lines=10> */
[----:B------:R-:W-:Y:S01]  /*00a0*/  IMAD.SHL.U32 R4, R0, 0x4, RZ ;  /* 0x0000000400047824 */ /* 0x000fe200078e00ff */
[----:B------:R-:W-:Y:S01]  /*00b0*/  SHF.R.U32.HI R0, RZ, 0x1e, R0 ;  /* 0x0000001eff007819 */ /* 0x000fe20000011600 */
[----:B------:R-:W1:Y:S03]  /*00c0*/  LDCU.64 UR4, c[0x0][0x358] ;  /* 0x00006b00ff0477ac */ /* 0x000e660008000a00 */
[----:B0-----:R-:W-:-:S04]  /*00d0*/  IADD3 R2, P0, PT, R4, UR8, RZ ;  /* 0x0000000804027c10 */ /* 0x001fc8000ff1e0ff */
[----:B------:R-:W-:-:S05]  /*00e0*/  IADD3.X R3, PT, PT, R0, UR9, RZ, P0, !PT ;  /* 0x0000000900037c10 */ /* 0x000fca00087fe4ff */
[----:B-1----:R-:W2:Y:S01]  /*00f0*/  LDG.E R2, desc[UR4][R2.64] ;  /* 0x0000000402027981 */ /* 0x002ea2000c1e1900 */
[----:B------:R-:W-:-:S04]  /*0100*/  IADD3 R4, P0, PT, R4, UR10, RZ ;  /* 0x0000000a04047c10 */ /* 0x000fc8000ff1e0ff */
[----:B------:R-:W-:Y:S02]  /*0110*/  IADD3.X R5, PT, PT, R0, UR11, RZ, P0, !PT ;  /* 0x0000000b00057c10 */ /* 0x000fe400087fe4ff */
[----:B--2---:R-:W-:-:S05]  /*0120*/  FMNMX R7, RZ, R2, !PT ;  /* 0x00000002ff077209 */ /* 0x004fca0007800000 */
[----:B------:R-:W-:Y:S01]  /*0130*/  STG.E desc[UR4][R4.64], R7 ;  /* 0x0000000704007986 */ /* 0x000fe2000c101904 */
[----:B------:R-:W-:Y:S05]  /*0140*/  EXIT ;  /* 0x000000000000794d */ /* 0x000fea0003800000 */
.L_x_70:
        /* <DEDUP_REMOVED lines=11> */
.L_x_116:


//--------------------- .text._ZN3lux4cuda18sigmoid_f32_kernelEPKfPfm --------------------------
	.section	.text._ZN3lux4cuda18sigmoid_f32_kernelEPKfPfm,"ax",@progbits
	.align	128
        .global         _ZN3lux4cuda18sigmoid_f32_kernelEPKfPfm
        .type           _ZN3lux4cuda18sigmoid_f32_kernelEPKfPfm,@function
        .size           _ZN3lux4cuda18sigmoid_f32_kernelEPKfPfm,(.L_x_106 - _ZN3lux4cuda18sigmoid_f32_kernelEPKfPfm)
        .other          _ZN3lux4cuda18sigmoid_f32_kernelEPKfPfm,@"STO_CUDA_ENTRY STV_DEFAULT"
_ZN3lux4cuda18sigmoid_f32_kernelEPKfPfm:
.text._ZN3lux4cuda18sigmoid_f32_kernelEPKfPfm:
        /* <DEDUP_REMOVED lines=10> */
[----:B------:R-:W-:Y:S01]  /*00a0*/  IMAD.SHL.U32 R4, R3, 0x4, RZ ;  /* 0x0000000403047824 */ /* 0x000fe200078e00ff */
[----:B------:R-:W-:Y:S01]  /*00b0*/  SHF.R.U32.HI R3, RZ, 0x1e, R3 ;  /* 0x0000001eff037819 */ /* 0x000fe20000011603 */
[----:B------:R-:W1:Y:S03]  /*00c0*/  LDCU.64 UR4, c[0x0][0x358] ;  /* 0x00006b00ff0477ac */ /* 0x000e660008000a00 */
[----:B0-----:R-:W-:-:S04]  /*00d0*/  IADD3 R6, P0, PT, R4, UR6, RZ ;  /* 0x0000000604067c10 */ /* 0x001fc8000ff1e0ff */
[----:B------:R-:W-:-:S05]  /*00e0*/  IADD3.X R7, PT, PT, R3, UR7, RZ, P0, !PT ;  /* 0x0000000703077c10 */ /* 0x000fca00087fe4ff */
[----:B-1----:R-:W2:Y:S01]  /*00f0*/  LDG.E R6, desc[UR4][R6.64] ;  /* 0x0000000406067981 */ /* 0x002ea2000c1e1900 */
[----:B------:R-:W-:Y:S01]  /*0100*/  IMAD.MOV.U32 R5, RZ, RZ, 0x3bbb989d ;  /* 0x3bbb989dff057424 */ /* 0x000fe200078e00ff */
[----:B------:R-:W-:Y:S01]  /*0110*/  BSSY.RECONVERGENT B0, `(.L_x_71) ;  /* 0x0000016000007945 */ /* 0x000fe20003800200 */
[----:B------:R-:W-:Y:S02]  /*0120*/  IMAD.MOV.U32 R9, RZ, RZ, 0x437c0000 ;  /* 0x437c0000ff097424 */ /* 0x000fe400078e00ff */
[----:B--2---:R-:W-:-:S04]  /*0130*/  FFMA.SAT R0, R6, -R5, 0.5 ;  /* 0x3f00000006007423 */ /* 0x004fc80000002805 */
[----:B------:R-:W-:-:S04]  /*0140*/  FFMA.RM R0, R0, R9, 12582913 ;  /* 0x4b40000100007423 */ /* 0x000fc80000004009 */
[C---:B------:R-:W-:Y:S01]  /*0150*/  FADD R5, R0.reuse, -12583039 ;  /* 0xcb40007f00057421 */ /* 0x040fe20000000000 */
[----:B------:R-:W-:-:S03]  /*0160*/  IMAD.SHL.U32 R0, R0, 0x800000, RZ ;  /* 0x0080000000007824 */ /* 0x000fc600078e00ff */
[----:B------:R-:W-:-:S04]  /*0170*/  FFMA R5, R6, -1.4426950216293334961, -R5 ;  /* 0xbfb8aa3b06057823 */ /* 0x000fc80000000805 */
[----:B------:R-:W-:-:S06]  /*0180*/  FFMA R5, R6, -1.925963033500011079e-08, R5 ;  /* 0xb2a5706006057823 */ /* 0x000fcc0000000005 */
[----:B------:R-:W0:Y:S02]  /*0190*/  MUFU.EX2 R5, R5 ;  /* 0x0000000500057308 */ /* 0x000e240000000800 */
[----:B0-----:R-:W-:-:S04]  /*01a0*/  FFMA R0, R0, R5, 1 ;  /* 0x3f80000000007423 */ /* 0x001fc80000000005 */
[----:B------:R-:W-:-:S05]  /*01b0*/  VIADD R2, R0, 0x1800000 ;  /* 0x0180000000027836 */ /* 0x000fca0000000000 */
[----:B------:R-:W-:-:S04]  /*01c0*/  LOP3.LUT R2, R2, 0x7f800000, RZ, 0xc0, !PT ;  /* 0x7f80000002027812 */ /* 0x000fc800078ec0ff */
[----:B------:R-:W-:-:S13]  /*01d0*/  ISETP.GT.U32.AND P0, PT, R2, 0x1ffffff, PT ;  /* 0x01ffffff0200780c */ /* 0x000fda0003f04070 */
[----:B------:R-:W-:Y:S05]  /*01e0*/  @P0 BRA `(.L_x_72) ;  /* 0x0000000000100947 */ /* 0x000fea0003800000 */
[----:B------:R-:W-:-:S07]  /*01f0*/  MOV R6, 0x210 ;  /* 0x0000021000067802 */ /* 0x000fce0000000f00 */
[----:B------:R-:W-:Y:S05]  /*0200*/  CALL.REL.NOINC `($__internal_2_$__cuda_sm20_rcp_rn_f32_slowpath) ;  /* 0x0000000000307944 */ /* 0x000fea0003c00000 */
[----:B------:R-:W-:Y:S01]  /*0210*/  MOV R7, R5 ;  /* 0x0000000500077202 */ /* 0x000fe20000000f00 */
[----:B------:R-:W-:Y:S06]  /*0220*/  BRA `(.L_x_73) ;  /* 0x0000000000107947 */ /* 0x000fec0003800000 */
.L_x_72:
[----:B------:R-:W0:Y:S02]  /*0230*/  MUFU.RCP R7, R0 ;  /* 0x0000000000077308 */ /* 0x000e240000001000 */
[----:B0-----:R-:W-:-:S04]  /*0240*/  FFMA R2, R0, R7, -1 ;  /* 0xbf80000000027423 */ /* 0x001fc80000000007 */
[----:B------:R-:W-:-:S04]  /*0250*/  FADD.FTZ R2, -R2, -RZ ;  /* 0x800000ff02027221 */ /* 0x000fc80000010100 */
[----:B------:R-:W-:-:S07]  /*0260*/  FFMA R7, R7, R2, R7 ;  /* 0x0000000207077223 */ /* 0x000fce0000000007 */
.L_x_73:
[----:B------:R-:W-:Y:S05]  /*0270*/  BSYNC.RECONVERGENT B0 ;  /* 0x0000000000007941 */ /* 0x000fea0003800200 */
.L_x_71:
[----:B------:R-:W0:Y:S02]  /*0280*/  LDCU.64 UR6, c[0x0][0x388] ;  /* 0x00007100ff0677ac */ /* 0x000e240008000a00 */
[----:B0-----:R-:W-:-:S04]  /*0290*/  IADD3 R4, P0, PT, R4, UR6, RZ ;  /* 0x0000000604047c10 */ /* 0x001fc8000ff1e0ff */
[----:B------:R-:W-:-:S05]  /*02a0*/  IADD3.X R5, PT, PT, R3, UR7, RZ, P0, !PT ;  /* 0x0000000703057c10 */ /* 0x000fca00087fe4ff */
[----:B------:R-:W-:Y:S01]  /*02b0*/  STG.E desc[UR4][R4.64], R7 ;  /* 0x0000000704007986 */ /* 0x000fe2000c101904 */
[----:B------:R-:W-:Y:S05]  /*02c0*/  EXIT ;  /* 0x000000000000794d */ /* 0x000fea0003800000 */
        .weak           $__internal_2_$__cuda_sm20_rcp_rn_f32_slowpath
        .type           $__internal_2_$__cuda_sm20_rcp_rn_f32_slowpath,@function
        .size           $__internal_2_$__cuda_sm20_rcp_rn_f32_slowpath,(.L_x_106 - $__internal_2_$__cuda_sm20_rcp_rn_f32_slowpath)
$__internal_2_$__cuda_sm20_rcp_rn_f32_slowpath:
[----:B------:R-:W-:Y:S01]  /*02d0*/  IMAD.SHL.U32 R2, R0, 0x2, RZ ;  /* 0x0000000200027824 */ /* 0x000fe200078e00ff */
[----:B------:R-:W-:Y:S04]  /*02e0*/  BSSY.RECONVERGENT B1, `(.L_x_74) ;  /* 0x0000030000017945 */ /* 0x000fe80003800200 */
[----:B------:R-:W-:-:S04]  /*02f0*/  SHF.R.U32.HI R2, RZ, 0x18, R2 ;  /* 0x00000018ff027819 */ /* 0x000fc80000011602 */
[----:B------:R-:W-:-:S13]  /*0300*/  ISETP.NE.U32.AND P0, PT, R2, RZ, PT ;  /* 0x000000ff0200720c */ /* 0x000fda0003f05070 */
[----:B------:R-:W-:Y:S05]  /*0310*/  @P0 BRA `(.L_x_75) ;  /* 0x0000000000280947 */ /* 0x000fea0003800000 */
[----:B------:R-:W-:-:S05]  /*0320*/  IMAD.SHL.U32 R2, R0, 0x2, RZ ;  /* 0x0000000200027824 */ /* 0x000fca00078e00ff */
[----:B------:R-:W-:-:S13]  /*0330*/  ISETP.NE.AND P0, PT, R2, RZ, PT ;  /* 0x000000ff0200720c */ /* 0x000fda0003f05270 */
[----:B------:R-:W-:Y:S01]  /*0340*/  @P0 FFMA R7, R0, 1.84467440737095516160e+19, RZ ;  /* 0x5f80000000070823 */ /* 0x000fe200000000ff */
[----:B------:R-:W-:Y:S08]  /*0350*/  @!P0 MUFU.RCP R5, R0 ;  /* 0x0000000000058308 */ /* 0x000ff00000001000 */
[----:B------:R-:W0:Y:S02]  /*0360*/  @P0 MUFU.RCP R2, R7 ;  /* 0x0000000700020308 */ /* 0x000e240000001000 */
[----:B0-----:R-:W-:-:S04]  /*0370*/  @P0 FFMA R8, R7, R2, -1 ;  /* 0xbf80000007080423 */ /* 0x001fc80000000002 */
[----:B------:R-:W-:-:S04]  /*0380*/  @P0 FADD.FTZ R9, -R8, -RZ ;  /* 0x800000ff08090221 */ /* 0x000fc80000010100 */
[----:B------:R-:W-:-:S04]  /*0390*/  @P0 FFMA R2, R2, R9, R2 ;  /* 0x0000000902020223 */ /* 0x000fc80000000002 */
[----:B------:R-:W-:Y:S01]  /*03a0*/  @P0 FFMA R5, R2, 1.84467440737095516160e+19, RZ ;  /* 0x5f80000002050823 */ /* 0x000fe200000000ff */
[----:B------:R-:W-:Y:S06]  /*03b0*/  BRA `(.L_x_76) ;  /* 0x0000000000887947 */ /* 0x000fec0003800000 */
.L_x_75:
[----:B------:R-:W-:-:S05]  /*03c0*/  VIADD R5, R2, 0xffffff03 ;  /* 0xffffff0302057836 */ /* 0x000fca0000000000 */
[----:B------:R-:W-:-:S13]  /*03d0*/  ISETP.GT.U32.AND P0, PT, R5, 0x1, PT ;  /* 0x000000010500780c */ /* 0x000fda0003f04070 */
[----:B------:R-:W-:Y:S05]  /*03e0*/  @P0 BRA `(.L_x_77) ;  /* 0x0000000000780947 */ /* 0x000fea0003800000 */
[----:B------:R-:W-:Y:S01]  /*03f0*/  LOP3.LUT R7, R0, 0x7fffff, RZ, 0xc0, !PT ;  /* 0x007fffff00077812 */ /* 0x000fe200078ec0ff */
[----:B------:R-:W-:-:S03]  /*0400*/  HFMA2 R12, -RZ, RZ, 0, 1.78813934326171875e-07 ;  /* 0x00000003ff0c7431 */ /* 0x000fc600000001ff */
[----:B------:R-:W-:-:S04]  /*0410*/  LOP3.LUT R7, R7, 0x3f800000, RZ, 0xfc, !PT ;  /* 0x3f80000007077812 */ /* 0x000fc800078efcff */
[----:B------:R-:W0:Y:S01]  /*0420*/  MUFU.RCP R8, R7 ;  /* 0x0000000700087308 */ /* 0x000e220000001000 */
[----:B------:R-:W-:Y:S01]  /*0430*/  SHF.L.U32 R11, R12, R5, RZ ;  /* 0x000000050c0b7219 */ /* 0x000fe200000006ff */
[----:B0-----:R-:W-:-:S04]  /*0440*/  FFMA R9, R7, R8, -1 ;  /* 0xbf80000007097423 */ /* 0x001fc80000000008 */
[----:B------:R-:W-:-:S04]  /*0450*/  FADD.FTZ R9, -R9, -RZ ;  /* 0x800000ff09097221 */ /* 0x000fc80000010100 */
[CCC-:B------:R-:W-:Y:S01]  /*0460*/  FFMA.RM R10, R8.reuse, R9.reuse, R8.reuse ;  /* 0x00000009080a7223 */ /* 0x1c0fe20000004008 */
[----:B------:R-:W-:-:S04]  /*0470*/  FFMA.RP R9, R8, R9, R8 ;  /* 0x0000000908097223 */ /* 0x000fc80000008008 */
[C---:B------:R-:W-:Y:S02]  /*0480*/  LOP3.LUT R8, R10.reuse, 0x7fffff, RZ, 0xc0, !PT ;  /* 0x007fffff0a087812 */ /* 0x040fe400078ec0ff */
[----:B------:R-:W-:Y:S02]  /*0490*/  FSETP.NEU.FTZ.AND P0, PT, R10, R9, PT ;  /* 0x000000090a00720b */ /* 0x000fe40003f1d000 */
[----:B------:R-:W-:Y:S02]  /*04a0*/  LOP3.LUT R8, R8, 0x800000, RZ, 0xfc, !PT ;  /* 0x0080000008087812 */ /* 0x000fe400078efcff */
[----:B------:R-:W-:Y:S02]  /*04b0*/  SEL R9, RZ, 0xffffffff, !P0 ;  /* 0xffffffffff097807 */ /* 0x000fe40004000000 */
[----:B------:R-:W-:-:S03]  /*04c0*/  LOP3.LUT R10, R11, R8, RZ, 0xc0, !PT ;  /* 0x000000080b0a7212 */ /* 0x000fc600078ec0ff */
[----:B------:R-:W-:Y:S01]  /*04d0*/  IMAD.MOV R9, RZ, RZ, -R9 ;  /* 0x000000ffff097224 */ /* 0x000fe200078e0a09 */
[----:B------:R-:W-:-:S04]  /*04e0*/  SHF.R.U32.HI R10, RZ, R5, R10 ;  /* 0x00000005ff0a7219 */ /* 0x000fc8000001160a */
[----:B------:R-:W-:Y:S02]  /*04f0*/  LOP3.LUT P1, RZ, R9, R5, R8, 0xf8, !PT ;  /* 0x0000000509ff7212 */ /* 0x000fe4000782f808 */
[C---:B------:R-:W-:Y:S02]  /*0500*/  LOP3.LUT P0, RZ, R10.reuse, 0x1, RZ, 0xc0, !PT ;  /* 0x000000010aff7812 */ /* 0x040fe4000780c0ff */
[----:B------:R-:W-:-:S04]  /*0510*/  LOP3.LUT P2, RZ, R10, 0x2, RZ, 0xc0, !PT ;  /* 0x000000020aff7812 */ /* 0x000fc8000784c0ff */
[----:B------:R-:W-:Y:S02]  /*0520*/  PLOP3.LUT P0, PT, P0, P1, P2, 0xe0, 0x0 ;  /* 0x000000000000781c */ /* 0x000fe40000703c20 */
[----:B------:R-:W-:Y:S02]  /*0530*/  LOP3.LUT P1, RZ, R0, 0x7fffff, RZ, 0xc0, !PT ;  /* 0x007fffff00ff7812 */ /* 0x000fe4000782c0ff */
[----:B------:R-:W-:-:S05]  /*0540*/  SEL R5, RZ, 0x1, !P0 ;  /* 0x00000001ff057807 */ /* 0x000fca0004000000 */
[----:B------:R-:W-:-:S05]  /*0550*/  IMAD.MOV R5, RZ, RZ, -R5 ;  /* 0x000000ffff057224 */ /* 0x000fca00078e0a05 */
[----:B------:R-:W-:Y:S01]  /*0560*/  ISETP.GE.AND P0, PT, R5, RZ, PT ;  /* 0x000000ff0500720c */ /* 0x000fe20003f06270 */
[----:B------:R-:W-:-:S05]  /*0570*/  VIADD R5, R2, 0xffffff04 ;  /* 0xffffff0402057836 */ /* 0x000fca0000000000 */
[----:B------:R-:W-:-:S07]  /*0580*/  SHF.R.U32.HI R5, RZ, R5, R8 ;  /* 0x00000005ff057219 */ /* 0x000fce0000011608 */
[----:B------:R-:W-:-:S05]  /*0590*/  @!P0 IADD3 R5, PT, PT, R5, 0x1, RZ ;  /* 0x0000000105058810 */ /* 0x000fca0007ffe0ff */
[----:B------:R-:W-:-:S05]  /*05a0*/  @!P1 IMAD.SHL.U32 R5, R5, 0x2, RZ ;  /* 0x0000000205059824 */ /* 0x000fca00078e00ff */
[----:B------:R-:W-:Y:S01]  /*05b0*/  LOP3.LUT R5, R5, 0x80000000, R0, 0xf8, !PT ;  /* 0x8000000005057812 */ /* 0x000fe200078ef800 */
[----:B------:R-:W-:Y:S06]  /*05c0*/  BRA `(.L_x_76) ;  /* 0x0000000000047947 */ /* 0x000fec0003800000 */
.L_x_77:
[----:B------:R0:W1:Y:S02]  /*05d0*/  MUFU.RCP R5, R0 ;  /* 0x0000000000057308 */ /* 0x0000640000001000 */
.L_x_76:
[----:B------:R-:W-:Y:S05]  /*05e0*/  BSYNC.RECONVERGENT B1 ;  /* 0x0000000000017941 */ /* 0x000fea0003800200 */
.L_x_74:
[----:B------:R-:W-:-:S04]  /*05f0*/  IMAD.MOV.U32 R7, RZ, RZ, 0x0 ;  /* 0x00000000ff077424 */ /* 0x000fc800078e00ff */
[----:B01----:R-:W-:Y:S05]  /*0600*/  RET.REL.NODEC R6 `(_ZN3lux4cuda18sigmoid_f32_kernelEPKfPfm) ;  /* 0xfffffff8067c7950 */ /* 0x003fea0003c3ffff */
.L_x_78:
        /* <DEDUP_REMOVED lines=15> */
.L_x_106:


//--------------------- .text._ZN3lux4cuda15tanh_f32_kernelEPKfPfm --------------------------
	.section	.text._ZN3lux4cuda15tanh_f32_kernelEPKfPfm,"ax",@progbits
	.align	128
        .global         _ZN3lux4cuda15tanh_f32_kernelEPKfPfm
        .type           _ZN3lux4cuda15tanh_f32_kernelEPKfPfm,@function
        .size           _ZN3lux4cuda15tanh_f32_kernelEPKfPfm,(.L_x_118 - _ZN3lux4cuda15tanh_f32_kernelEPKfPfm)
        .other          _ZN3lux4cuda15tanh_f32_kernelEPKfPfm,@"STO_CUDA_ENTRY STV_DEFAULT"
_ZN3lux4cuda15tanh_f32_kernelEPKfPfm:
.text._ZN3lux4cuda15tanh_f32_kernelEPKfPfm:
        /* <DEDUP_REMOVED lines=16> */
[----:B------:R-:W-:Y:S02]  /*0100*/  HFMA2 R8, -RZ, RZ, 1.125, -9232 ;  /* 0x3c80f082ff087431 */ /* 0x000fe400000001ff */
[----:B------:R-:W-:Y:S02]  /*0110*/  IMAD.MOV.U32 R6, RZ, RZ, 0x3f800000 ;  /* 0x3f800000ff067424 */ /* 0x000fe400078e00ff */
[C---:B--2---:R-:W-:Y:S01]  /*0120*/  FMUL R0, |R4|.reuse, 2.8853900432586669922 ;  /* 0x4038aa3b04007820 */ /* 0x044fe20000400200 */
        /* <DEDUP_REMOVED lines=11> */
[----:B------:R-:W-:Y:S02]  /*01e0*/  FSEL R3, R6, 1, !P1 ;  /* 0x3f80000006037808 */ /* 0x000fe40004800000 */
[----:B------:R-:W-:Y:S02]  /*01f0*/  IADD3 R2, P1, PT, R9, UR10, RZ ;  /* 0x0000000a09027c10 */ /* 0x000fe4000ff3e0ff */
[--C-:B------:R-:W-:Y:S01]  /*0200*/  LOP3.LUT R5, R3, 0x80000000, R4.reuse, 0xb8, !PT ;  /* 0x8000000003057812 */ /* 0x100fe200078eb804 */
[----:B------:R-:W-:Y:S01]  /*0210*/  @!P0 FFMA R5, R4, R7, R4 ;  /* 0x0000000704058223 */ /* 0x000fe20000000004 */
[----:B------:R-:W-:-:S05]  /*0220*/  IADD3.X R3, PT, PT, R10, UR11, RZ, P1, !PT ;  /* 0x0000000b0a037c10 */ /* 0x000fca0008ffe4ff */
[----:B------:R-:W-:Y:S01]  /*0230*/  STG.E desc[UR4][R2.64], R5 ;  /* 0x0000000502007986 */ /* 0x000fe2000c101904 */
[----:B------:R-:W-:Y:S05]  /*0240*/  EXIT ;  /* 0x000000000000794d */ /* 0x000fea0003800000 */
.L_x_79:
        /* <DEDUP_REMOVED lines=11> */
.L_x_118:


//--------------------- .text._ZN3lux4cuda15sqrt_f32_kernelEPKfPfm --------------------------
	.section	.text._ZN3lux4cuda15sqrt_f32_kernelEPKfPfm,"ax",@progbits
	.align	128
        .global         _ZN3lux4cuda15sqrt_f32_kernelEPKfPfm
        .type           _ZN3lux4cuda15sqrt_f32_kernelEPKfPfm,@function
        .size           _ZN3lux4cuda15sqrt_f32_kernelEPKfPfm,(.L_x_107 - _ZN3lux4cuda15sqrt_f32_kernelEPKfPfm)
        .other          _ZN3lux4cuda15sqrt_f32_kernelEPKfPfm,@"STO_CUDA_ENTRY STV_DEFAULT"
_ZN3lux4cuda15sqrt_f32_kernelEPKfPfm:
.text._ZN3lux4cuda15sqrt_f32_kernelEPKfPfm:
        /* <DEDUP_REMOVED lines=16> */
[----:B------:R-:W-:Y:S01]  /*0100*/  BSSY.RECONVERGENT B0, `(.L_x_80) ;  /* 0x000000c000007945 */ /* 0x000fe20003800200 */
[----:B--2---:R-:W-:Y:S01]  /*0110*/  VIADD R4, R0, 0xf3000000 ;  /* 0xf300000000047836 */ /* 0x004fe20000000000 */
[----:B------:R0:W1:Y:S04]  /*0120*/  MUFU.RSQ R5, R0 ;  /* 0x0000000000057308 */ /* 0x0000680000001400 */
[----:B------:R-:W-:-:S13]  /*0130*/  ISETP.GT.U32.AND P0, PT, R4, 0x727fffff, PT ;  /* 0x727fffff0400780c */ /* 0x000fda0003f04070 */
[----:B01----:R-:W-:Y:S05]  /*0140*/  @!P0 BRA `(.L_x_81) ;  /* 0x00000000000c8947 */ /* 0x003fea0003800000 */
[----:B------:R-:W-:-:S07]  /*0150*/  MOV R9, 0x170 ;  /* 0x0000017000097802 */ /* 0x000fce0000000f00 */
[----:B------:R-:W-:Y:S05]  /*0160*/  CALL.REL.NOINC `($__internal_3_$__cuda_sm20_sqrt_rn_f32_slowpath) ;  /* 0x00000000002c7944 */ /* 0x000fea0003c00000 */
[----:B------:R-:W-:Y:S05]  /*0170*/  BRA `(.L_x_82) ;  /* 0x0000000000107947 */ /* 0x000fea0003800000 */
.L_x_81:
[----:B------:R-:W-:Y:S01]  /*0180*/  FMUL.FTZ R3, R0, R5 ;  /* 0x0000000500037220 */ /* 0x000fe20000410000 */
[----:B------:R-:W-:-:S03]  /*0190*/  FMUL.FTZ R5, R5, 0.5 ;  /* 0x3f00000005057820 */ /* 0x000fc60000410000 */
[----:B------:R-:W-:-:S04]  /*01a0*/  FFMA R0, -R3, R3, R0 ;  /* 0x0000000303007223 */ /* 0x000fc80000000100 */
[----:B------:R-:W-:-:S07]  /*01b0*/  FFMA R5, R0, R5, R3 ;  /* 0x0000000500057223 */ /* 0x000fce0000000003 */
.L_x_82:
[----:B------:R-:W-:Y:S05]  /*01c0*/  BSYNC.RECONVERGENT B0 ;  /* 0x0000000000007941 */ /* 0x000fea0003800200 */
.L_x_80:
[----:B------:R-:W0:Y:S02]  /*01d0*/  LDCU.64 UR6, c[0x0][0x388] ;  /* 0x00007100ff0677ac */ /* 0x000e240008000a00 */
[----:B0-----:R-:W-:-:S04]  /*01e0*/  IADD3 R2, P0, PT, R7, UR6, RZ ;  /* 0x0000000607027c10 */ /* 0x001fc8000ff1e0ff */
[----:B------:R-:W-:-:S05]  /*01f0*/  IADD3.X R3, PT, PT, R8, UR7, RZ, P0, !PT ;  /* 0x0000000708037c10 */ /* 0x000fca00087fe4ff */
[----:B------:R-:W-:Y:S01]  /*0200*/  STG.E desc[UR4][R2.64], R5 ;  /* 0x0000000502007986 */ /* 0x000fe2000c101904 */
[----:B------:R-:W-:Y:S05]  /*0210*/  EXIT ;  /* 0x000000000000794d */ /* 0x000fea0003800000 */
        .weak           $__internal_3_$__cuda_sm20_sqrt_rn_f32_slowpath
        .type           $__internal_3_$__cuda_sm20_sqrt_rn_f32_slowpath,@function
        .size           $__internal_3_$__cuda_sm20_sqrt_rn_f32_slowpath,(.L_x_107 - $__internal_3_$__cuda_sm20_sqrt_rn_f32_slowpath)
$__internal_3_$__cuda_sm20_sqrt_rn_f32_slowpath:
[----:B------:R-:W-:-:S13]  /*0220*/  LOP3.LUT P0, RZ, R0, 0x7fffffff, RZ, 0xc0, !PT ;  /* 0x7fffffff00ff7812 */ /* 0x000fda000780c0ff */
[----:B------:R-:W-:Y:S01]  /*0230*/  @!P0 MOV R2, R0 ;  /* 0x0000000000028202 */ /* 0x000fe20000000f00 */
[----:B------:R-:W-:Y:S06]  /*0240*/  @!P0 BRA `(.L_x_83) ;  /* 0x0000000000408947 */ /* 0x000fec0003800000 */
[----:B------:R-:W-:-:S13]  /*0250*/  FSETP.GEU.FTZ.AND P0, PT, R0, RZ, PT ;  /* 0x000000ff0000720b */ /* 0x000fda0003f1e000 */
[----:B------:R-:W-:Y:S01]  /*0260*/  @!P0 IMAD.MOV.U32 R2, RZ, RZ, 0x7fffffff ;  /* 0x7fffffffff028424 */ /* 0x000fe200078e00ff */
[----:B------:R-:W-:Y:S06]  /*0270*/  @!P0 BRA `(.L_x_83) ;  /* 0x0000000000348947 */ /* 0x000fec0003800000 */
[----:B------:R-:W-:-:S13]  /*0280*/  FSETP.GTU.FTZ.AND P0, PT, |R0|, +INF , PT ;  /* 0x7f8000000000780b */ /* 0x000fda0003f1c200 */
[----:B------:R-:W-:Y:S01]  /*0290*/  @P0 FADD.FTZ R2, R0, 1 ;  /* 0x3f80000000020421 */ /* 0x000fe20000010000 */
[----:B------:R-:W-:Y:S06]  /*02a0*/  @P0 BRA `(.L_x_83) ;  /* 0x0000000000280947 */ /* 0x000fec0003800000 */
[----:B------:R-:W-:-:S13]  /*02b0*/  FSETP.NEU.FTZ.AND P0, PT, |R0|, +INF , PT ;  /* 0x7f8000000000780b */ /* 0x000fda0003f1d200 */
[----:B------:R-:W-:-:S04]  /*02c0*/  @P0 FFMA R3, R0, 1.84467440737095516160e+19, RZ ;  /* 0x5f80000000030823 */ /* 0x000fc800000000ff */
[----:B------:R-:W0:Y:S02]  /*02d0*/  @P0 MUFU.RSQ R2, R3 ;  /* 0x0000000300020308 */ /* 0x000e240000001400 */
[----:B0-----:R-:W-:Y:S01]  /*02e0*/  @P0 FMUL.FTZ R4, R3, R2 ;  /* 0x0000000203040220 */ /* 0x001fe20000410000 */
[----:B------:R-:W-:Y:S01]  /*02f0*/  @P0 FMUL.FTZ R6, R2, 0.5 ;  /* 0x3f00000002060820 */ /* 0x000fe20000410000 */
[----:B------:R-:W-:Y:S02]  /*0300*/  @!P0 MOV R2, R0 ;  /* 0x0000000000028202 */ /* 0x000fe40000000f00 */
[----:B------:R-:W-:-:S04]  /*0310*/  @P0 FADD.FTZ R5, -R4, -RZ ;  /* 0x800000ff04050221 */ /* 0x000fc80000010100 */
[----:B------:R-:W-:-:S04]  /*0320*/  @P0 FFMA R5, R4, R5, R3 ;  /* 0x0000000504050223 */ /* 0x000fc80000000003 */
[----:B------:R-:W-:-:S04]  /*0330*/  @P0 FFMA R5, R5, R6, R4 ;  /* 0x0000000605050223 */ /* 0x000fc80000000004 */
[----:B------:R-:W-:-:S07]  /*0340*/  @P0 FMUL.FTZ R2, R5, 2.3283064365386962891e-10 ;  /* 0x2f80000005020820 */ /* 0x000fce0000410000 */
.L_x_83:
[----:B------:R-:W-:Y:S02]  /*0350*/  HFMA2 R3, -RZ, RZ, 0, 0 ;  /* 0x00000000ff037431 */ /* 0x000fe400000001ff */
[----:B------:R-:W-:Y:S01]  /*0360*/  IMAD.MOV.U32 R5, RZ, RZ, R2 ;  /* 0x000000ffff057224 */ /* 0x000fe200078e0002 */
[----:B------:R-:W-:-:S04]  /*0370*/  MOV R2, R9 ;  /* 0x0000000900027202 */ /* 0x000fc80000000f00 */
[----:B------:R-:W-:Y:S05]  /*0380*/  RET.REL.NODEC R2 `(_ZN3lux4cuda15sqrt_f32_kernelEPKfPfm) ;  /* 0xfffffffc021c7950 */ /* 0x000fea0003c3ffff */
.L_x_84:
        /* <DEDUP_REMOVED lines=15> */
.L_x_107:


//--------------------- .text._ZN3lux4cuda14log_f32_kernelEPKfPfm --------------------------
	.section	.text._ZN3lux4cuda14log_f32_kernelEPKfPfm,"ax",@progbits
	.align	128
        .global         _ZN3lux4cuda14log_f32_kernelEPKfPfm
        .type           _ZN3lux4cuda14log_f32_kernelEPKfPfm,@function
        .size           _ZN3lux4cuda14log_f32_kernelEPKfPfm,(.L_x_120 - _ZN3lux4cuda14log_f32_kernelEPKfPfm)
        .other          _ZN3lux4cuda14log_f32_kernelEPKfPfm,@"STO_CUDA_ENTRY STV_DEFAULT"
_ZN3lux4cuda14log_f32_kernelEPKfPfm:
.text._ZN3lux4cuda14log_f32_kernelEPKfPfm:
        /* <DEDUP_REMOVED lines=16> */
[----:B------:R-:W-:Y:S01]  /*0100*/  HFMA2 R7, -RZ, RZ, 1.5048828125, 33.21875 ;  /* 0x3e055027ff077431 */ /* 0x000fe200000001ff */
[----:B0-----:R-:W-:Y:S02]  /*0110*/  MOV R3, 0x7f800000 ;  /* 0x7f80000000037802 */ /* 0x001fe40000000f00 */
[----:B--2---:R-:W-:-:S04]  /*0120*/  FSETP.GEU.AND P0, PT, R0, 1.175494350822287508e-38, PT ;  /* 0x008000000000780b */ /* 0x004fc80003f0e000 */
[----:B------:R-:W-:-:S09]  /*0130*/  FSEL R2, RZ, -23, P0 ;  /* 0xc1b80000ff027808 */ /* 0x000fd20000000000 */
[----:B------:R-:W-:-:S05]  /*0140*/  @!P0 FMUL R0, R0, 8388608 ;  /* 0x4b00000000008820 */ /* 0x000fca0000400000 */
[C---:B------:R-:W-:Y:S02]  /*0150*/  IADD3 R4, PT, PT, R0.reuse, -0x3f2aaaab, RZ ;  /* 0xc0d5555500047810 */ /* 0x040fe40007ffe0ff */
[----:B------:R-:W-:Y:S02]  /*0160*/  ISETP.GT.U32.AND P1, PT, R0, 0x7f7fffff, PT ;  /* 0x7f7fffff0000780c */ /* 0x000fe40003f24070 */
[----:B------:R-:W-:-:S04]  /*0170*/  LOP3.LUT R5, R4, 0xff800000, RZ, 0xc0, !PT ;  /* 0xff80000004057812 */ /* 0x000fc800078ec0ff */
[-C--:B------:R-:W-:Y:S02]  /*0180*/  IADD3 R4, PT, PT, R0, -R5.reuse, RZ ;  /* 0x8000000500047210 */ /* 0x080fe40007ffe0ff */
[----:B------:R-:W-:-:S03]  /*0190*/  I2FP.F32.S32 R5, R5 ;  /* 0x0000000500057245 */ /* 0x000fc60000201400 */
[----:B------:R-:W-:Y:S02]  /*01a0*/  FADD R4, R4, -1 ;  /* 0xbf80000004047421 */ /* 0x000fe40000000000 */
[----:B------:R-:W-:Y:S02]  /*01b0*/  FFMA R2, R5, 1.1920928955078125e-07, R2 ;  /* 0x3400000005027823 */ /* 0x000fe40000000002 */
[----:B------:R-:W-:-:S04]  /*01c0*/  FFMA R7, R4, -R7, 0.14084610342979431152 ;  /* 0x3e1039f604077423 */ /* 0x000fc80000000807 */
[----:B------:R-:W-:-:S04]  /*01d0*/  FFMA R7, R4, R7, -0.12148627638816833496 ;  /* 0xbdf8cdcc04077423 */ /* 0x000fc80000000007 */
[----:B------:R-:W-:-:S04]  /*01e0*/  FFMA R7, R4, R7, 0.13980610668659210205 ;  /* 0x3e0f295504077423 */ /* 0x000fc80000000007 */
[----:B------:R-:W-:-:S04]  /*01f0*/  FFMA R7, R4, R7, -0.16684235632419586182 ;  /* 0xbe2ad8b904077423 */ /* 0x000fc80000000007 */
[----:B------:R-:W-:-:S04]  /*0200*/  FFMA R7, R4, R7, 0.20012299716472625732 ;  /* 0x3e4ced0b04077423 */ /* 0x000fc80000000007 */
[----:B------:R-:W-:-:S04]  /*0210*/  FFMA R7, R4, R7, -0.24999669194221496582 ;  /* 0xbe7fff2204077423 */ /* 0x000fc80000000007 */
[----:B------:R-:W-:-:S04]  /*0220*/  FFMA R7, R4, R7, 0.33333182334899902344 ;  /* 0x3eaaaa7804077423 */ /* 0x000fc80000000007 */
[----:B------:R-:W-:-:S04]  /*0230*/  FFMA R7, R4, R7, -0.5 ;  /* 0xbf00000004077423 */ /* 0x000fc80000000007 */
[----:B------:R-:W-:-:S04]  /*0240*/  FMUL R7, R4, R7 ;  /* 0x0000000704077220 */ /* 0x000fc80000400000 */
[----:B------:R-:W-:-:S04]  /*0250*/  FFMA R7, R4, R7, R4 ;  /* 0x0000000704077223 */ /* 0x000fc80000000004 */
[----:B------:R-:W-:Y:S01]  /*0260*/  FFMA R7, R2, 0.69314718246459960938, R7 ;  /* 0x3f31721802077823 */ /* 0x000fe20000000007 */
[----:B------:R-:W-:Y:S01]  /*0270*/  @P1 FFMA R7, R0, R3, +INF ;  /* 0x7f80000000071423 */ /* 0x000fe20000000003 */
[----:B------:R-:W-:Y:S02]  /*0280*/  IADD3 R2, P0, PT, R6, UR10, RZ ;  /* 0x0000000a06027c10 */ /* 0x000fe4000ff1e0ff */
[----:B------:R-:W-:Y:S02]  /*0290*/  FSETP.NEU.AND P1, PT, R0, RZ, PT ;  /* 0x000000ff0000720b */ /* 0x000fe40003f2d000 */
[----:B------:R-:W-:Y:S02]  /*02a0*/  IADD3.X R3, PT, PT, R8, UR11, RZ, P0, !PT ;  /* 0x0000000b08037c10 */ /* 0x000fe400087fe4ff */
[----:B------:R-:W-:-:S05]  /*02b0*/  FSEL R7, R7, -INF , P1 ;  /* 0xff80000007077808 */ /* 0x000fca0000800000 */
[----:B------:R-:W-:Y:S01]  /*02c0*/  STG.E desc[UR4][R2.64], R7 ;  /* 0x0000000702007986 */ /* 0x000fe2000c101904 */
[----:B------:R-:W-:Y:S05]  /*02d0*/  EXIT ;  /* 0x000000000000794d */ /* 0x000fea0003800000 */
.L_x_85:
        /* <DEDUP_REMOVED lines=10> */
.L_x_120:


//--------------------- .text._ZN3lux4cuda14exp_f32_kernelEPKfPfm --------------------------
	.section	.text._ZN3lux4cuda14exp_f32_kernelEPKfPfm,"ax",@progbits
	.align	128
        .global         _ZN3lux4cuda14exp_f32_kernelEPKfPfm
        .type           _ZN3lux4cuda14exp_f32_kernelEPKfPfm,@function
        .size           _ZN3lux4cuda14exp_f32_kernelEPKfPfm,(.L_x_121 - _ZN3lux4cuda14exp_f32_kernelEPKfPfm)
        .other          _ZN3lux4cuda14exp_f32_kernelEPKfPfm,@"STO_CUDA_ENTRY STV_DEFAULT"
_ZN3lux4cuda14exp_f32_kernelEPKfPfm:
.text._ZN3lux4cuda14exp_f32_kernelEPKfPfm:
        /* <DEDUP_REMOVED lines=16> */
[----:B------:R-:W-:Y:S02]  /*0100*/  HFMA2 R7, -RZ, RZ, 3.7421875, 0 ;  /* 0x437c0000ff077431 */ /* 0x000fe400000001ff */
[----:B------:R-:W-:Y:S01]  /*0110*/  IMAD.MOV.U32 R5, RZ, RZ, 0x3bbb989d ;  /* 0x3bbb989dff057424 */ /* 0x000fe200078e00ff */
[----:B------:R-:W-:-:S03]  /*0120*/  IADD3 R4, P0, PT, R4, UR10, RZ ;  /* 0x0000000a04047c10 */ /* 0x000fc6000ff1e0ff */
[----:B--2---:R-:W-:-:S04]  /*0130*/  FFMA.SAT R0, R2, R5, 0.5 ;  /* 0x3f00000002007423 */ /* 0x004fc80000002005 */
[----:B------:R-:W-:-:S04]  /*0140*/  FFMA.RM R0, R0, R7, 12582913 ;  /* 0x4b40000100007423 */ /* 0x000fc80000004007 */
[C---:B------:R-:W-:Y:S01]  /*0150*/  FADD R5, R0.reuse, -12583039 ;  /* 0xcb40007f00057421 */ /* 0x040fe20000000000 */
[----:B------:R-:W-:-:S03]  /*0160*/  SHF.L.U32 R0, R0, 0x17, RZ ;  /* 0x0000001700007819 */ /* 0x000fc600000006ff */
[----:B------:R-:W-:-:S04]  /*0170*/  FFMA R5, R2, 1.4426950216293334961, -R5 ;  /* 0x3fb8aa3b02057823 */ /* 0x000fc80000000805 */
[----:B------:R-:W-:Y:S01]  /*0180*/  FFMA R6, R2, 1.925963033500011079e-08, R5 ;  /* 0x32a5706002067823 */ /* 0x000fe20000000005 */
[----:B------:R-:W-:-:S03]  /*0190*/  IADD3.X R5, PT, PT, R8, UR11, RZ, P0, !PT ;  /* 0x0000000b08057c10 */ /* 0x000fc600087fe4ff */
[----:B------:R-:W0:Y:S02]  /*01a0*/  MUFU.EX2 R7, R6 ;  /* 0x0000000600077308 */ /* 0x000e240000000800 */
[----:B0-----:R-:W-:-:S05]  /*01b0*/  FMUL R7, R0, R7 ;  /* 0x0000000700077220 */ /* 0x001fca0000400000 */
[----:B------:R-:W-:Y:S01]  /*01c0*/  STG.E desc[UR4][R4.64], R7 ;  /* 0x0000000704007986 */ /* 0x000fe2000c101904 */
[----:B------:R-:W-:Y:S05]  /*01d0*/  EXIT ;  /* 0x000000000000794d */ /* 0x000fea0003800000 */
.L_x_86:
        /* <DEDUP_REMOVED lines=10> */
.L_x_121:


//--------------------- .text._ZN3lux4cuda14div_f32_kernelEPKfS2_Pfm --------------------------
	.section	.text._ZN3lux4cuda14div_f32_kernelEPKfS2_Pfm,"ax",@progbits
	.align	128
        .global         _ZN3lux4cuda14div_f32_kernelEPKfS2_Pfm
        .type           _ZN3lux4cuda14div_f32_kernelEPKfS2_Pfm,@function
        .size           _ZN3lux4cuda14div_f32_kernelEPKfS2_Pfm,(.L_x_108 - _ZN3lux4cuda14div_f32_kernelEPKfS2_Pfm)
        .other          _ZN3lux4cuda14div_f32_kernelEPKfS2_Pfm,@"STO_CUDA_ENTRY STV_DEFAULT"
_ZN3lux4cuda14div_f32_kernelEPKfS2_Pfm:
.text._ZN3lux4cuda14div_f32_kernelEPKfS2_Pfm:
        /* <DEDUP_REMOVED lines=17> */
[----:B------:R-:W-:-:S05]  /*0110*/  IADD3.X R7, PT, PT, R2, UR9, RZ, P0, !PT ;  /* 0x0000000902077c10 */ /* 0x000fca00087fe4ff */
[----:B------:R-:W3:Y:S01]  /*0120*/  LDG.E R0, desc[UR4][R6.64] ;  /* 0x0000000406007981 */ /* 0x000ee2000c1e1900 */
[----:B------:R-:W-:Y:S01]  /*0130*/  BSSY.RECONVERGENT B0, `(.L_x_87) ;  /* 0x000000c000007945 */ /* 0x000fe20003800200 */
[----:B--2---:R-:W0:Y:S08]  /*0140*/  MUFU.RCP R10, R3 ;  /* 0x00000003000a7308 */ /* 0x004e300000001000 */
[----:B---3--:R-:W1:Y:S01]  /*0150*/  FCHK P0, R0, R3 ;  /* 0x0000000300007302 */ /* 0x008e620000000000 */
[----:B0-----:R-:W-:-:S04]  /*0160*/  FFMA R5, -R3, R10, 1 ;  /* 0x3f80000003057423 */ /* 0x001fc8000000010a */
[----:B------:R-:W-:-:S04]  /*0170*/  FFMA R5, R10, R5, R10 ;  /* 0x000000050a057223 */ /* 0x000fc8000000000a */
[----:B------:R-:W-:-:S04]  /*0180*/  FFMA R10, R0, R5, RZ ;  /* 0x00000005000a7223 */ /* 0x000fc800000000ff */
[----:B------:R-:W-:-:S04]  /*0190*/  FFMA R11, -R3, R10, R0 ;  /* 0x0000000a030b7223 */ /* 0x000fc80000000100 */
[----:B------:R-:W-:Y:S01]  /*01a0*/  FFMA R11, R5, R11, R10 ;  /* 0x0000000b050b7223 */ /* 0x000fe2000000000a */
[----:B-1----:R-:W-:Y:S06]  /*01b0*/  @!P0 BRA `(.L_x_88) ;  /* 0x00000000000c8947 */ /* 0x002fec0003800000 */
[----:B------:R-:W-:-:S07]  /*01c0*/  MOV R6, 0x1e0 ;  /* 0x000001e000067802 */ /* 0x000fce0000000f00 */
[----:B------:R-:W-:Y:S05]  /*01d0*/  CALL.REL.NOINC `($__internal_4_$__cuda_sm3x_div_rn_noftz_f32_slowpath) ;  /* 0x00000000001c7944 */ /* 0x000fea0003c00000 */
[----:B------:R-:W-:-:S07]  /*01e0*/  IMAD.MOV.U32 R11, RZ, RZ, R0 ;  /* 0x000000ffff0b7224 */ /* 0x000fce00078e0000 */
.L_x_88:
[----:B------:R-:W-:Y:S05]  /*01f0*/  BSYNC.RECONVERGENT B0 ;  /* 0x0000000000007941 */ /* 0x000fea0003800200 */
.L_x_87:
[----:B------:R-:W0:Y:S02]  /*0200*/  LDCU.64 UR6, c[0x0][0x390] ;  /* 0x00007200ff0677ac */ /* 0x000e240008000a00 */
[----:B0-----:R-:W-:-:S04]  /*0210*/  IADD3 R4, P0, PT, R4, UR6, RZ ;  /* 0x0000000604047c10 */ /* 0x001fc8000ff1e0ff */
[----:B------:R-:W-:-:S05]  /*0220*/  IADD3.X R5, PT, PT, R2, UR7, RZ, P0, !PT ;  /* 0x0000000702057c10 */ /* 0x000fca00087fe4ff */
[----:B------:R-:W-:Y:S01]  /*0230*/  STG.E desc[UR4][R4.64], R11 ;  /* 0x0000000b04007986 */ /* 0x000fe2000c101904 */
[----:B------:R-:W-:Y:S05]  /*0240*/  EXIT ;  /* 0x000000000000794d */ /* 0x000fea0003800000 */
        .weak           $__internal_4_$__cuda_sm3x_div_rn_noftz_f32_slowpath
        .type           $__internal_4_$__cuda_sm3x_div_rn_noftz_f32_slowpath,@function
        .size           $__internal_4_$__cuda_sm3x_div_rn_noftz_f32_slowpath,(.L_x_108 - $__internal_4_$__cuda_sm3x_div_rn_noftz_f32_slowpath)
$__internal_4_$__cuda_sm3x_div_rn_noftz_f32_slowpath:
        /* <DEDUP_REMOVED lines=36> */
.L_x_90:
[----:B------:R-:W-:Y:S01]  /*0490*/  LEA R0, R7, 0xc0800000, 0x17 ;  /* 0xc080000007007811 */ /* 0x000fe200078eb8ff */
[----:B------:R-:W-:Y:S01]  /*04a0*/  VIADD R5, R5, 0xffffff81 ;  /* 0xffffff8105057836 */ /* 0x000fe20000000000 */
[----:B------:R-:W-:Y:S03]  /*04b0*/  BSSY.RECONVERGENT B2, `(.L_x_95) ;  /* 0x0000035000027945 */ /* 0x000fe60003800200 */
[----:B------:R-:W-:Y:S02]  /*04c0*/  IMAD.IADD R9, R9, 0x1, -R0 ;  /* 0x0000000109097824 */ /* 0x000fe400078e0a00 */
[C---:B------:R-:W-:Y:S01]  /*04d0*/  IMAD R0, R5.reuse, -0x800000, R8 ;  /* 0xff80000005007824 */ /* 0x040fe200078e0208 */
[----:B------:R-:W-:Y:S01]  /*04e0*/  IADD3 R5, PT, PT, R5, 0x7f, -R7 ;  /* 0x0000007f05057810 */ /* 0x000fe20007ffe807 */
[----:B------:R-:W0:Y:S01]  /*04f0*/  MUFU.RCP R3, R9 ;  /* 0x0000000900037308 */ /* 0x000e220000001000 */
[----:B------:R-:W-:-:S03]  /*0500*/  FADD.FTZ R11, -R9, -RZ ;  /* 0x800000ff090b7221 */ /* 0x000fc60000010100 */
        /* <DEDUP_REMOVED lines=21> */
[CC--:B------:R-:W-:Y:S01]  /*0660*/  FFMA.RZ R3, R12.reuse, R8.reuse, R13 ;  /* 0x000000080c037223 */ /* 0x0c0fe2000000c00d */
[C---:B------:R-:W-:Y:S01]  /*0670*/  VIADD R10, R7.reuse, 0x20 ;  /* 0x00000020070a7836 */ /* 0x040fe20000000000 */
[C---:B------:R-:W-:Y:S02]  /*0680*/  ISETP.NE.AND P2, PT, R7.reuse, RZ, PT ;  /* 0x000000ff0700720c */ /* 0x040fe40003f45270 */
[----:B------:R-:W-:Y:S01]  /*0690*/  ISETP.NE.AND P1, PT, R7, RZ, PT ;  /* 0x000000ff0700720c */ /* 0x000fe20003f25270 */
[----:B------:R-:W-:Y:S01]  /*06a0*/  IMAD.MOV R7, RZ, RZ, -R7 ;  /* 0x000000ffff077224 */ /* 0x000fe200078e0a07 */
[----:B------:R-:W-:Y:S01]  /*06b0*/  LOP3.LUT R5, R3, 0x7fffff, RZ, 0xc0, !PT ;  /* 0x007fffff03057812 */ /* 0x000fe200078ec0ff */
[CCC-:B------:R-:W-:Y:S01]  /*06c0*/  FFMA.RP R3, R12.reuse, R8.reuse, R13.reuse ;  /* 0x000000080c037223 */ /* 0x1c0fe2000000800d */
[----:B------:R-:W-:Y:S02]  /*06d0*/  FFMA.RM R8, R12, R8, R13 ;  /* 0x000000080c087223 */ /* 0x000fe4000000400d */
[----:B------:R-:W-:-:S03]  /*06e0*/  LOP3.LUT R5, R5, 0x800000, RZ, 0xfc, !PT ;  /* 0x0080000005057812 */ /* 0x000fc600078efcff */
        /* <DEDUP_REMOVED lines=13> */
.L_x_97:
[----:B------:R-:W-:-:S04]  /*07c0*/  LOP3.LUT R0, R0, 0x80000000, RZ, 0xc0, !PT ;  /* 0x8000000000007812 */ /* 0x000fc800078ec0ff */
[----:B------:R-:W-:Y:S01]  /*07d0*/  LOP3.LUT R0, R0, 0x7f800000, RZ, 0xfc, !PT ;  /* 0x7f80000000007812 */ /* 0x000fe200078efcff */
[----:B------:R-:W-:Y:S06]  /*07e0*/  BRA `(.L_x_98) ;  /* 0x0000000000047947 */ /* 0x000fec0003800000 */
.L_x_96:
[----:B------:R-:W-:-:S07]  /*07f0*/  IMAD R0, R5, 0x800000, R0 ;  /* 0x0080000005007824 */ /* 0x000fce00078e0200 */
.L_x_98:
[----:B------:R-:W-:Y:S05]  /*0800*/  BSYNC.RECONVERGENT B2 ;  /* 0x0000000000027941 */ /* 0x000fea0003800200 */
.L_x_95:
[----:B------:R-:W-:Y:S05]  /*0810*/  BRA `(.L_x_99) ;  /* 0x0000000000207947 */ /* 0x000fea0003800000 */
.L_x_94:
[----:B------:R-:W-:-:S04]  /*0820*/  LOP3.LUT R0, R9, 0x80000000, R8, 0x48, !PT ;  /* 0x8000000009007812 */ /* 0x000fc800078e4808 */
[----:B------:R-:W-:Y:S01]  /*0830*/  LOP3.LUT R0, R0, 0x7f800000, RZ, 0xfc, !PT ;  /* 0x7f80000000007812 */ /* 0x000fe200078efcff */
[----:B------:R-:W-:Y:S06]  /*0840*/  BRA `(.L_x_99) ;  /* 0x0000000000147947 */ /* 0x000fec0003800000 */
.L_x_93:
[----:B------:R-:W-:Y:S01]  /*0850*/  LOP3.LUT R0, R9, 0x80000000, R8, 0x48, !PT ;  /* 0x8000000009007812 */ /* 0x000fe200078e4808 */
[----:B------:R-:W-:Y:S06]  /*0860*/  BRA `(.L_x_99) ;  /* 0x00000000000c7947 */ /* 0x000fec0003800000 */
.L_x_92:
[----:B------:R-:W0:Y:S01]  /*0870*/  MUFU.RSQ R0, -QNAN ;  /* 0xffc0000000007908 */ /* 0x000e220000001400 */
[----:B------:R-:W-:Y:S05]  /*0880*/  BRA `(.L_x_99) ;  /* 0x0000000000047947 */ /* 0x000fea0003800000 */
.L_x_91:
[----:B------:R-:W-:-:S07]  /*0890*/  FADD.FTZ R0, R0, R3 ;  /* 0x0000000300007221 */ /* 0x000fce0000010000 */
.L_x_99:
[----:B------:R-:W-:Y:S05]  /*08a0*/  BSYNC.RECONVERGENT B1 ;  /* 0x0000000000017941 */ /* 0x000fea0003800200 */
.L_x_89:
[----:B------:R-:W-:-:S04]  /*08b0*/  IMAD.MOV.U32 R7, RZ, RZ, 0x0 ;  /* 0x00000000ff077424 */ /* 0x000fc800078e00ff */
[----:B0-----:R-:W-:Y:S05]  /*08c0*/  RET.REL.NODEC R6 `(_ZN3lux4cuda14div_f32_kernelEPKfS2_Pfm) ;  /* 0xfffffff406cc7950 */ /* 0x001fea0003c3ffff */
.L_x_100:
        /* <DEDUP_REMOVED lines=11> */
.L_x_108:


//--------------------- .text._ZN3lux4cuda14mul_f32_kernelEPKfS2_Pfm --------------------------
	.section	.text._ZN3lux4cuda14mul_f32_kernelEPKfS2_Pfm,"ax",@progbits
	.align	128
        .global         _ZN3lux4cuda14mul_f32_kernelEPKfS2_Pfm
        .type           _ZN3lux4cuda14mul_f32_kernelEPKfS2_Pfm,@function
        .size           _ZN3lux4cuda14mul_f32_kernelEPKfS2_Pfm,(.L_x_123 - _ZN3lux4cuda14mul_f32_kernelEPKfS2_Pfm)
        .other          _ZN3lux4cuda14mul_f32_kernelEPKfS2_Pfm,@"STO_CUDA_ENTRY STV_DEFAULT"
_ZN3lux4cuda14mul_f32_kernelEPKfS2_Pfm:
.text._ZN3lux4cuda14mul_f32_kernelEPKfS2_Pfm:
        /* <DEDUP_REMOVED lines=12> */
[----:B------:R-:W1:Y:S01]  /*00c0*/  LDCU.64 UR4, c[0x0][0x358] ;  /* 0x00006b00ff0477ac */ /* 0x000e620008000a00 */
[----:B------:R-:W2:Y:S02]  /*00d0*/  LDCU.64 UR6, c[0x0][0x390] ;  /* 0x00007200ff0677ac */ /* 0x000ea40008000a00 */
[C---:B0-----:R-:W-:Y:S02]  /*00e0*/  IADD3 R4, P1, PT, R6.reuse, UR10, RZ ;  /* 0x0000000a06047c10 */ /* 0x041fe4000ff3e0ff */
[----:B------:R-:W-:Y:S02]  /*00f0*/  IADD3 R2, P0, PT, R6, UR8, RZ ;  /* 0x0000000806027c10 */ /* 0x000fe4000ff1e0ff */
[----:B------:R-:W-:-:S02]  /*0100*/  IADD3.X R5, PT, PT, R0, UR11, RZ, P1, !PT ;  /* 0x0000000b00057c10 */ /* 0x000fc40008ffe4ff */
[----:B------:R-:W-:-:S04]  /*0110*/  IADD3.X R3, PT, PT, R0, UR9, RZ, P0, !PT ;  /* 0x0000000900037c10 */ /* 0x000fc800087fe4ff */
[----:B-1----:R-:W3:Y:S04]  /*0120*/  LDG.E R5, desc[UR4][R4.64] ;  /* 0x0000000404057981 */ /* 0x002ee8000c1e1900 */
[----:B------:R-:W3:Y:S01]  /*0130*/  LDG.E R2, desc[UR4][R2.64] ;  /* 0x0000000402027981 */ /* 0x000ee2000c1e1900 */
[----:B--2---:R-:W-:-:S04]  /*0140*/  IADD3 R6, P0, PT, R6, UR6, RZ ;  /* 0x0000000606067c10 */ /* 0x004fc8000ff1e0ff */
[----:B------:R-:W-:Y:S01]  /*0150*/  IADD3.X R7, PT, PT, R0, UR7, RZ, P0, !PT ;  /* 0x0000000700077c10 */ /* 0x000fe200087fe4ff */
[----:B---3--:R-:W-:-:S05]  /*0160*/  FMUL R9, R2, R5 ;  /* 0x0000000502097220 */ /* 0x008fca0000400000 */
[----:B------:R-:W-:Y:S01]  /*0170*/  STG.E desc[UR4][R6.64], R9 ;  /* 0x0000000906007986 */ /* 0x000fe2000c101904 */
[----:B------:R-:W-:Y:S05]  /*0180*/  EXIT ;  /* 0x000000000000794d */ /* 0x000fea0003800000 */
.L_x_101:
        /* <DEDUP_REMOVED lines=15> */
.L_x_123:


//--------------------- .text._ZN3lux4cuda14sub_f32_kernelEPKfS2_Pfm --------------------------
	.section	.text._ZN3lux4cuda14sub_f32_kernelEPKfS2_Pfm,"ax",@progbits
	.align	128
        .global         _ZN3lux4cuda14sub_f32_kernelEPKfS2_Pfm
        .type           _ZN3lux4cuda14sub_f32_kernelEPKfS2_Pfm,@function
        .size           _ZN3lux4cuda14sub_f32_kernelEPKfS2_Pfm,(.L_x_124 - _ZN3lux4cuda14sub_f32_kernelEPKfS2_Pfm)
        .other          _ZN3lux4cuda14sub_f32_kernelEPKfS2_Pfm,@"STO_CUDA_ENTRY STV_DEFAULT"
_ZN3lux4cuda14sub_f32_kernelEPKfS2_Pfm:
.text._ZN3lux4cuda14sub_f32_kernelEPKfS2_Pfm:
        /* <DEDUP_REMOVED lines=22> */
[----:B---3--:R-:W-:-:S05]  /*0160*/  FADD R9, R2, -R5 ;  /* 0x8000000502097221 */ /* 0x008fca0000000000 */
[----:B------:R-:W-:Y:S01]  /*0170*/  STG.E desc[UR4][R6.64], R9 ;  /* 0x0000000906007986 */ /* 0x000fe2000c101904 */
[----:B------:R-:W-:Y:S05]  /*0180*/  EXIT ;  /* 0x000000000000794d */ /* 0x000fea0003800000 */
.L_x_102:
        /* <DEDUP_REMOVED lines=15> */
.L_x_124:


//--------------------- .text._ZN3lux4cuda14add_f32_kernelEPKfS2_Pfm --------------------------
	.section	.text._ZN3lux4cuda14add_f32_kernelEPKfS2_Pfm,"ax",@progbits
	.align	128
        .global         _ZN3lux4cuda14add_f32_kernelEPKfS2_Pfm
        .type           _ZN3lux4cuda14add_f32_kernelEPKfS2_Pfm,@function
        .size           _ZN3lux4cuda14add_f32_kernelEPKfS2_Pfm,(.L_x_125 - _ZN3lux4cuda14add_f32_kernelEPKfS2_Pfm)
        .other          _ZN3lux4cuda14add_f32_kernelEPKfS2_Pfm,@"STO_CUDA_ENTRY STV_DEFAULT"
_ZN3lux4cuda14add_f32_kernelEPKfS2_Pfm:
.text._ZN3lux4cuda14add_f32_kernelEPKfS2_Pfm:
        /* <DEDUP_REMOVED lines=22> */
[----:B---3--:R-:W-:-:S05]  /*0160*/  FADD R9, R2, R5 ;  /* 0x0000000502097221 */ /* 0x008fca0000000000 */
[----:B------:R-:W-:Y:S01]  /*0170*/  STG.E desc[UR4][R6.64], R9 ;  /* 0x0000000906007986 */ /* 0x000fe2000c101904 */
[----:B------:R-:W-:Y:S05]  /*0180*/  EXIT ;  /* 0x000000000000794d */ /* 0x000fea0003800000 */
.L_x_103:
        /* <DEDUP_REMOVED lines=15> */
.L_x_125:


//--------------------- .nv.shared._ZN3lux4cuda21poseidon2_hash_kernelEPKmPmmm --------------------------
	.section	.nv.shared._ZN3lux4cuda21poseidon2_hash_kernelEPKmPmmm,"aw",@nobits
	.sectionflags	@""
	.align	16
	.zero		1024


//--------------------- .nv.shared.reserved.0     --------------------------
	.section	.nv.shared.reserved.0,"aw",@nobits
	.weak		__nv_reservedSMEM_offset_0_alias
	.size		__nv_reservedSMEM_offset_0_alias, 0, 64
	.other		__nv_reservedSMEM_offset_0_alias,@"STO_CUDA_RESERVED_SHARED STV_DEFAULT"
__nv_reservedSMEM_offset_0_alias:
	.zero		0
	.zero		64


//--------------------- .nv.shared._ZN3lux4cuda28msm_bucket_accumulate_kernelEPKmPKvPvmii --------------------------
	.section	.nv.shared._ZN3lux4cuda28msm_bucket_accumulate_kernelEPKmPKvPvmii,"aw",@nobits
	.sectionflags	@""
	.align	16
	.zero		1024


//--------------------- .nv.shared._ZN3lux4cuda17ntt_radix2_kernelEPmmmPKmi --------------------------
	.section	.nv.shared._ZN3lux4cuda17ntt_radix2_kernelEPmmmPKmi,"aw",@nobits
	.sectionflags	@""
	.align	16
	.zero		1024


//--------------------- .nv.shared._ZN3lux4cuda17matmul_f32_kernelEPKfS2_Pfiii --------------------------
	.section	.nv.shared._ZN3lux4cuda17matmul_f32_kernelEPKfS2_Pfiii,"aw",@nobits
	.sectionflags	@""
	.align	16
.nv.shared._ZN3lux4cuda17matmul_f32_kernelEPKfS2_Pfiii:
	.zero		3072


//--------------------- .nv.shared._ZN3lux4cuda19rms_norm_f32_kernelEPKfPfS2_mmf --------------------------
	.section	.nv.shared._ZN3lux4cuda19rms_norm_f32_kernelEPKfPfS2_mmf,"aw",@nobits
	.sectionflags	@""
	.align	16
	.zero		1024


//--------------------- .nv.shared._ZN3lux4cuda18softmax_f32_kernelEPKfPfmm --------------------------
	.section	.nv.shared._ZN3lux4cuda18softmax_f32_kernelEPKfPfmm,"aw",@nobits
	.sectionflags	@""
	.align	16
	.zero		1024


//--------------------- .nv.shared._ZN3lux4cuda15gelu_f32_kernelEPKfPfm --------------------------
	.section	.nv.shared._ZN3lux4cuda15gelu_f32_kernelEPKfPfm,"aw",@nobits
	.sectionflags	@""
	.align	16
	.zero		1024


//--------------------- .nv.shared._ZN3lux4cuda15relu_f32_kernelEPKfPfm --------------------------
	.section	.nv.shared._ZN3lux4cuda15relu_f32_kernelEPKfPfm,"aw",@nobits
	.sectionflags	@""
	.align	16
	.zero		1024


//--------------------- .nv.shared._ZN3lux4cuda18sigmoid_f32_kernelEPKfPfm --------------------------
	.section	.nv.shared._ZN3lux4cuda18sigmoid_f32_kernelEPKfPfm,"aw",@nobits
	.sectionflags	@""
	.align	16
	.zero		1024


//--------------------- .nv.shared._ZN3lux4cuda15tanh_f32_kernelEPKfPfm --------------------------
	.section	.nv.shared._ZN3lux4cuda15tanh_f32_kernelEPKfPfm,"aw",@nobits
	.sectionflags	@""
	.align	16
	.zero		1024


//--------------------- .nv.shared._ZN3lux4cuda15sqrt_f32_kernelEPKfPfm --------------------------
	.section	.nv.shared._ZN3lux4cuda15sqrt_f32_kernelEPKfPfm,"aw",@nobits
	.sectionflags	@""
	.align	16
	.zero		1024


//--------------------- .nv.shared._ZN3lux4cuda14log_f32_kernelEPKfPfm --------------------------
	.section	.nv.shared._ZN3lux4cuda14log_f32_kernelEPKfPfm,"aw",@nobits
	.sectionflags	@""
	.align	16
	.zero		1024


//--------------------- .nv.shared._ZN3lux4cuda14exp_f32_kernelEPKfPfm --------------------------
	.section	.nv.shared._ZN3lux4cuda14exp_f32_kernelEPKfPfm,"aw",@nobits
	.sectionflags	@""
	.align	16
	.zero		1024


//--------------------- .nv.shared._ZN3lux4cuda14div_f32_kernelEPKfS2_Pfm --------------------------
	.section	.nv.shared._ZN3lux4cuda14div_f32_kernelEPKfS2_Pfm,"aw",@nobits
	.sectionflags	@""
	.align	16
	.zero		1024


//--------------------- .nv.shared._ZN3lux4cuda14mul_f32_kernelEPKfS2_Pfm --------------------------
	.section	.nv.shared._ZN3lux4cuda14mul_f32_kernelEPKfS2_Pfm,"aw",@nobits
	.sectionflags	@""
	.align	16
	.zero		1024


//--------------------- .nv.shared._ZN3lux4cuda14sub_f32_kernelEPKfS2_Pfm --------------------------
	.section	.nv.shared._ZN3lux4cuda14sub_f32_kernelEPKfS2_Pfm,"aw",@nobits
	.sectionflags	@""
	.align	16
	.zero		1024


//--------------------- .nv.shared._ZN3lux4cuda14add_f32_kernelEPKfS2_Pfm --------------------------
	.section	.nv.shared._ZN3lux4cuda14add_f32_kernelEPKfS2_Pfm,"aw",@nobits
	.sectionflags	@""
	.align	16
	.zero		1024


//--------------------- .nv.constant0._ZN3lux4cuda21poseidon2_hash_kernelEPKmPmmm --------------------------
	.section	.nv.constant0._ZN3lux4cuda21poseidon2_hash_kernelEPKmPmmm,"a",@progbits
	.sectionflags	@""
	.align	4
.nv.constant0._ZN3lux4cuda21poseidon2_hash_kernelEPKmPmmm:
	.zero		928


//--------------------- .nv.constant0._ZN3lux4cuda28msm_bucket_accumulate_kernelEPKmPKvPvmii --------------------------
	.section	.nv.constant0._ZN3lux4cuda28msm_bucket_accumulate_kernelEPKmPKvPvmii,"a",@progbits
	.sectionflags	@""
	.align	4
.nv.constant0._ZN3lux4cuda28msm_bucket_accumulate_kernelEPKmPKvPvmii:
	.zero		936


//--------------------- .nv.constant0._ZN3lux4cuda17ntt_radix2_kernelEPmmmPKmi --------------------------
	.section	.nv.constant0._ZN3lux4cuda17ntt_radix2_kernelEPmmmPKmi,"a",@progbits
	.sectionflags	@""
	.align	4
.nv.constant0._ZN3lux4cuda17ntt_radix2_kernelEPmmmPKmi:
	.zero		932


//--------------------- .nv.constant0._ZN3lux4cuda17matmul_f32_kernelEPKfS2_Pfiii --------------------------
	.section	.nv.constant0._ZN3lux4cuda17matmul_f32_kernelEPKfS2_Pfiii,"a",@progbits
	.sectionflags	@""
	.align	4
.nv.constant0._ZN3lux4cuda17matmul_f32_kernelEPKfS2_Pfiii:
	.zero		932


//--------------------- .nv.constant0._ZN3lux4cuda19rms_norm_f32_kernelEPKfPfS2_mmf --------------------------
	.section	.nv.constant0._ZN3lux4cuda19rms_norm_f32_kernelEPKfPfS2_mmf,"a",@progbits
	.sectionflags	@""
	.align	4
.nv.constant0._ZN3lux4cuda19rms_norm_f32_kernelEPKfPfS2_mmf:
	.zero		940


//--------------------- .nv.constant0._ZN3lux4cuda18softmax_f32_kernelEPKfPfmm --------------------------
	.section	.nv.constant0._ZN3lux4cuda18softmax_f32_kernelEPKfPfmm,"a",@progbits
	.sectionflags	@""
	.align	4
.nv.constant0._ZN3lux4cuda18softmax_f32_kernelEPKfPfmm:
	.zero		928


//--------------------- .nv.constant0._ZN3lux4cuda15gelu_f32_kernelEPKfPfm --------------------------
	.section	.nv.constant0._ZN3lux4cuda15gelu_f32_kernelEPKfPfm,"a",@progbits
	.sectionflags	@""
	.align	4
.nv.constant0._ZN3lux4cuda15gelu_f32_kernelEPKfPfm:
	.zero		920


//--------------------- .nv.constant0._ZN3lux4cuda15relu_f32_kernelEPKfPfm --------------------------
	.section	.nv.constant0._ZN3lux4cuda15relu_f32_kernelEPKfPfm,"a",@progbits
	.sectionflags	@""
	.align	4
.nv.constant0._ZN3lux4cuda15relu_f32_kernelEPKfPfm:
	.zero		920


//--------------------- .nv.constant0._ZN3lux4cuda18sigmoid_f32_kernelEPKfPfm --------------------------
	.section	.nv.constant0._ZN3lux4cuda18sigmoid_f32_kernelEPKfPfm,"a",@progbits
	.sectionflags	@""
	.align	4
.nv.constant0._ZN3lux4cuda18sigmoid_f32_kernelEPKfPfm:
	.zero		920


//--------------------- .nv.constant0._ZN3lux4cuda15tanh_f32_kernelEPKfPfm --------------------------
	.section	.nv.constant0._ZN3lux4cuda15tanh_f32_kernelEPKfPfm,"a",@progbits
	.sectionflags	@""
	.align	4
.nv.constant0._ZN3lux4cuda15tanh_f32_kernelEPKfPfm:
	.zero		920


//--------------------- .nv.constant0._ZN3lux4cuda15sqrt_f32_kernelEPKfPfm --------------------------
	.section	.nv.constant0._ZN3lux4cuda15sqrt_f32_kernelEPKfPfm,"a",@progbits
	.sectionflags	@""
	.align	4
.nv.constant0._ZN3lux4cuda15sqrt_f32_kernelEPKfPfm:
	.zero		920


//--------------------- .nv.constant0._ZN3lux4cuda14log_f32_kernelEPKfPfm --------------------------
	.section	.nv.constant0._ZN3lux4cuda14log_f32_kernelEPKfPfm,"a",@progbits
	.sectionflags	@""
	.align	4
.nv.constant0._ZN3lux4cuda14log_f32_kernelEPKfPfm:
	.zero		920


//--------------------- .nv.constant0._ZN3lux4cuda14exp_f32_kernelEPKfPfm --------------------------
	.section	.nv.constant0._ZN3lux4cuda14exp_f32_kernelEPKfPfm,"a",@progbits
	.sectionflags	@""
	.align	4
.nv.constant0._ZN3lux4cuda14exp_f32_kernelEPKfPfm:
	.zero		920


//--------------------- .nv.constant0._ZN3lux4cuda14div_f32_kernelEPKfS2_Pfm --------------------------
	.section	.nv.constant0._ZN3lux4cuda14div_f32_kernelEPKfS2_Pfm,"a",@progbits
	.sectionflags	@""
	.align	4
.nv.constant0._ZN3lux4cuda14div_f32_kernelEPKfS2_Pfm:
	.zero		928


//--------------------- .nv.constant0._ZN3lux4cuda14mul_f32_kernelEPKfS2_Pfm --------------------------
	.section	.nv.constant0._ZN3lux4cuda14mul_f32_kernelEPKfS2_Pfm,"a",@progbits
	.sectionflags	@""
	.align	4
.nv.constant0._ZN3lux4cuda14mul_f32_kernelEPKfS2_Pfm:
	.zero		928


//--------------------- .nv.constant0._ZN3lux4cuda14sub_f32_kernelEPKfS2_Pfm --------------------------
	.section	.nv.constant0._ZN3lux4cuda14sub_f32_kernelEPKfS2_Pfm,"a",@progbits
	.sectionflags	@""
	.align	4
.nv.constant0._ZN3lux4cuda14sub_f32_kernelEPKfS2_Pfm:
	.zero		928


//--------------------- .nv.constant0._ZN3lux4cuda14add_f32_kernelEPKfS2_Pfm --------------------------
	.section	.nv.constant0._ZN3lux4cuda14add_f32_kernelEPKfS2_Pfm,"a",@progbits
	.sectionflags	@""
	.align	4
.nv.constant0._ZN3lux4cuda14add_f32_kernelEPKfS2_Pfm:
	.zero		928


//--------------------- SYMBOLS --------------------------

	.type		.nv.reservedSmem.offset0,@object
	.size		.nv.reservedSmem.offset0,0x4
	.type		.nv.reservedSmem.cap,@object
	.size		.nv.reservedSmem.cap,0x4
